	.target	sm_90a

	.elftype	@"ET_EXEC"


//--------------------- .note.nv.tkinfo           --------------------------
	.section	.note.nv.tkinfo,"",@"SHT_NOTE"
	.sectionflags	@"SHF_NOTE_NV_TKINFO"
	.tkinfo
        /*0018*/ 	.word	0x00000002
        /*0030*/ 	.string	""
        /*0030*/ 	.string	"ptxas"
        /*0030*/ 	.string	"Cuda compilation tools, release 13.0, V13.0.88"
        /*0030*/ 	.string	"Build cuda_13.0.r13.0/compiler.36424714_0"
        /*0030*/ 	.string	"-arch sm_90a -m 64 "



//--------------------- .note.nv.cuinfo           --------------------------
	.section	.note.nv.cuinfo,"",@"SHT_NOTE"
	.sectionflags	@"SHF_NOTE_NV_CUINFO"
        /*0018*/ 	.short	0x0002
        /*001a*/ 	.short	0x005a
        /*001c*/ 	.short	0x0082
	.zero		2


//--------------------- .nv.info                  --------------------------
	.section	.nv.info,"",@"SHT_CUDA_INFO"
	.align	4


	//----- nvinfo : EIATTR_REGCOUNT
	.align		4
        /*0000*/ 	.byte	0x04, 0x2f
        /*0002*/ 	.short	(.L_18 - .L_17)
	.align		4
.L_17:
        /*0004*/ 	.word	index@(_ZN7cutlass13device_kernelIN5flash22FlashAttnBwdPreprocessIN4cute5tupleIJNS3_1CILi64EEENS5_ILi192EEEEEENS_6half_tEfNS_4arch4Sm90ELb1ELb1EEEEEvNT_6ParamsE)
        /*0008*/ 	.word	0x0000004a


	//----- nvinfo : EIATTR_FRAME_SIZE
	.align		4
.L_18:
        /*000c*/ 	.byte	0x04, 0x11
        /*000e*/ 	.short	(.L_20 - .L_19)
	.align		4
.L_19:
        /*0010*/ 	.word	index@(_ZN7cutlass13device_kernelIN5flash22FlashAttnBwdPreprocessIN4cute5tupleIJNS3_1CILi64EEENS5_ILi192EEEEEENS_6half_tEfNS_4arch4Sm90ELb1ELb1EEEEEvNT_6ParamsE)
        /*0014*/ 	.word	0x00000000


	//----- nvinfo : EIATTR_REGCOUNT
	.align		4
.L_20:
        /*0018*/ 	.byte	0x04, 0x2f
        /*001a*/ 	.short	(.L_22 - .L_21)
	.align		4
.L_21:
        /*001c*/ 	.word	index@(_ZN7cutlass13device_kernelIN5flash11enable_sm90INS1_16FlashAttnBwdSm90INS1_25CollectiveMainloopBwdSm90ILi2ELi1ELi1EN4cute5tupleIJNS5_1CILi1EEES8_S8_EEENS6_IJNS7_ILi64EEENS7_ILi96EEENS7_ILi192EEEEEENS_6half_tEfNS_4arch4Sm90ELb1ELb0ELb0ELb1ELb1ELb0ELb1ELb0ELi3ELi1ELi1ELi1ELb0EEENS1_24CollectiveEpilogueBwdGQAISD_fSG_Li384ELb1ELb1EEENS1_25SingleTileBwdLPTSchedulerILb1ELi96ELb1EEEEEEEEEvNT_6ParamsE)
        /*0020*/ 	.word	0x00000080


	//----- nvinfo : EIATTR_FRAME_SIZE
	.align		4
.L_22:
        /*0024*/ 	.byte	0x04, 0x11
        /*0026*/ 	.short	(.L_24 - .L_23)
	.align		4
.L_23:
        /*0028*/ 	.word	index@(_ZN7cutlass13device_kernelIN5flash11enable_sm90INS1_16FlashAttnBwdSm90INS1_25CollectiveMainloopBwdSm90ILi2ELi1ELi1EN4cute5tupleIJNS5_1CILi1EEES8_S8_EEENS6_IJNS7_ILi64EEENS7_ILi96EEENS7_ILi192EEEEEENS_6half_tEfNS_4arch4Sm90ELb1ELb0ELb0ELb1ELb1ELb0ELb1ELb0ELi3ELi1ELi1ELi1ELb0EEENS1_24CollectiveEpilogueBwdGQAISD_fSG_Li384ELb1ELb1EEENS1_25SingleTileBwdLPTSchedulerILb1ELi96ELb1EEEEEEEEEvNT_6ParamsE)
        /*002c*/ 	.word	0x00000008


	//----- nvinfo : EIATTR_REGCOUNT
	.align		4
.L_24:
        /*0030*/ 	.byte	0x04, 0x2f
        /*0032*/ 	.short	(.L_26 - .L_25)
	.align		4
.L_25:
        /*0034*/ 	.word	index@(_ZN7cutlass13device_kernelIN5flash32FlashAttnBwdPostprocessConvertdQIN4cute5tupleIJNS3_1CILi64EEENS5_ILi192EEEEEENS_6half_tEfNS_4arch4Sm90ELi384ENS3_8TiledMMAINS3_8MMA_AtomIJNS3_4SM904GMMA25MMA_64x64x16_F32F16F16_SSILNSF_5MajorE0ELSH_1ELNSF_7ScaleInE1ELSI_1EEEEEENS3_6LayoutINS4_IJNS5_ILi1EEENS5_ILi3EEESM_EEENS4_IJNS5_ILi0EEESM_SP_EEEEENS4_IJNS3_10UnderscoreESS_SS_EEEEELb0EEEEEvNT_6ParamsE)
        /*0038*/ 	.word	0x00000038


	//----- nvinfo : EIATTR_FRAME_SIZE
	.align		4
.L_26:
        /*003c*/ 	.byte	0x04, 0x11
        /*003e*/ 	.short	(.L_28 - .L_27)
	.align		4
.L_27:
        /*0040*/ 	.word	index@(_ZN7cutlass13device_kernelIN5flash32FlashAttnBwdPostprocessConvertdQIN4cute5tupleIJNS3_1CILi64EEENS5_ILi192EEEEEENS_6half_tEfNS_4arch4Sm90ELi384ENS3_8TiledMMAINS3_8MMA_AtomIJNS3_4SM904GMMA25MMA_64x64x16_F32F16F16_SSILNSF_5MajorE0ELSH_1ELNSF_7ScaleInE1ELSI_1EEEEEENS3_6LayoutINS4_IJNS5_ILi1EEENS5_ILi3EEESM_EEENS4_IJNS5_ILi0EEESM_SP_EEEEENS4_IJNS3_10UnderscoreESS_SS_EEEEELb0EEEEEvNT_6ParamsE)
        /*0044*/ 	.word	0x00000000


	//----- nvinfo : EIATTR_REGCOUNT
	.align		4
.L_28:
        /*0048*/ 	.byte	0x04, 0x2f
        /*004a*/ 	.short	(.L_30 - .L_29)
	.align		4
.L_29:
        /*004c*/ 	.word	index@(_ZN7cutlass13device_kernelIN5flash32FlashAttnBwdPostprocessConvertdQIN4cute5tupleIJNS3_1CILi96EEENS5_ILi192EEEEEENS_6half_tEfNS_4arch4Sm90ELi384ENS3_8TiledMMAINS3_8MMA_AtomIJNS3_4SM904GMMA25MMA_64x96x16_F32F16F16_SSILNSF_5MajorE1ELSH_1ELNSF_7ScaleInE1ELSI_1EEEEEENS3_6LayoutINS4_IJNS5_ILi3EEENS5_ILi1EEESN_EEENS4_IJSN_NS5_ILi0EEESP_EEEEENS4_IJNS3_10UnderscoreESS_SS_EEEEELb1EEEEEvNT_6ParamsE)
        /*0050*/ 	.word	0x00000048


	//----- nvinfo : EIATTR_FRAME_SIZE
	.align		4
.L_30:
        /*0054*/ 	.byte	0x04, 0x11
        /*0056*/ 	.short	(.L_32 - .L_31)
	.align		4
.L_31:
        /*0058*/ 	.word	index@(_ZN7cutlass13device_kernelIN5flash32FlashAttnBwdPostprocessConvertdQIN4cute5tupleIJNS3_1CILi96EEENS5_ILi192EEEEEENS_6half_tEfNS_4arch4Sm90ELi384ENS3_8TiledMMAINS3_8MMA_AtomIJNS3_4SM904GMMA25MMA_64x96x16_F32F16F16_SSILNSF_5MajorE1ELSH_1ELNSF_7ScaleInE1ELSI_1EEEEEENS3_6LayoutINS4_IJNS5_ILi3EEENS5_ILi1EEESN_EEENS4_IJSN_NS5_ILi0EEESP_EEEEENS4_IJNS3_10UnderscoreESS_SS_EEEEELb1EEEEEvNT_6ParamsE)
        /*005c*/ 	.word	0x00000000


	//----- nvinfo : EIATTR_REGCOUNT
	.align		4
.L_32:
        /*0060*/ 	.byte	0x04, 0x2f
        /*0062*/ 	.short	(.L_34 - .L_33)
	.align		4
.L_33:
        /*0064*/ 	.word	index@(_ZN7cutlass13device_kernelIN5flash11enable_sm90INS1_16FlashAttnBwdSm90INS1_25CollectiveMainloopBwdSm90ILi2ELi1ELi1EN4cute5tupleIJNS5_1CILi1EEES8_S8_EEENS6_IJNS7_ILi64EEENS7_ILi96EEENS7_ILi192EEEEEENS_6half_tEfNS_4arch4Sm90ELb1ELb0ELb0ELb1ELb0ELb0ELb1ELb0ELi3ELi1ELi1ELi1ELb0EEENS1_24CollectiveEpilogueBwdGQAISD_fSG_Li384ELb1ELb0EEENS1_25SingleTileBwdLPTSchedulerILb1ELi96ELb0EEEEEEEEEvNT_6ParamsE)
        /*0068*/ 	.word	0x00000080


	//----- nvinfo : EIATTR_FRAME_SIZE
	.align		4
.L_34:
        /*006c*/ 	.byte	0x04, 0x11
        /*006e*/ 	.short	(.L_36 - .L_35)
	.align		4
.L_35:
        /*0070*/ 	.word	index@(_ZN7cutlass13device_kernelIN5flash11enable_sm90INS1_16FlashAttnBwdSm90INS1_25CollectiveMainloopBwdSm90ILi2ELi1ELi1EN4cute5tupleIJNS5_1CILi1EEES8_S8_EEENS6_IJNS7_ILi64EEENS7_ILi96EEENS7_ILi192EEEEEENS_6half_tEfNS_4arch4Sm90ELb1ELb0ELb0ELb1ELb0ELb0ELb1ELb0ELi3ELi1ELi1ELi1ELb0EEENS1_24CollectiveEpilogueBwdGQAISD_fSG_Li384ELb1ELb0EEENS1_25SingleTileBwdLPTSchedulerILb1ELi96ELb0EEEEEEEEEvNT_6ParamsE)
        /*0074*/ 	.word	0x00000008


	//----- nvinfo : EIATTR_REGCOUNT
	.align		4
.L_36:
        /*0078*/ 	.byte	0x04, 0x2f
        /*007a*/ 	.short	(.L_38 - .L_37)
	.align		4
.L_37:
        /*007c*/ 	.word	index@(_ZN7cutlass13device_kernelIN5flash11enable_sm90INS1_16FlashAttnBwdSm90INS1_25CollectiveMainloopBwdSm90ILi2ELi1ELi1EN4cute5tupleIJNS5_1CILi1EEES8_S8_EEENS6_IJNS7_ILi64EEENS7_ILi96EEENS7_ILi192EEEEEENS_6half_tEfNS_4arch4Sm90ELb1ELb0ELb0ELb1ELb1ELb0ELb1ELb0ELi3ELi1ELi1ELi1ELb0EEENS1_21CollectiveEpilogueBwdISD_SE_SG_Li384ELb1ELb1ELi3EEENS1_25SingleTileBwdLPTSchedulerILb1ELi96ELb1EEEEEEEEEvNT_6ParamsE)
        /*0080*/ 	.word	0x00000080


	//----- nvinfo : EIATTR_FRAME_SIZE
	.align		4
.L_38:
        /*0084*/ 	.byte	0x04, 0x11
        /*0086*/ 	.short	(.L_40 - .L_39)
	.align		4
.L_39:
        /*0088*/ 	.word	index@(_ZN7cutlass13device_kernelIN5flash11enable_sm90INS1_16FlashAttnBwdSm90INS1_25CollectiveMainloopBwdSm90ILi2ELi1ELi1EN4cute5tupleIJNS5_1CILi1EEES8_S8_EEENS6_IJNS7_ILi64EEENS7_ILi96EEENS7_ILi192EEEEEENS_6half_tEfNS_4arch4Sm90ELb1ELb0ELb0ELb1ELb1ELb0ELb1ELb0ELi3ELi1ELi1ELi1ELb0EEENS1_21CollectiveEpilogueBwdISD_SE_SG_Li384ELb1ELb1ELi3EEENS1_25SingleTileBwdLPTSchedulerILb1ELi96ELb1EEEEEEEEEvNT_6ParamsE)
        /*008c*/ 	.word	0x00000008


	//----- nvinfo : EIATTR_REGCOUNT
	.align		4
.L_40:
        /*0090*/ 	.byte	0x04, 0x2f
        /*0092*/ 	.short	(.L_42 - .L_41)
	.align		4
.L_41:
        /*0094*/ 	.word	index@(_ZN7cutlass13device_kernelIN5flash11enable_sm90INS1_16FlashAttnBwdSm90INS1_25CollectiveMainloopBwdSm90ILi2ELi1ELi1EN4cute5tupleIJNS5_1CILi1EEES8_S8_EEENS6_IJNS7_ILi64EEENS7_ILi96EEENS7_ILi192EEEEEENS_6half_tEfNS_4arch4Sm90ELb1ELb0ELb0ELb1ELb0ELb0ELb1ELb0ELi3ELi1ELi1ELi1ELb0EEENS1_21CollectiveEpilogueBwdISD_SE_SG_Li384ELb1ELb1ELi3EEENS1_25SingleTileBwdLPTSchedulerILb1ELi96ELb0EEEEEEEEEvNT_6ParamsE)
        /*0098*/ 	.word	0x00000080


	//----- nvinfo : EIATTR_FRAME_SIZE
	.align		4
.L_42:
        /*009c*/ 	.byte	0x04, 0x11
        /*009e*/ 	.short	(.L_44 - .L_43)
	.align		4
.L_43:
        /*00a0*/ 	.word	index@(_ZN7cutlass13device_kernelIN5flash11enable_sm90INS1_16FlashAttnBwdSm90INS1_25CollectiveMainloopBwdSm90ILi2ELi1ELi1EN4cute5tupleIJNS5_1CILi1EEES8_S8_EEENS6_IJNS7_ILi64EEENS7_ILi96EEENS7_ILi192EEEEEENS_6half_tEfNS_4arch4Sm90ELb1ELb0ELb0ELb1ELb0ELb0ELb1ELb0ELi3ELi1ELi1ELi1ELb0EEENS1_21CollectiveEpilogueBwdISD_SE_SG_Li384ELb1ELb1ELi3EEENS1_25SingleTileBwdLPTSchedulerILb1ELi96ELb0EEEEEEEEEvNT_6ParamsE)
        /*00a4*/ 	.word	0x00000008


	//----- nvinfo : EIATTR_REGCOUNT
	.align		4
.L_44:
        /*00a8*/ 	.byte	0x04, 0x2f
        /*00aa*/ 	.short	(.L_46 - .L_45)
	.align		4
.L_45:
        /*00ac*/ 	.word	index@(_ZN7cutlass13device_kernelIN5flash22FlashAttnBwdPreprocessIN4cute5tupleIJNS3_1CILi64EEENS5_ILi192EEEEEENS_6half_tEfNS_4arch4Sm90ELb1ELb0EEEEEvNT_6ParamsE)
        /*00b0*/ 	.word	0x0000004c


	//----- nvinfo : EIATTR_FRAME_SIZE
	.align		4
.L_46:
        /*00b4*/ 	.byte	0x04, 0x11
        /*00b6*/ 	.short	(.L_48 - .L_47)
	.align		4
.L_47:
        /*00b8*/ 	.word	index@(_ZN7cutlass13device_kernelIN5flash22FlashAttnBwdPreprocessIN4cute5tupleIJNS3_1CILi64EEENS5_ILi192EEEEEENS_6half_tEfNS_4arch4Sm90ELb1ELb0EEEEEvNT_6ParamsE)
        /*00bc*/ 	.word	0x00000000


	//----- nvinfo : EIATTR_REGCOUNT
	.align		4
.L_48:
        /*00c0*/ 	.byte	0x04, 0x2f
        /*00c2*/ 	.short	(.L_50 - .L_49)
	.align		4
.L_49:
        /*00c4*/ 	.word	index@(_ZN7cutlass13device_kernelIN5flash11enable_sm90INS1_16FlashAttnBwdSm90INS1_25CollectiveMainloopBwdSm90ILi2ELi1ELi1EN4cute5tupleIJNS5_1CILi1EEES8_S8_EEENS6_IJNS7_ILi64EEENS7_ILi96EEENS7_ILi192EEEEEENS_6half_tEfNS_4arch4Sm90ELb1ELb0ELb0ELb0ELb1ELb0ELb1ELb0ELi3ELi1ELi1ELi1ELb0EEENS1_24CollectiveEpilogueBwdGQAISD_fSG_Li384ELb0ELb1EEENS1_25SingleTileBwdLPTSchedulerILb0ELi96ELb1EEEEEEEEEvNT_6ParamsE)
        /*00c8*/ 	.word	0x00000080


	//----- nvinfo : EIATTR_FRAME_SIZE
	.align		4
.L_50:
        /*00cc*/ 	.byte	0x04, 0x11
        /*00ce*/ 	.short	(.L_52 - .L_51)
	.align		4
.L_51:
        /*00d0*/ 	.word	index@(_ZN7cutlass13device_kernelIN5flash11enable_sm90INS1_16FlashAttnBwdSm90INS1_25CollectiveMainloopBwdSm90ILi2ELi1ELi1EN4cute5tupleIJNS5_1CILi1EEES8_S8_EEENS6_IJNS7_ILi64EEENS7_ILi96EEENS7_ILi192EEEEEENS_6half_tEfNS_4arch4Sm90ELb1ELb0ELb0ELb0ELb1ELb0ELb1ELb0ELi3ELi1ELi1ELi1ELb0EEENS1_24CollectiveEpilogueBwdGQAISD_fSG_Li384ELb0ELb1EEENS1_25SingleTileBwdLPTSchedulerILb0ELi96ELb1EEEEEEEEEvNT_6ParamsE)
        /*00d4*/ 	.word	0x00000018


	//----- nvinfo : EIATTR_REGCOUNT
	.align		4
.L_52:
        /*00d8*/ 	.byte	0x04, 0x2f
        /*00da*/ 	.short	(.L_54 - .L_53)
	.align		4
.L_53:
        /*00dc*/ 	.word	index@(_ZN7cutlass13device_kernelIN5flash11enable_sm90INS1_16FlashAttnBwdSm90INS1_25CollectiveMainloopBwdSm90ILi2ELi1ELi1EN4cute5tupleIJNS5_1CILi1EEES8_S8_EEENS6_IJNS7_ILi64EEENS7_ILi96EEENS7_ILi192EEEEEENS_6half_tEfNS_4arch4Sm90ELb1ELb0ELb0ELb0ELb0ELb0ELb1ELb0ELi3ELi1ELi1ELi1ELb0EEENS1_24CollectiveEpilogueBwdGQAISD_fSG_Li384ELb0ELb0EEENS1_25SingleTileBwdLPTSchedulerILb0ELi96ELb0EEEEEEEEEvNT_6ParamsE)
        /*00e0*/ 	.word	0x00000080


	//----- nvinfo : EIATTR_FRAME_SIZE
	.align		4
.L_54:
        /*00e4*/ 	.byte	0x04, 0x11
        /*00e6*/ 	.short	(.L_56 - .L_55)
	.align		4
.L_55:
        /*00e8*/ 	.word	index@(_ZN7cutlass13device_kernelIN5flash11enable_sm90INS1_16FlashAttnBwdSm90INS1_25CollectiveMainloopBwdSm90ILi2ELi1ELi1EN4cute5tupleIJNS5_1CILi1EEES8_S8_EEENS6_IJNS7_ILi64EEENS7_ILi96EEENS7_ILi192EEEEEENS_6half_tEfNS_4arch4Sm90ELb1ELb0ELb0ELb0ELb0ELb0ELb1ELb0ELi3ELi1ELi1ELi1ELb0EEENS1_24CollectiveEpilogueBwdGQAISD_fSG_Li384ELb0ELb0EEENS1_25SingleTileBwdLPTSchedulerILb0ELi96ELb0EEEEEEEEEvNT_6ParamsE)
        /*00ec*/ 	.word	0x00000018


	//----- nvinfo : EIATTR_REGCOUNT
	.align		4
.L_56:
        /*00f0*/ 	.byte	0x04, 0x2f
        /*00f2*/ 	.short	(.L_58 - .L_57)
	.align		4
.L_57:
        /*00f4*/ 	.word	index@(_ZN7cutlass13device_kernelIN5flash11enable_sm90INS1_16FlashAttnBwdSm90INS1_25CollectiveMainloopBwdSm90ILi2ELi1ELi1EN4cute5tupleIJNS5_1CILi1EEES8_S8_EEENS6_IJNS7_ILi64EEENS7_ILi96EEENS7_ILi192EEEEEENS_6half_tEfNS_4arch4Sm90ELb1ELb0ELb0ELb0ELb1ELb0ELb1ELb0ELi3ELi1ELi1ELi1ELb0EEENS1_21CollectiveEpilogueBwdISD_SE_SG_Li384ELb0ELb1ELi3EEENS1_25SingleTileBwdLPTSchedulerILb0ELi96ELb1EEEEEEEEEvNT_6ParamsE)
        /*00f8*/ 	.word	0x00000080


	//----- nvinfo : EIATTR_FRAME_SIZE
	.align		4
.L_58:
        /*00fc*/ 	.byte	0x04, 0x11
        /*00fe*/ 	.short	(.L_60 - .L_59)
	.align		4
.L_59:
        /*0100*/ 	.word	index@(_ZN7cutlass13device_kernelIN5flash11enable_sm90INS1_16FlashAttnBwdSm90INS1_25CollectiveMainloopBwdSm90ILi2ELi1ELi1EN4cute5tupleIJNS5_1CILi1EEES8_S8_EEENS6_IJNS7_ILi64EEENS7_ILi96EEENS7_ILi192EEEEEENS_6half_tEfNS_4arch4Sm90ELb1ELb0ELb0ELb0ELb1ELb0ELb1ELb0ELi3ELi1ELi1ELi1ELb0EEENS1_21CollectiveEpilogueBwdISD_SE_SG_Li384ELb0ELb1ELi3EEENS1_25SingleTileBwdLPTSchedulerILb0ELi96ELb1EEEEEEEEEvNT_6ParamsE)
        /*0104*/ 	.word	0x00000018


	//----- nvinfo : EIATTR_REGCOUNT
	.align		4
.L_60:
        /*0108*/ 	.byte	0x04, 0x2f
        /*010a*/ 	.short	(.L_62 - .L_61)
	.align		4
.L_61:
        /*010c*/ 	.word	index@(_ZN7cutlass13device_kernelIN5flash11enable_sm90INS1_16FlashAttnBwdSm90INS1_25CollectiveMainloopBwdSm90ILi2ELi1ELi1EN4cute5tupleIJNS5_1CILi1EEES8_S8_EEENS6_IJNS7_ILi64EEENS7_ILi96EEENS7_ILi192EEEEEENS_6half_tEfNS_4arch4Sm90ELb1ELb0ELb0ELb0ELb0ELb0ELb1ELb0ELi3ELi1ELi1ELi1ELb0EEENS1_21CollectiveEpilogueBwdISD_SE_SG_Li384ELb0ELb1ELi3EEENS1_25SingleTileBwdLPTSchedulerILb0ELi96ELb0EEEEEEEEEvNT_6ParamsE)
        /*0110*/ 	.word	0x00000080


	//----- nvinfo : EIATTR_FRAME_SIZE
	.align		4
.L_62:
        /*0114*/ 	.byte	0x04, 0x11
        /*0116*/ 	.short	(.L_64 - .L_63)
	.align		4
.L_63:
        /*0118*/ 	.word	index@(_ZN7cutlass13device_kernelIN5flash11enable_sm90INS1_16FlashAttnBwdSm90INS1_25CollectiveMainloopBwdSm90ILi2ELi1ELi1EN4cute5tupleIJNS5_1CILi1EEES8_S8_EEENS6_IJNS7_ILi64EEENS7_ILi96EEENS7_ILi192EEEEEENS_6half_tEfNS_4arch4Sm90ELb1ELb0ELb0ELb0ELb0ELb0ELb1ELb0ELi3ELi1ELi1ELi1ELb0EEENS1_21CollectiveEpilogueBwdISD_SE_SG_Li384ELb0ELb1ELi3EEENS1_25SingleTileBwdLPTSchedulerILb0ELi96ELb0EEEEEEEEEvNT_6ParamsE)
        /*011c*/ 	.word	0x00000018


	//----- nvinfo : EIATTR_REGCOUNT
	.align		4
.L_64:
        /*0120*/ 	.byte	0x04, 0x2f
        /*0122*/ 	.short	(.L_66 - .L_65)
	.align		4
.L_65:
        /*0124*/ 	.word	index@(_ZN7cutlass13device_kernelIN5flash11enable_sm90INS1_16FlashAttnBwdSm90INS1_25CollectiveMainloopBwdSm90ILi2ELi1ELi1EN4cute5tupleIJNS5_1CILi1EEES8_S8_EEENS6_IJNS7_ILi64EEENS7_ILi96EEENS7_ILi192EEEEEENS_6half_tEfNS_4arch4Sm90ELb0ELb1ELb0ELb1ELb1ELb0ELb1ELb0ELi3ELi1ELi1ELi1ELb0EEENS1_24CollectiveEpilogueBwdGQAISD_fSG_Li384ELb1ELb1EEENS1_19SingleTileSchedulerILb1ELb0ELb0ELi96EEEEEEEEEvNT_6ParamsE)
        /*0128*/ 	.word	0x00000080


	//----- nvinfo : EIATTR_FRAME_SIZE
	.align		4
.L_66:
        /*012c*/ 	.byte	0x04, 0x11
        /*012e*/ 	.short	(.L_68 - .L_67)
	.align		4
.L_67:
        /*0130*/ 	.word	index@(_ZN7cutlass13device_kernelIN5flash11enable_sm90INS1_16FlashAttnBwdSm90INS1_25CollectiveMainloopBwdSm90ILi2ELi1ELi1EN4cute5tupleIJNS5_1CILi1EEES8_S8_EEENS6_IJNS7_ILi64EEENS7_ILi96EEENS7_ILi192EEEEEENS_6half_tEfNS_4arch4Sm90ELb0ELb1ELb0ELb1ELb1ELb0ELb1ELb0ELi3ELi1ELi1ELi1ELb0EEENS1_24CollectiveEpilogueBwdGQAISD_fSG_Li384ELb1ELb1EEENS1_19SingleTileSchedulerILb1ELb0ELb0ELi96EEEEEEEEEvNT_6ParamsE)
        /*0134*/ 	.word	0x00000000


	//----- nvinfo : EIATTR_REGCOUNT
	.align		4
.L_68:
        /*0138*/ 	.byte	0x04, 0x2f
        /*013a*/ 	.short	(.L_70 - .L_69)
	.align		4
.L_69:
        /*013c*/ 	.word	index@(_ZN7cutlass13device_kernelIN5flash11enable_sm90INS1_16FlashAttnBwdSm90INS1_25CollectiveMainloopBwdSm90ILi2ELi1ELi1EN4cute5tupleIJNS5_1CILi1EEES8_S8_EEENS6_IJNS7_ILi64EEENS7_ILi96EEENS7_ILi192EEEEEENS_6half_tEfNS_4arch4Sm90ELb0ELb1ELb0ELb1ELb0ELb0ELb1ELb0ELi3ELi1ELi1ELi1ELb0EEENS1_24CollectiveEpilogueBwdGQAISD_fSG_Li384ELb1ELb0EEENS1_19SingleTileSchedulerILb1ELb0ELb0ELi96EEEEEEEEEvNT_6ParamsE)
        /*0140*/ 	.word	0x00000080


	//----- nvinfo : EIATTR_FRAME_SIZE
	.align		4
.L_70:
        /*0144*/ 	.byte	0x04, 0x11
        /*0146*/ 	.short	(.L_72 - .L_71)
	.align		4
.L_71:
        /*0148*/ 	.word	index@(_ZN7cutlass13device_kernelIN5flash11enable_sm90INS1_16FlashAttnBwdSm90INS1_25CollectiveMainloopBwdSm90ILi2ELi1ELi1EN4cute5tupleIJNS5_1CILi1EEES8_S8_EEENS6_IJNS7_ILi64EEENS7_ILi96EEENS7_ILi192EEEEEENS_6half_tEfNS_4arch4Sm90ELb0ELb1ELb0ELb1ELb0ELb0ELb1ELb0ELi3ELi1ELi1ELi1ELb0EEENS1_24CollectiveEpilogueBwdGQAISD_fSG_Li384ELb1ELb0EEENS1_19SingleTileSchedulerILb1ELb0ELb0ELi96EEEEEEEEEvNT_6ParamsE)
        /*014c*/ 	.word	0x00000000


	//----- nvinfo : EIATTR_REGCOUNT
	.align		4
.L_72:
        /*0150*/ 	.byte	0x04, 0x2f
        /*0152*/ 	.short	(.L_74 - .L_73)
	.align		4
.L_73:
        /*0154*/ 	.word	index@(_ZN7cutlass13device_kernelIN5flash11enable_sm90INS1_16FlashAttnBwdSm90INS1_25CollectiveMainloopBwdSm90ILi2ELi1ELi1EN4cute5tupleIJNS5_1CILi1EEES8_S8_EEENS6_IJNS7_ILi64EEENS7_ILi96EEENS7_ILi192EEEEEENS_6half_tEfNS_4arch4Sm90ELb0ELb1ELb0ELb1ELb1ELb0ELb1ELb0ELi3ELi1ELi1ELi1ELb0EEENS1_21CollectiveEpilogueBwdISD_SE_SG_Li384ELb1ELb1ELi3EEENS1_19SingleTileSchedulerILb1ELb0ELb0ELi96EEEEEEEEEvNT_6ParamsE)
        /*0158*/ 	.word	0x00000080


	//----- nvinfo : EIATTR_FRAME_SIZE
	.align		4
.L_74:
        /*015c*/ 	.byte	0x04, 0x11
        /*015e*/ 	.short	(.L_76 - .L_75)
	.align		4
.L_75:
        /*0160*/ 	.word	index@(_ZN7cutlass13device_kernelIN5flash11enable_sm90INS1_16FlashAttnBwdSm90INS1_25CollectiveMainloopBwdSm90ILi2ELi1ELi1EN4cute5tupleIJNS5_1CILi1EEES8_S8_EEENS6_IJNS7_ILi64EEENS7_ILi96EEENS7_ILi192EEEEEENS_6half_tEfNS_4arch4Sm90ELb0ELb1ELb0ELb1ELb1ELb0ELb1ELb0ELi3ELi1ELi1ELi1ELb0EEENS1_21CollectiveEpilogueBwdISD_SE_SG_Li384ELb1ELb1ELi3EEENS1_19SingleTileSchedulerILb1ELb0ELb0ELi96EEEEEEEEEvNT_6ParamsE)
        /*0164*/ 	.word	0x00000000


	//----- nvinfo : EIATTR_REGCOUNT
	.align		4
.L_76:
        /*0168*/ 	.byte	0x04, 0x2f
        /*016a*/ 	.short	(.L_78 - .L_77)
	.align		4
.L_77:
        /*016c*/ 	.word	index@(_ZN7cutlass13device_kernelIN5flash11enable_sm90INS1_16FlashAttnBwdSm90INS1_25CollectiveMainloopBwdSm90ILi2ELi1ELi1EN4cute5tupleIJNS5_1CILi1EEES8_S8_EEENS6_IJNS7_ILi64EEENS7_ILi96EEENS7_ILi192EEEEEENS_6half_tEfNS_4arch4Sm90ELb0ELb1ELb0ELb1ELb0ELb0ELb1ELb0ELi3ELi1ELi1ELi1ELb0EEENS1_21CollectiveEpilogueBwdISD_SE_SG_Li384ELb1ELb1ELi3EEENS1_19SingleTileSchedulerILb1ELb0ELb0ELi96EEEEEEEEEvNT_6ParamsE)
        /*0170*/ 	.word	0x00000080


	//----- nvinfo : EIATTR_FRAME_SIZE
	.align		4
.L_78:
        /*0174*/ 	.byte	0x04, 0x11
        /*0176*/ 	.short	(.L_80 - .L_79)
	.align		4
.L_79:
        /*0178*/ 	.word	index@(_ZN7cutlass13device_kernelIN5flash11enable_sm90INS1_16FlashAttnBwdSm90INS1_25CollectiveMainloopBwdSm90ILi2ELi1ELi1EN4cute5tupleIJNS5_1CILi1EEES8_S8_EEENS6_IJNS7_ILi64EEENS7_ILi96EEENS7_ILi192EEEEEENS_6half_tEfNS_4arch4Sm90ELb0ELb1ELb0ELb1ELb0ELb0ELb1ELb0ELi3ELi1ELi1ELi1ELb0EEENS1_21CollectiveEpilogueBwdISD_SE_SG_Li384ELb1ELb1ELi3EEENS1_19SingleTileSchedulerILb1ELb0ELb0ELi96EEEEEEEEEvNT_6ParamsE)
        /*017c*/ 	.word	0x00000000


	//----- nvinfo : EIATTR_REGCOUNT
	.align		4
.L_80:
        /*0180*/ 	.byte	0x04, 0x2f
        /*0182*/ 	.short	(.L_82 - .L_81)
	.align		4
.L_81:
        /*0184*/ 	.word	index@(_ZN7cutlass13device_kernelIN5flash11enable_sm90INS1_16FlashAttnBwdSm90INS1_25CollectiveMainloopBwdSm90ILi2ELi1ELi1EN4cute5tupleIJNS5_1CILi1EEES8_S8_EEENS6_IJNS7_ILi64EEENS7_ILi96EEENS7_ILi192EEEEEENS_6half_tEfNS_4arch4Sm90ELb0ELb1ELb0ELb0ELb1ELb0ELb1ELb0ELi3ELi1ELi1ELi1ELb0EEENS1_24CollectiveEpilogueBwdGQAISD_fSG_Li384ELb0ELb1EEENS1_19SingleTileSchedulerILb0ELb0ELb0ELi96EEEEEEEEEvNT_6ParamsE)
        /*0188*/ 	.word	0x00000080


	//----- nvinfo : EIATTR_FRAME_SIZE
	.align		4
.L_82:
        /*018c*/ 	.byte	0x04, 0x11
        /*018e*/ 	.short	(.L_84 - .L_83)
	.align		4
.L_83:
        /*0190*/ 	.word	index@(_ZN7cutlass13device_kernelIN5flash11enable_sm90INS1_16FlashAttnBwdSm90INS1_25CollectiveMainloopBwdSm90ILi2ELi1ELi1EN4cute5tupleIJNS5_1CILi1EEES8_S8_EEENS6_IJNS7_ILi64EEENS7_ILi96EEENS7_ILi192EEEEEENS_6half_tEfNS_4arch4Sm90ELb0ELb1ELb0ELb0ELb1ELb0ELb1ELb0ELi3ELi1ELi1ELi1ELb0EEENS1_24CollectiveEpilogueBwdGQAISD_fSG_Li384ELb0ELb1EEENS1_19SingleTileSchedulerILb0ELb0ELb0ELi96EEEEEEEEEvNT_6ParamsE)
        /*0194*/ 	.word	0x00000000


	//----- nvinfo : EIATTR_REGCOUNT
	.align		4
.L_84:
        /*0198*/ 	.byte	0x04, 0x2f
        /*019a*/ 	.short	(.L_86 - .L_85)
	.align		4
.L_85:
        /*019c*/ 	.word	index@(_ZN7cutlass13device_kernelIN5flash11enable_sm90INS1_16FlashAttnBwdSm90INS1_25CollectiveMainloopBwdSm90ILi2ELi1ELi1EN4cute5tupleIJNS5_1CILi1EEES8_S8_EEENS6_IJNS7_ILi64EEENS7_ILi96EEENS7_ILi192EEEEEENS_6half_tEfNS_4arch4Sm90ELb0ELb1ELb0ELb0ELb0ELb0ELb1ELb0ELi3ELi1ELi1ELi1ELb0EEENS1_24CollectiveEpilogueBwdGQAISD_fSG_Li384ELb0ELb0EEENS1_19SingleTileSchedulerILb0ELb0ELb0ELi96EEEEEEEEEvNT_6ParamsE)
        /*01a0*/ 	.word	0x00000080


	//----- nvinfo : EIATTR_FRAME_SIZE
	.align		4
.L_86:
        /*01a4*/ 	.byte	0x04, 0x11
        /*01a6*/ 	.short	(.L_88 - .L_87)
	.align		4
.L_87:
        /*01a8*/ 	.word	index@(_ZN7cutlass13device_kernelIN5flash11enable_sm90INS1_16FlashAttnBwdSm90INS1_25CollectiveMainloopBwdSm90ILi2ELi1ELi1EN4cute5tupleIJNS5_1CILi1EEES8_S8_EEENS6_IJNS7_ILi64EEENS7_ILi96EEENS7_ILi192EEEEEENS_6half_tEfNS_4arch4Sm90ELb0ELb1ELb0ELb0ELb0ELb0ELb1ELb0ELi3ELi1ELi1ELi1ELb0EEENS1_24CollectiveEpilogueBwdGQAISD_fSG_Li384ELb0ELb0EEENS1_19SingleTileSchedulerILb0ELb0ELb0ELi96EEEEEEEEEvNT_6ParamsE)
        /*01ac*/ 	.word	0x00000000


	//----- nvinfo : EIATTR_REGCOUNT
	.align		4
.L_88:
        /*01b0*/ 	.byte	0x04, 0x2f
        /*01b2*/ 	.short	(.L_90 - .L_89)
	.align		4
.L_89:
        /*01b4*/ 	.word	index@(_ZN7cutlass13device_kernelIN5flash11enable_sm90INS1_16FlashAttnBwdSm90INS1_25CollectiveMainloopBwdSm90ILi2ELi1ELi1EN4cute5tupleIJNS5_1CILi1EEES8_S8_EEENS6_IJNS7_ILi64EEENS7_ILi96EEENS7_ILi192EEEEEENS_6half_tEfNS_4arch4Sm90ELb0ELb1ELb0ELb0ELb1ELb0ELb1ELb0ELi3ELi1ELi1ELi1ELb0EEENS1_21CollectiveEpilogueBwdISD_SE_SG_Li384ELb0ELb1ELi3EEENS1_19SingleTileSchedulerILb0ELb0ELb0ELi96EEEEEEEEEvNT_6ParamsE)
        /*01b8*/ 	.word	0x00000080


	//----- nvinfo : EIATTR_FRAME_SIZE
	.align		4
.L_90:
        /*01bc*/ 	.byte	0x04, 0x11
        /*01be*/ 	.short	(.L_92 - .L_91)
	.align		4
.L_91:
        /*01c0*/ 	.word	index@(_ZN7cutlass13device_kernelIN5flash11enable_sm90INS1_16FlashAttnBwdSm90INS1_25CollectiveMainloopBwdSm90ILi2ELi1ELi1EN4cute5tupleIJNS5_1CILi1EEES8_S8_EEENS6_IJNS7_ILi64EEENS7_ILi96EEENS7_ILi192EEEEEENS_6half_tEfNS_4arch4Sm90ELb0ELb1ELb0ELb0ELb1ELb0ELb1ELb0ELi3ELi1ELi1ELi1ELb0EEENS1_21CollectiveEpilogueBwdISD_SE_SG_Li384ELb0ELb1ELi3EEENS1_19SingleTileSchedulerILb0ELb0ELb0ELi96EEEEEEEEEvNT_6ParamsE)
        /*01c4*/ 	.word	0x00000000


	//----- nvinfo : EIATTR_REGCOUNT
	.align		4
.L_92:
        /*01c8*/ 	.byte	0x04, 0x2f
        /*01ca*/ 	.short	(.L_94 - .L_93)
	.align		4
.L_93:
        /*01cc*/ 	.word	index@(_ZN7cutlass13device_kernelIN5flash11enable_sm90INS1_16FlashAttnBwdSm90INS1_25CollectiveMainloopBwdSm90ILi2ELi1ELi1EN4cute5tupleIJNS5_1CILi1EEES8_S8_EEENS6_IJNS7_ILi64EEENS7_ILi96EEENS7_ILi192EEEEEENS_6half_tEfNS_4arch4Sm90ELb0ELb1ELb0ELb0ELb0ELb0ELb1ELb0ELi3ELi1ELi1ELi1ELb0EEENS1_21CollectiveEpilogueBwdISD_SE_SG_Li384ELb0ELb1ELi3EEENS1_19SingleTileSchedulerILb0ELb0ELb0ELi96EEEEEEEEEvNT_6ParamsE)
        /*01d0*/ 	.word	0x00000080


	//----- nvinfo : EIATTR_FRAME_SIZE
	.align		4
.L_94:
        /*01d4*/ 	.byte	0x04, 0x11
        /*01d6*/ 	.short	(.L_96 - .L_95)
	.align		4
.L_95:
        /*01d8*/ 	.word	index@(_ZN7cutlass13device_kernelIN5flash11enable_sm90INS1_16FlashAttnBwdSm90INS1_25CollectiveMainloopBwdSm90ILi2ELi1ELi1EN4cute5tupleIJNS5_1CILi1EEES8_S8_EEENS6_IJNS7_ILi64EEENS7_ILi96EEENS7_ILi192EEEEEENS_6half_tEfNS_4arch4Sm90ELb0ELb1ELb0ELb0ELb0ELb0ELb1ELb0ELi3ELi1ELi1ELi1ELb0EEENS1_21CollectiveEpilogueBwdISD_SE_SG_Li384ELb0ELb1ELi3EEENS1_19SingleTileSchedulerILb0ELb0ELb0ELi96EEEEEEEEEvNT_6ParamsE)
        /*01dc*/ 	.word	0x00000000


	//----- nvinfo : EIATTR_REGCOUNT
	.align		4
.L_96:
        /*01e0*/ 	.byte	0x04, 0x2f
        /*01e2*/ 	.short	(.L_98 - .L_97)
	.align		4
.L_97:
        /*01e4*/ 	.word	index@(_ZN7cutlass13device_kernelIN5flash11enable_sm90INS1_16FlashAttnBwdSm90INS1_25CollectiveMainloopBwdSm90ILi2ELi1ELi1EN4cute5tupleIJNS5_1CILi1EEES8_S8_EEENS6_IJNS7_ILi64EEENS7_ILi96EEENS7_ILi192EEEEEENS_6half_tEfNS_4arch4Sm90ELb0ELb0ELb0ELb1ELb1ELb0ELb1ELb0ELi3ELi1ELi1ELi1ELb0EEENS1_24CollectiveEpilogueBwdGQAISD_fSG_Li384ELb1ELb1EEENS1_19SingleTileSchedulerILb1ELb0ELb0ELi96EEEEEEEEEvNT_6ParamsE)
        /*01e8*/ 	.word	0x00000080


	//----- nvinfo : EIATTR_FRAME_SIZE
	.align		4
.L_98:
        /*01ec*/ 	.byte	0x04, 0x11
        /*01ee*/ 	.short	(.L_100 - .L_99)
	.align		4
.L_99:
        /*01f0*/ 	.word	index@(_ZN7cutlass13device_kernelIN5flash11enable_sm90INS1_16FlashAttnBwdSm90INS1_25CollectiveMainloopBwdSm90ILi2ELi1ELi1EN4cute5tupleIJNS5_1CILi1EEES8_S8_EEENS6_IJNS7_ILi64EEENS7_ILi96EEENS7_ILi192EEEEEENS_6half_tEfNS_4arch4Sm90ELb0ELb0ELb0ELb1ELb1ELb0ELb1ELb0ELi3ELi1ELi1ELi1ELb0EEENS1_24CollectiveEpilogueBwdGQAISD_fSG_Li384ELb1ELb1EEENS1_19SingleTileSchedulerILb1ELb0ELb0ELi96EEEEEEEEEvNT_6ParamsE)
        /*01f4*/ 	.word	0x00000000


	//----- nvinfo : EIATTR_REGCOUNT
	.align		4
.L_100:
        /*01f8*/ 	.byte	0x04, 0x2f
        /*01fa*/ 	.short	(.L_102 - .L_101)
	.align		4
.L_101:
        /*01fc*/ 	.word	index@(_ZN7cutlass13device_kernelIN5flash11enable_sm90INS1_16FlashAttnBwdSm90INS1_25CollectiveMainloopBwdSm90ILi2ELi1ELi1EN4cute5tupleIJNS5_1CILi1EEES8_S8_EEENS6_IJNS7_ILi64EEENS7_ILi96EEENS7_ILi192EEEEEENS_6half_tEfNS_4arch4Sm90ELb0ELb0ELb0ELb1ELb0ELb0ELb1ELb0ELi3ELi1ELi1ELi1ELb0EEENS1_24CollectiveEpilogueBwdGQAISD_fSG_Li384ELb1ELb0EEENS1_19SingleTileSchedulerILb1ELb0ELb0ELi96EEEEEEEEEvNT_6ParamsE)
        /*0200*/ 	.word	0x00000080


	//----- nvinfo : EIATTR_FRAME_SIZE
	.align		4
.L_102:
        /*0204*/ 	.byte	0x04, 0x11
        /*0206*/ 	.short	(.L_104 - .L_103)
	.align		4
.L_103:
        /*0208*/ 	.word	index@(_ZN7cutlass13device_kernelIN5flash11enable_sm90INS1_16FlashAttnBwdSm90INS1_25CollectiveMainloopBwdSm90ILi2ELi1ELi1EN4cute5tupleIJNS5_1CILi1EEES8_S8_EEENS6_IJNS7_ILi64EEENS7_ILi96EEENS7_ILi192EEEEEENS_6half_tEfNS_4arch4Sm90ELb0ELb0ELb0ELb1ELb0ELb0ELb1ELb0ELi3ELi1ELi1ELi1ELb0EEENS1_24CollectiveEpilogueBwdGQAISD_fSG_Li384ELb1ELb0EEENS1_19SingleTileSchedulerILb1ELb0ELb0ELi96EEEEEEEEEvNT_6ParamsE)
        /*020c*/ 	.word	0x00000000


	//----- nvinfo : EIATTR_REGCOUNT
	.align		4
.L_104:
        /*0210*/ 	.byte	0x04, 0x2f
        /*0212*/ 	.short	(.L_106 - .L_105)
	.align		4
.L_105:
        /*0214*/ 	.word	index@(_ZN7cutlass13device_kernelIN5flash11enable_sm90INS1_16FlashAttnBwdSm90INS1_25CollectiveMainloopBwdSm90ILi2ELi1ELi1EN4cute5tupleIJNS5_1CILi1EEES8_S8_EEENS6_IJNS7_ILi64EEENS7_ILi96EEENS7_ILi192EEEEEENS_6half_tEfNS_4arch4Sm90ELb0ELb0ELb0ELb1ELb1ELb0ELb1ELb0ELi3ELi1ELi1ELi1ELb0EEENS1_21CollectiveEpilogueBwdISD_SE_SG_Li384ELb1ELb1ELi3EEENS1_19SingleTileSchedulerILb1ELb0ELb0ELi96EEEEEEEEEvNT_6ParamsE)
        /*0218*/ 	.word	0x00000080


	//----- nvinfo : EIATTR_FRAME_SIZE
	.align		4
.L_106:
        /*021c*/ 	.byte	0x04, 0x11
        /*021e*/ 	.short	(.L_108 - .L_107)
	.align		4
.L_107:
        /*0220*/ 	.word	index@(_ZN7cutlass13device_kernelIN5flash11enable_sm90INS1_16FlashAttnBwdSm90INS1_25CollectiveMainloopBwdSm90ILi2ELi1ELi1EN4cute5tupleIJNS5_1CILi1EEES8_S8_EEENS6_IJNS7_ILi64EEENS7_ILi96EEENS7_ILi192EEEEEENS_6half_tEfNS_4arch4Sm90ELb0ELb0ELb0ELb1ELb1ELb0ELb1ELb0ELi3ELi1ELi1ELi1ELb0EEENS1_21CollectiveEpilogueBwdISD_SE_SG_Li384ELb1ELb1ELi3EEENS1_19SingleTileSchedulerILb1ELb0ELb0ELi96EEEEEEEEEvNT_6ParamsE)
        /*0224*/ 	.word	0x00000000


	//----- nvinfo : EIATTR_REGCOUNT
	.align		4
.L_108:
        /*0228*/ 	.byte	0x04, 0x2f
        /*022a*/ 	.short	(.L_110 - .L_109)
	.align		4
.L_109:
        /*022c*/ 	.word	index@(_ZN7cutlass13device_kernelIN5flash11enable_sm90INS1_16FlashAttnBwdSm90INS1_25CollectiveMainloopBwdSm90ILi2ELi1ELi1EN4cute5tupleIJNS5_1CILi1EEES8_S8_EEENS6_IJNS7_ILi64EEENS7_ILi96EEENS7_ILi192EEEEEENS_6half_tEfNS_4arch4Sm90ELb0ELb0ELb0ELb1ELb0ELb0ELb1ELb0ELi3ELi1ELi1ELi1ELb0EEENS1_21CollectiveEpilogueBwdISD_SE_SG_Li384ELb1ELb1ELi3EEENS1_19SingleTileSchedulerILb1ELb0ELb0ELi96EEEEEEEEEvNT_6ParamsE)
        /*0230*/ 	.word	0x00000080


	//----- nvinfo : EIATTR_FRAME_SIZE
	.align		4
.L_110:
        /*0234*/ 	.byte	0x04, 0x11
        /*0236*/ 	.short	(.L_112 - .L_111)
	.align		4
.L_111:
        /*0238*/ 	.word	index@(_ZN7cutlass13device_kernelIN5flash11enable_sm90INS1_16FlashAttnBwdSm90INS1_25CollectiveMainloopBwdSm90ILi2ELi1ELi1EN4cute5tupleIJNS5_1CILi1EEES8_S8_EEENS6_IJNS7_ILi64EEENS7_ILi96EEENS7_ILi192EEEEEENS_6half_tEfNS_4arch4Sm90ELb0ELb0ELb0ELb1ELb0ELb0ELb1ELb0ELi3ELi1ELi1ELi1ELb0EEENS1_21CollectiveEpilogueBwdISD_SE_SG_Li384ELb1ELb1ELi3EEENS1_19SingleTileSchedulerILb1ELb0ELb0ELi96EEEEEEEEEvNT_6ParamsE)
        /*023c*/ 	.word	0x00000000


	//----- nvinfo : EIATTR_REGCOUNT
	.align		4
.L_112:
        /*0240*/ 	.byte	0x04, 0x2f
        /*0242*/ 	.short	(.L_114 - .L_113)
	.align		4
.L_113:
        /*0244*/ 	.word	index@(_ZN7cutlass13device_kernelIN5flash11enable_sm90INS1_16FlashAttnBwdSm90INS1_25CollectiveMainloopBwdSm90ILi2ELi1ELi1EN4cute5tupleIJNS5_1CILi1EEES8_S8_EEENS6_IJNS7_ILi64EEENS7_ILi96EEENS7_ILi192EEEEEENS_6half_tEfNS_4arch4Sm90ELb0ELb0ELb0ELb0ELb1ELb0ELb1ELb0ELi3ELi1ELi1ELi1ELb0EEENS1_24CollectiveEpilogueBwdGQAISD_fSG_Li384ELb0ELb1EEENS1_19SingleTileSchedulerILb0ELb0ELb0ELi96EEEEEEEEEvNT_6ParamsE)
        /*0248*/ 	.word	0x00000080


	//----- nvinfo : EIATTR_FRAME_SIZE
	.align		4
.L_114:
        /*024c*/ 	.byte	0x04, 0x11
        /*024e*/ 	.short	(.L_116 - .L_115)
	.align		4
.L_115:
        /*0250*/ 	.word	index@(_ZN7cutlass13device_kernelIN5flash11enable_sm90INS1_16FlashAttnBwdSm90INS1_25CollectiveMainloopBwdSm90ILi2ELi1ELi1EN4cute5tupleIJNS5_1CILi1EEES8_S8_EEENS6_IJNS7_ILi64EEENS7_ILi96EEENS7_ILi192EEEEEENS_6half_tEfNS_4arch4Sm90ELb0ELb0ELb0ELb0ELb1ELb0ELb1ELb0ELi3ELi1ELi1ELi1ELb0EEENS1_24CollectiveEpilogueBwdGQAISD_fSG_Li384ELb0ELb1EEENS1_19SingleTileSchedulerILb0ELb0ELb0ELi96EEEEEEEEEvNT_6ParamsE)
        /*0254*/ 	.word	0x00000000


	//----- nvinfo : EIATTR_REGCOUNT
	.align		4
.L_116:
        /*0258*/ 	.byte	0x04, 0x2f
        /*025a*/ 	.short	(.L_118 - .L_117)
	.align		4
.L_117:
        /*025c*/ 	.word	index@(_ZN7cutlass13device_kernelIN5flash11enable_sm90INS1_16FlashAttnBwdSm90INS1_25CollectiveMainloopBwdSm90ILi2ELi1ELi1EN4cute5tupleIJNS5_1CILi1EEES8_S8_EEENS6_IJNS7_ILi64EEENS7_ILi96EEENS7_ILi192EEEEEENS_6half_tEfNS_4arch4Sm90ELb0ELb0ELb0ELb0ELb0ELb0ELb1ELb0ELi3ELi1ELi1ELi1ELb0EEENS1_24CollectiveEpilogueBwdGQAISD_fSG_Li384ELb0ELb0EEENS1_19SingleTileSchedulerILb0ELb0ELb0ELi96EEEEEEEEEvNT_6ParamsE)
        /*0260*/ 	.word	0x00000080


	//----- nvinfo : EIATTR_FRAME_SIZE
	.align		4
.L_118:
        /*0264*/ 	.byte	0x04, 0x11
        /*0266*/ 	.short	(.L_120 - .L_119)
	.align		4
.L_119:
        /*0268*/ 	.word	index@(_ZN7cutlass13device_kernelIN5flash11enable_sm90INS1_16FlashAttnBwdSm90INS1_25CollectiveMainloopBwdSm90ILi2ELi1ELi1EN4cute5tupleIJNS5_1CILi1EEES8_S8_EEENS6_IJNS7_ILi64EEENS7_ILi96EEENS7_ILi192EEEEEENS_6half_tEfNS_4arch4Sm90ELb0ELb0ELb0ELb0ELb0ELb0ELb1ELb0ELi3ELi1ELi1ELi1ELb0EEENS1_24CollectiveEpilogueBwdGQAISD_fSG_Li384ELb0ELb0EEENS1_19SingleTileSchedulerILb0ELb0ELb0ELi96EEEEEEEEEvNT_6ParamsE)
        /*026c*/ 	.word	0x00000000


	//----- nvinfo : EIATTR_REGCOUNT
	.align		4
.L_120:
        /*0270*/ 	.byte	0x04, 0x2f
        /*0272*/ 	.short	(.L_122 - .L_121)
	.align		4
.L_121:
        /*0274*/ 	.word	index@(_ZN7cutlass13device_kernelIN5flash11enable_sm90INS1_16FlashAttnBwdSm90INS1_25CollectiveMainloopBwdSm90ILi2ELi1ELi1EN4cute5tupleIJNS5_1CILi1EEES8_S8_EEENS6_IJNS7_ILi64EEENS7_ILi96EEENS7_ILi192EEEEEENS_6half_tEfNS_4arch4Sm90ELb0ELb0ELb0ELb0ELb1ELb0ELb1ELb0ELi3ELi1ELi1ELi1ELb0EEENS1_21CollectiveEpilogueBwdISD_SE_SG_Li384ELb0ELb1ELi3EEENS1_19SingleTileSchedulerILb0ELb0ELb0ELi96EEEEEEEEEvNT_6ParamsE)
        /*0278*/ 	.word	0x00000080


	//----- nvinfo : EIATTR_FRAME_SIZE
	.align		4
.L_122:
        /*027c*/ 	.byte	0x04, 0x11
        /*027e*/ 	.short	(.L_124 - .L_123)
	.align		4
.L_123:
        /*0280*/ 	.word	index@(_ZN7cutlass13device_kernelIN5flash11enable_sm90INS1_16FlashAttnBwdSm90INS1_25CollectiveMainloopBwdSm90ILi2ELi1ELi1EN4cute5tupleIJNS5_1CILi1EEES8_S8_EEENS6_IJNS7_ILi64EEENS7_ILi96EEENS7_ILi192EEEEEENS_6half_tEfNS_4arch4Sm90ELb0ELb0ELb0ELb0ELb1ELb0ELb1ELb0ELi3ELi1ELi1ELi1ELb0EEENS1_21CollectiveEpilogueBwdISD_SE_SG_Li384ELb0ELb1ELi3EEENS1_19SingleTileSchedulerILb0ELb0ELb0ELi96EEEEEEEEEvNT_6ParamsE)
        /*0284*/ 	.word	0x00000000


	//----- nvinfo : EIATTR_REGCOUNT
	.align		4
.L_124:
        /*0288*/ 	.byte	0x04, 0x2f
        /*028a*/ 	.short	(.L_126 - .L_125)
	.align		4
.L_125:
        /*028c*/ 	.word	index@(_ZN7cutlass13device_kernelIN5flash11enable_sm90INS1_16FlashAttnBwdSm90INS1_25CollectiveMainloopBwdSm90ILi2ELi1ELi1EN4cute5tupleIJNS5_1CILi1EEES8_S8_EEENS6_IJNS7_ILi64EEENS7_ILi96EEENS7_ILi192EEEEEENS_6half_tEfNS_4arch4Sm90ELb0ELb0ELb0ELb0ELb0ELb0ELb1ELb0ELi3ELi1ELi1ELi1ELb0EEENS1_21CollectiveEpilogueBwdISD_SE_SG_Li384ELb0ELb1ELi3EEENS1_19SingleTileSchedulerILb0ELb0ELb0ELi96EEEEEEEEEvNT_6ParamsE)
        /*0290*/ 	.word	0x00000080


	//----- nvinfo : EIATTR_FRAME_SIZE
	.align		4
.L_126:
        /*0294*/ 	.byte	0x04, 0x11
        /*0296*/ 	.short	(.L_128 - .L_127)
	.align		4
.L_127:
        /*0298*/ 	.word	index@(_ZN7cutlass13device_kernelIN5flash11enable_sm90INS1_16FlashAttnBwdSm90INS1_25CollectiveMainloopBwdSm90ILi2ELi1ELi1EN4cute5tupleIJNS5_1CILi1EEES8_S8_EEENS6_IJNS7_ILi64EEENS7_ILi96EEENS7_ILi192EEEEEENS_6half_tEfNS_4arch4Sm90ELb0ELb0ELb0ELb0ELb0ELb0ELb1ELb0ELi3ELi1ELi1ELi1ELb0EEENS1_21CollectiveEpilogueBwdISD_SE_SG_Li384ELb0ELb1ELi3EEENS1_19SingleTileSchedulerILb0ELb0ELb0ELi96EEEEEEEEEvNT_6ParamsE)
        /*029c*/ 	.word	0x00000000


	//----- nvinfo : EIATTR_MIN_STACK_SIZE
	.align		4
.L_128:
        /*02a0*/ 	.byte	0x04, 0x12
        /*02a2*/ 	.short	(.L_130 - .L_129)
	.align		4
.L_129:
        /*02a4*/ 	.word	index@(_ZN7cutlass13device_kernelIN5flash11enable_sm90INS1_16FlashAttnBwdSm90INS1_25CollectiveMainloopBwdSm90ILi2ELi1ELi1EN4cute5tupleIJNS5_1CILi1EEES8_S8_EEENS6_IJNS7_ILi64EEENS7_ILi96EEENS7_ILi192EEEEEENS_6half_tEfNS_4arch4Sm90ELb0ELb0ELb0ELb0ELb0ELb0ELb1ELb0ELi3ELi1ELi1ELi1ELb0EEENS1_21CollectiveEpilogueBwdISD_SE_SG_Li384ELb0ELb1ELi3EEENS1_19SingleTileSchedulerILb0ELb0ELb0ELi96EEEEEEEEEvNT_6ParamsE)
        /*02a8*/ 	.word	0x00000000


	//----- nvinfo : EIATTR_MIN_STACK_SIZE
	.align		4
.L_130:
        /*02ac*/ 	.byte	0x04, 0x12
        /*02ae*/ 	.short	(.L_132 - .L_131)
	.align		4
.L_131:
        /*02b0*/ 	.word	index@(_ZN7cutlass13device_kernelIN5flash11enable_sm90INS1_16FlashAttnBwdSm90INS1_25CollectiveMainloopBwdSm90ILi2ELi1ELi1EN4cute5tupleIJNS5_1CILi1EEES8_S8_EEENS6_IJNS7_ILi64EEENS7_ILi96EEENS7_ILi192EEEEEENS_6half_tEfNS_4arch4Sm90ELb0ELb0ELb0ELb0ELb1ELb0ELb1ELb0ELi3ELi1ELi1ELi1ELb0EEENS1_21CollectiveEpilogueBwdISD_SE_SG_Li384ELb0ELb1ELi3EEENS1_19SingleTileSchedulerILb0ELb0ELb0ELi96EEEEEEEEEvNT_6ParamsE)
        /*02b4*/ 	.word	0x00000000


	//----- nvinfo : EIATTR_MIN_STACK_SIZE
	.align		4
.L_132:
        /*02b8*/ 	.byte	0x04, 0x12
        /*02ba*/ 	.short	(.L_134 - .L_133)
	.align		4
.L_133:
        /*02bc*/ 	.word	index@(_ZN7cutlass13device_kernelIN5flash11enable_sm90INS1_16FlashAttnBwdSm90INS1_25CollectiveMainloopBwdSm90ILi2ELi1ELi1EN4cute5tupleIJNS5_1CILi1EEES8_S8_EEENS6_IJNS7_ILi64EEENS7_ILi96EEENS7_ILi192EEEEEENS_6half_tEfNS_4arch4Sm90ELb0ELb0ELb0ELb0ELb0ELb0ELb1ELb0ELi3ELi1ELi1ELi1ELb0EEENS1_24CollectiveEpilogueBwdGQAISD_fSG_Li384ELb0ELb0EEENS1_19SingleTileSchedulerILb0ELb0ELb0ELi96EEEEEEEEEvNT_6ParamsE)
        /*02c0*/ 	.word	0x00000000


	//----- nvinfo : EIATTR_MIN_STACK_SIZE
	.align		4
.L_134:
        /*02c4*/ 	.byte	0x04, 0x12
        /*02c6*/ 	.short	(.L_136 - .L_135)
	.align		4
.L_135:
        /*02c8*/ 	.word	index@(_ZN7cutlass13device_kernelIN5flash11enable_sm90INS1_16FlashAttnBwdSm90INS1_25CollectiveMainloopBwdSm90ILi2ELi1ELi1EN4cute5tupleIJNS5_1CILi1EEES8_S8_EEENS6_IJNS7_ILi64EEENS7_ILi96EEENS7_ILi192EEEEEENS_6half_tEfNS_4arch4Sm90ELb0ELb0ELb0ELb0ELb1ELb0ELb1ELb0ELi3ELi1ELi1ELi1ELb0EEENS1_24CollectiveEpilogueBwdGQAISD_fSG_Li384ELb0ELb1EEENS1_19SingleTileSchedulerILb0ELb0ELb0ELi96EEEEEEEEEvNT_6ParamsE)
        /*02cc*/ 	.word	0x00000000


	//----- nvinfo : EIATTR_MIN_STACK_SIZE
	.align		4
.L_136:
        /*02d0*/ 	.byte	0x04, 0x12
        /*02d2*/ 	.short	(.L_138 - .L_137)
	.align		4
.L_137:
        /*02d4*/ 	.word	index@(_ZN7cutlass13device_kernelIN5flash11enable_sm90INS1_16FlashAttnBwdSm90INS1_25CollectiveMainloopBwdSm90ILi2ELi1ELi1EN4cute5tupleIJNS5_1CILi1EEES8_S8_EEENS6_IJNS7_ILi64EEENS7_ILi96EEENS7_ILi192EEEEEENS_6half_tEfNS_4arch4Sm90ELb0ELb0ELb0ELb1ELb0ELb0ELb1ELb0ELi3ELi1ELi1ELi1ELb0EEENS1_21CollectiveEpilogueBwdISD_SE_SG_Li384ELb1ELb1ELi3EEENS1_19SingleTileSchedulerILb1ELb0ELb0ELi96EEEEEEEEEvNT_6ParamsE)
        /*02d8*/ 	.word	0x00000000


	//----- nvinfo : EIATTR_MIN_STACK_SIZE
	.align		4
.L_138:
        /*02dc*/ 	.byte	0x04, 0x12
        /*02de*/ 	.short	(.L_140 - .L_139)
	.align		4
.L_139:
        /*02e0*/ 	.word	index@(_ZN7cutlass13device_kernelIN5flash11enable_sm90INS1_16FlashAttnBwdSm90INS1_25CollectiveMainloopBwdSm90ILi2ELi1ELi1EN4cute5tupleIJNS5_1CILi1EEES8_S8_EEENS6_IJNS7_ILi64EEENS7_ILi96EEENS7_ILi192EEEEEENS_6half_tEfNS_4arch4Sm90ELb0ELb0ELb0ELb1ELb1ELb0ELb1ELb0ELi3ELi1ELi1ELi1ELb0EEENS1_21CollectiveEpilogueBwdISD_SE_SG_Li384ELb1ELb1ELi3EEENS1_19SingleTileSchedulerILb1ELb0ELb0ELi96EEEEEEEEEvNT_6ParamsE)
        /*02e4*/ 	.word	0x00000000


	//----- nvinfo : EIATTR_MIN_STACK_SIZE
	.align		4
.L_140:
        /*02e8*/ 	.byte	0x04, 0x12
        /*02ea*/ 	.short	(.L_142 - .L_141)
	.align		4
.L_141:
        /*02ec*/ 	.word	index@(_ZN7cutlass13device_kernelIN5flash11enable_sm90INS1_16FlashAttnBwdSm90INS1_25CollectiveMainloopBwdSm90ILi2ELi1ELi1EN4cute5tupleIJNS5_1CILi1EEES8_S8_EEENS6_IJNS7_ILi64EEENS7_ILi96EEENS7_ILi192EEEEEENS_6half_tEfNS_4arch4Sm90ELb0ELb0ELb0ELb1ELb0ELb0ELb1ELb0ELi3ELi1ELi1ELi1ELb0EEENS1_24CollectiveEpilogueBwdGQAISD_fSG_Li384ELb1ELb0EEENS1_19SingleTileSchedulerILb1ELb0ELb0ELi96EEEEEEEEEvNT_6ParamsE)
        /*02f0*/ 	.word	0x00000000


	//----- nvinfo : EIATTR_MIN_STACK_SIZE
	.align		4
.L_142:
        /*02f4*/ 	.byte	0x04, 0x12
        /*02f6*/ 	.short	(.L_144 - .L_143)
	.align		4
.L_143:
        /*02f8*/ 	.word	index@(_ZN7cutlass13device_kernelIN5flash11enable_sm90INS1_16FlashAttnBwdSm90INS1_25CollectiveMainloopBwdSm90ILi2ELi1ELi1EN4cute5tupleIJNS5_1CILi1EEES8_S8_EEENS6_IJNS7_ILi64EEENS7_ILi96EEENS7_ILi192EEEEEENS_6half_tEfNS_4arch4Sm90ELb0ELb0ELb0ELb1ELb1ELb0ELb1ELb0ELi3ELi1ELi1ELi1ELb0EEENS1_24CollectiveEpilogueBwdGQAISD_fSG_Li384ELb1ELb1EEENS1_19SingleTileSchedulerILb1ELb0ELb0ELi96EEEEEEEEEvNT_6ParamsE)
        /*02fc*/ 	.word	0x00000000


	//----- nvinfo : EIATTR_MIN_STACK_SIZE
	.align		4
.L_144:
        /*0300*/ 	.byte	0x04, 0x12
        /*0302*/ 	.short	(.L_146 - .L_145)
	.align		4
.L_145:
        /*0304*/ 	.word	index@(_ZN7cutlass13device_kernelIN5flash11enable_sm90INS1_16FlashAttnBwdSm90INS1_25CollectiveMainloopBwdSm90ILi2ELi1ELi1EN4cute5tupleIJNS5_1CILi1EEES8_S8_EEENS6_IJNS7_ILi64EEENS7_ILi96EEENS7_ILi192EEEEEENS_6half_tEfNS_4arch4Sm90ELb0ELb1ELb0ELb0ELb0ELb0ELb1ELb0ELi3ELi1ELi1ELi1ELb0EEENS1_21CollectiveEpilogueBwdISD_SE_SG_Li384ELb0ELb1ELi3EEENS1_19SingleTileSchedulerILb0ELb0ELb0ELi96EEEEEEEEEvNT_6ParamsE)
        /*0308*/ 	.word	0x00000000


	//----- nvinfo : EIATTR_MIN_STACK_SIZE
	.align		4
.L_146:
        /*030c*/ 	.byte	0x04, 0x12
        /*030e*/ 	.short	(.L_148 - .L_147)
	.align		4
.L_147:
        /*0310*/ 	.word	index@(_ZN7cutlass13device_kernelIN5flash11enable_sm90INS1_16FlashAttnBwdSm90INS1_25CollectiveMainloopBwdSm90ILi2ELi1ELi1EN4cute5tupleIJNS5_1CILi1EEES8_S8_EEENS6_IJNS7_ILi64EEENS7_ILi96EEENS7_ILi192EEEEEENS_6half_tEfNS_4arch4Sm90ELb0ELb1ELb0ELb0ELb1ELb0ELb1ELb0ELi3ELi1ELi1ELi1ELb0EEENS1_21CollectiveEpilogueBwdISD_SE_SG_Li384ELb0ELb1ELi3EEENS1_19SingleTileSchedulerILb0ELb0ELb0ELi96EEEEEEEEEvNT_6ParamsE)
        /*0314*/ 	.word	0x00000000


	//----- nvinfo : EIATTR_MIN_STACK_SIZE
	.align		4
.L_148:
        /*0318*/ 	.byte	0x04, 0x12
        /*031a*/ 	.short	(.L_150 - .L_149)
	.align		4
.L_149:
        /*031c*/ 	.word	index@(_ZN7cutlass13device_kernelIN5flash11enable_sm90INS1_16FlashAttnBwdSm90INS1_25CollectiveMainloopBwdSm90ILi2ELi1ELi1EN4cute5tupleIJNS5_1CILi1EEES8_S8_EEENS6_IJNS7_ILi64EEENS7_ILi96EEENS7_ILi192EEEEEENS_6half_tEfNS_4arch4Sm90ELb0ELb1ELb0ELb0ELb0ELb0ELb1ELb0ELi3ELi1ELi1ELi1ELb0EEENS1_24CollectiveEpilogueBwdGQAISD_fSG_Li384ELb0ELb0EEENS1_19SingleTileSchedulerILb0ELb0ELb0ELi96EEEEEEEEEvNT_6ParamsE)
        /*0320*/ 	.word	0x00000000


	//----- nvinfo : EIATTR_MIN_STACK_SIZE
	.align		4
.L_150:
        /*0324*/ 	.byte	0x04, 0x12
        /*0326*/ 	.short	(.L_152 - .L_151)
	.align		4
.L_151:
        /*0328*/ 	.word	index@(_ZN7cutlass13device_kernelIN5flash11enable_sm90INS1_16FlashAttnBwdSm90INS1_25CollectiveMainloopBwdSm90ILi2ELi1ELi1EN4cute5tupleIJNS5_1CILi1EEES8_S8_EEENS6_IJNS7_ILi64EEENS7_ILi96EEENS7_ILi192EEEEEENS_6half_tEfNS_4arch4Sm90ELb0ELb1ELb0ELb0ELb1ELb0ELb1ELb0ELi3ELi1ELi1ELi1ELb0EEENS1_24CollectiveEpilogueBwdGQAISD_fSG_Li384ELb0ELb1EEENS1_19SingleTileSchedulerILb0ELb0ELb0ELi96EEEEEEEEEvNT_6ParamsE)
        /*032c*/ 	.word	0x00000000


	//----- nvinfo : EIATTR_MIN_STACK_SIZE
	.align		4
.L_152:
        /*0330*/ 	.byte	0x04, 0x12
        /*0332*/ 	.short	(.L_154 - .L_153)
	.align		4
.L_153:
        /*0334*/ 	.word	index@(_ZN7cutlass13device_kernelIN5flash11enable_sm90INS1_16FlashAttnBwdSm90INS1_25CollectiveMainloopBwdSm90ILi2ELi1ELi1EN4cute5tupleIJNS5_1CILi1EEES8_S8_EEENS6_IJNS7_ILi64EEENS7_ILi96EEENS7_ILi192EEEEEENS_6half_tEfNS_4arch4Sm90ELb0ELb1ELb0ELb1ELb0ELb0ELb1ELb0ELi3ELi1ELi1ELi1ELb0EEENS1_21CollectiveEpilogueBwdISD_SE_SG_Li384ELb1ELb1ELi3EEENS1_19SingleTileSchedulerILb1ELb0ELb0ELi96EEEEEEEEEvNT_6ParamsE)
        /*0338*/ 	.word	0x00000000


	//----- nvinfo : EIATTR_MIN_STACK_SIZE
	.align		4
.L_154:
        /*033c*/ 	.byte	0x04, 0x12
        /*033e*/ 	.short	(.L_156 - .L_155)
	.align		4
.L_155:
        /*0340*/ 	.word	index@(_ZN7cutlass13device_kernelIN5flash11enable_sm90INS1_16FlashAttnBwdSm90INS1_25CollectiveMainloopBwdSm90ILi2ELi1ELi1EN4cute5tupleIJNS5_1CILi1EEES8_S8_EEENS6_IJNS7_ILi64EEENS7_ILi96EEENS7_ILi192EEEEEENS_6half_tEfNS_4arch4Sm90ELb0ELb1ELb0ELb1ELb1ELb0ELb1ELb0ELi3ELi1ELi1ELi1ELb0EEENS1_21CollectiveEpilogueBwdISD_SE_SG_Li384ELb1ELb1ELi3EEENS1_19SingleTileSchedulerILb1ELb0ELb0ELi96EEEEEEEEEvNT_6ParamsE)
        /*0344*/ 	.word	0x00000000


	//----- nvinfo : EIATTR_MIN_STACK_SIZE
	.align		4
.L_156:
        /*0348*/ 	.byte	0x04, 0x12
        /*034a*/ 	.short	(.L_158 - .L_157)
	.align		4
.L_157:
        /*034c*/ 	.word	index@(_ZN7cutlass13device_kernelIN5flash11enable_sm90INS1_16FlashAttnBwdSm90INS1_25CollectiveMainloopBwdSm90ILi2ELi1ELi1EN4cute5tupleIJNS5_1CILi1EEES8_S8_EEENS6_IJNS7_ILi64EEENS7_ILi96EEENS7_ILi192EEEEEENS_6half_tEfNS_4arch4Sm90ELb0ELb1ELb0ELb1ELb0ELb0ELb1ELb0ELi3ELi1ELi1ELi1ELb0EEENS1_24CollectiveEpilogueBwdGQAISD_fSG_Li384ELb1ELb0EEENS1_19SingleTileSchedulerILb1ELb0ELb0ELi96EEEEEEEEEvNT_6ParamsE)
        /*0350*/ 	.word	0x00000000


	//----- nvinfo : EIATTR_MIN_STACK_SIZE
	.align		4
.L_158:
        /*0354*/ 	.byte	0x04, 0x12
        /*0356*/ 	.short	(.L_160 - .L_159)
	.align		4
.L_159:
        /*0358*/ 	.word	index@(_ZN7cutlass13device_kernelIN5flash11enable_sm90INS1_16FlashAttnBwdSm90INS1_25CollectiveMainloopBwdSm90ILi2ELi1ELi1EN4cute5tupleIJNS5_1CILi1EEES8_S8_EEENS6_IJNS7_ILi64EEENS7_ILi96EEENS7_ILi192EEEEEENS_6half_tEfNS_4arch4Sm90ELb0ELb1ELb0ELb1ELb1ELb0ELb1ELb0ELi3ELi1ELi1ELi1ELb0EEENS1_24CollectiveEpilogueBwdGQAISD_fSG_Li384ELb1ELb1EEENS1_19SingleTileSchedulerILb1ELb0ELb0ELi96EEEEEEEEEvNT_6ParamsE)
        /*035c*/ 	.word	0x00000000


	//----- nvinfo : EIATTR_MIN_STACK_SIZE
	.align		4
.L_160:
        /*0360*/ 	.byte	0x04, 0x12
        /*0362*/ 	.short	(.L_162 - .L_161)
	.align		4
.L_161:
        /*0364*/ 	.word	index@(_ZN7cutlass13device_kernelIN5flash11enable_sm90INS1_16FlashAttnBwdSm90INS1_25CollectiveMainloopBwdSm90ILi2ELi1ELi1EN4cute5tupleIJNS5_1CILi1EEES8_S8_EEENS6_IJNS7_ILi64EEENS7_ILi96EEENS7_ILi192EEEEEENS_6half_tEfNS_4arch4Sm90ELb1ELb0ELb0ELb0ELb0ELb0ELb1ELb0ELi3ELi1ELi1ELi1ELb0EEENS1_21CollectiveEpilogueBwdISD_SE_SG_Li384ELb0ELb1ELi3EEENS1_25SingleTileBwdLPTSchedulerILb0ELi96ELb0EEEEEEEEEvNT_6ParamsE)
        /*0368*/ 	.word	0x00000018


	//----- nvinfo : EIATTR_MIN_STACK_SIZE
	.align		4
.L_162:
        /*036c*/ 	.byte	0x04, 0x12
        /*036e*/ 	.short	(.L_164 - .L_163)
	.align		4
.L_163:
        /*0370*/ 	.word	index@(_ZN7cutlass13device_kernelIN5flash11enable_sm90INS1_16FlashAttnBwdSm90INS1_25CollectiveMainloopBwdSm90ILi2ELi1ELi1EN4cute5tupleIJNS5_1CILi1EEES8_S8_EEENS6_IJNS7_ILi64EEENS7_ILi96EEENS7_ILi192EEEEEENS_6half_tEfNS_4arch4Sm90ELb1ELb0ELb0ELb0ELb1ELb0ELb1ELb0ELi3ELi1ELi1ELi1ELb0EEENS1_21CollectiveEpilogueBwdISD_SE_SG_Li384ELb0ELb1ELi3EEENS1_25SingleTileBwdLPTSchedulerILb0ELi96ELb1EEEEEEEEEvNT_6ParamsE)
        /*0374*/ 	.word	0x00000018


	//----- nvinfo : EIATTR_MIN_STACK_SIZE
	.align		4
.L_164:
        /*0378*/ 	.byte	0x04, 0x12
        /*037a*/ 	.short	(.L_166 - .L_165)
	.align		4
.L_165:
        /*037c*/ 	.word	index@(_ZN7cutlass13device_kernelIN5flash11enable_sm90INS1_16FlashAttnBwdSm90INS1_25CollectiveMainloopBwdSm90ILi2ELi1ELi1EN4cute5tupleIJNS5_1CILi1EEES8_S8_EEENS6_IJNS7_ILi64EEENS7_ILi96EEENS7_ILi192EEEEEENS_6half_tEfNS_4arch4Sm90ELb1ELb0ELb0ELb0ELb0ELb0ELb1ELb0ELi3ELi1ELi1ELi1ELb0EEENS1_24CollectiveEpilogueBwdGQAISD_fSG_Li384ELb0ELb0EEENS1_25SingleTileBwdLPTSchedulerILb0ELi96ELb0EEEEEEEEEvNT_6ParamsE)
        /*0380*/ 	.word	0x00000018


	//----- nvinfo : EIATTR_MIN_STACK_SIZE
	.align		4
.L_166:
        /*0384*/ 	.byte	0x04, 0x12
        /*0386*/ 	.short	(.L_168 - .L_167)
	.align		4
.L_167:
        /*0388*/ 	.word	index@(_ZN7cutlass13device_kernelIN5flash11enable_sm90INS1_16FlashAttnBwdSm90INS1_25CollectiveMainloopBwdSm90ILi2ELi1ELi1EN4cute5tupleIJNS5_1CILi1EEES8_S8_EEENS6_IJNS7_ILi64EEENS7_ILi96EEENS7_ILi192EEEEEENS_6half_tEfNS_4arch4Sm90ELb1ELb0ELb0ELb0ELb1ELb0ELb1ELb0ELi3ELi1ELi1ELi1ELb0EEENS1_24CollectiveEpilogueBwdGQAISD_fSG_Li384ELb0ELb1EEENS1_25SingleTileBwdLPTSchedulerILb0ELi96ELb1EEEEEEEEEvNT_6ParamsE)
        /*038c*/ 	.word	0x00000018


	//----- nvinfo : EIATTR_MIN_STACK_SIZE
	.align		4
.L_168:
        /*0390*/ 	.byte	0x04, 0x12
        /*0392*/ 	.short	(.L_170 - .L_169)
	.align		4
.L_169:
        /*0394*/ 	.word	index@(_ZN7cutlass13device_kernelIN5flash22FlashAttnBwdPreprocessIN4cute5tupleIJNS3_1CILi64EEENS5_ILi192EEEEEENS_6half_tEfNS_4arch4Sm90ELb1ELb0EEEEEvNT_6ParamsE)
        /*0398*/ 	.word	0x00000000


	//----- nvinfo : EIATTR_MIN_STACK_SIZE
	.align		4
.L_170:
        /*039c*/ 	.byte	0x04, 0x12
        /*039e*/ 	.short	(.L_172 - .L_171)
	.align		4
.L_171:
        /*03a0*/ 	.word	index@(_ZN7cutlass13device_kernelIN5flash11enable_sm90INS1_16FlashAttnBwdSm90INS1_25CollectiveMainloopBwdSm90ILi2ELi1ELi1EN4cute5tupleIJNS5_1CILi1EEES8_S8_EEENS6_IJNS7_ILi64EEENS7_ILi96EEENS7_ILi192EEEEEENS_6half_tEfNS_4arch4Sm90ELb1ELb0ELb0ELb1ELb0ELb0ELb1ELb0ELi3ELi1ELi1ELi1ELb0EEENS1_21CollectiveEpilogueBwdISD_SE_SG_Li384ELb1ELb1ELi3EEENS1_25SingleTileBwdLPTSchedulerILb1ELi96ELb0EEEEEEEEEvNT_6ParamsE)
        /*03a4*/ 	.word	0x00000008


	//----- nvinfo : EIATTR_MIN_STACK_SIZE
	.align		4
.L_172:
        /*03a8*/ 	.byte	0x04, 0x12
        /*03aa*/ 	.short	(.L_174 - .L_173)
	.align		4
.L_173:
        /*03ac*/ 	.word	index@(_ZN7cutlass13device_kernelIN5flash11enable_sm90INS1_16FlashAttnBwdSm90INS1_25CollectiveMainloopBwdSm90ILi2ELi1ELi1EN4cute5tupleIJNS5_1CILi1EEES8_S8_EEENS6_IJNS7_ILi64EEENS7_ILi96EEENS7_ILi192EEEEEENS_6half_tEfNS_4arch4Sm90ELb1ELb0ELb0ELb1ELb1ELb0ELb1ELb0ELi3ELi1ELi1ELi1ELb0EEENS1_21CollectiveEpilogueBwdISD_SE_SG_Li384ELb1ELb1ELi3EEENS1_25SingleTileBwdLPTSchedulerILb1ELi96ELb1EEEEEEEEEvNT_6ParamsE)
        /*03b0*/ 	.word	0x00000008


	//----- nvinfo : EIATTR_MIN_STACK_SIZE
	.align		4
.L_174:
        /*03b4*/ 	.byte	0x04, 0x12
        /*03b6*/ 	.short	(.L_176 - .L_175)
	.align		4
.L_175:
        /*03b8*/ 	.word	index@(_ZN7cutlass13device_kernelIN5flash11enable_sm90INS1_16FlashAttnBwdSm90INS1_25CollectiveMainloopBwdSm90ILi2ELi1ELi1EN4cute5tupleIJNS5_1CILi1EEES8_S8_EEENS6_IJNS7_ILi64EEENS7_ILi96EEENS7_ILi192EEEEEENS_6half_tEfNS_4arch4Sm90ELb1ELb0ELb0ELb1ELb0ELb0ELb1ELb0ELi3ELi1ELi1ELi1ELb0EEENS1_24CollectiveEpilogueBwdGQAISD_fSG_Li384ELb1ELb0EEENS1_25SingleTileBwdLPTSchedulerILb1ELi96ELb0EEEEEEEEEvNT_6ParamsE)
        /*03bc*/ 	.word	0x00000008


	//----- nvinfo : EIATTR_MIN_STACK_SIZE
	.align		4
.L_176:
        /*03c0*/ 	.byte	0x04, 0x12
        /*03c2*/ 	.short	(.L_178 - .L_177)
	.align		4
.L_177:
        /*03c4*/ 	.word	index@(_ZN7cutlass13device_kernelIN5flash32FlashAttnBwdPostprocessConvertdQIN4cute5tupleIJNS3_1CILi96EEENS5_ILi192EEEEEENS_6half_tEfNS_4arch4Sm90ELi384ENS3_8TiledMMAINS3_8MMA_AtomIJNS3_4SM904GMMA25MMA_64x96x16_F32F16F16_SSILNSF_5MajorE1ELSH_1ELNSF_7ScaleInE1ELSI_1EEEEEENS3_6LayoutINS4_IJNS5_ILi3EEENS5_ILi1EEESN_EEENS4_IJSN_NS5_ILi0EEESP_EEEEENS4_IJNS3_10UnderscoreESS_SS_EEEEELb1EEEEEvNT_6ParamsE)
        /*03c8*/ 	.word	0x00000000


	//----- nvinfo : EIATTR_MIN_STACK_SIZE
	.align		4
.L_178:
        /*03cc*/ 	.byte	0x04, 0x12
        /*03ce*/ 	.short	(.L_180 - .L_179)
	.align		4
.L_179:
        /*03d0*/ 	.word	index@(_ZN7cutlass13device_kernelIN5flash32FlashAttnBwdPostprocessConvertdQIN4cute5tupleIJNS3_1CILi64EEENS5_ILi192EEEEEENS_6half_tEfNS_4arch4Sm90ELi384ENS3_8TiledMMAINS3_8MMA_AtomIJNS3_4SM904GMMA25MMA_64x64x16_F32F16F16_SSILNSF_5MajorE0ELSH_1ELNSF_7ScaleInE1ELSI_1EEEEEENS3_6LayoutINS4_IJNS5_ILi1EEENS5_ILi3EEESM_EEENS4_IJNS5_ILi0EEESM_SP_EEEEENS4_IJNS3_10UnderscoreESS_SS_EEEEELb0EEEEEvNT_6ParamsE)
        /*03d4*/ 	.word	0x00000000


	//----- nvinfo : EIATTR_MIN_STACK_SIZE
	.align		4
.L_180:
        /*03d8*/ 	.byte	0x04, 0x12
        /*03da*/ 	.short	(.L_182 - .L_181)
	.align		4
.L_181:
        /*03dc*/ 	.word	index@(_ZN7cutlass13device_kernelIN5flash11enable_sm90INS1_16FlashAttnBwdSm90INS1_25CollectiveMainloopBwdSm90ILi2ELi1ELi1EN4cute5tupleIJNS5_1CILi1EEES8_S8_EEENS6_IJNS7_ILi64EEENS7_ILi96EEENS7_ILi192EEEEEENS_6half_tEfNS_4arch4Sm90ELb1ELb0ELb0ELb1ELb1ELb0ELb1ELb0ELi3ELi1ELi1ELi1ELb0EEENS1_24CollectiveEpilogueBwdGQAISD_fSG_Li384ELb1ELb1EEENS1_25SingleTileBwdLPTSchedulerILb1ELi96ELb1EEEEEEEEEvNT_6ParamsE)
        /*03e0*/ 	.word	0x00000008


	//----- nvinfo : EIATTR_MIN_STACK_SIZE
	.align		4
.L_182:
        /*03e4*/ 	.byte	0x04, 0x12
        /*03e6*/ 	.short	(.L_184 - .L_183)
	.align		4
.L_183:
        /*03e8*/ 	.word	index@(_ZN7cutlass13device_kernelIN5flash22FlashAttnBwdPreprocessIN4cute5tupleIJNS3_1CILi64EEENS5_ILi192EEEEEENS_6half_tEfNS_4arch4Sm90ELb1ELb1EEEEEvNT_6ParamsE)
        /*03ec*/ 	.word	0x00000000
.L_184:


//--------------------- .nv.compat                --------------------------
	.section	.nv.compat,"",@"SHT_CUDA_COMPAT_INFO"
	.align	4
        /*0000*/ 	.byte	0x02, 0x09, 0x01, 0x00, 0x02, 0x02, 0x04, 0x00, 0x02, 0x05, 0x05, 0x00, 0x03, 0x07, 0x01, 0x01
        /*0010*/ 	.byte	0x02, 0x03, 0x01, 0x00, 0x02, 0x06, 0x01, 0x00, 0x04, 0x0b, 0x08, 0x00, 0x00, 0x00, 0x00, 0x00
        /*0020*/ 	.byte	0x00, 0x00, 0x00, 0x00


//--------------------- .nv.info._ZN7cutlass13device_kernelIN5flash11enable_sm90INS1_16FlashAttnBwdSm90INS1_25CollectiveMainloopBwdSm90ILi2ELi1ELi1EN4cute5tupleIJNS5_1CILi1EEES8_S8_EEENS6_IJNS7_ILi64EEENS7_ILi96EEENS7_ILi192EEEEEENS_6half_tEfNS_4arch4Sm90ELb0ELb0ELb0ELb0ELb0ELb0ELb1ELb0ELi3ELi1ELi1ELi1ELb0EEENS1_21CollectiveEpilogueBwdISD_SE_SG_Li384ELb0ELb1ELi3EEENS1_19SingleTileSchedulerILb0ELb0ELb0ELi96EEEEEEEEEvNT_6ParamsE --------------------------
	.section	.nv.info._ZN7cutlass13device_kernelIN5flash11enable_sm90INS1_16FlashAttnBwdSm90INS1_25CollectiveMainloopBwdSm90ILi2ELi1ELi1EN4cute5tupleIJNS5_1CILi1EEES8_S8_EEENS6_IJNS7_ILi64EEENS7_ILi96EEENS7_ILi192EEEEEENS_6half_tEfNS_4arch4Sm90ELb0ELb0ELb0ELb0ELb0ELb0ELb1ELb0ELi3ELi1ELi1ELi1ELb0EEENS1_21CollectiveEpilogueBwdISD_SE_SG_Li384ELb0ELb1ELi3EEENS1_19SingleTileSchedulerILb0ELb0ELb0ELi96EEEEEEEEEvNT_6ParamsE,"",@"SHT_CUDA_INFO"
	.sectionflags	@""
	.align	4


	//----- nvinfo : EIATTR_CUDA_API_VERSION
	.align		4
        /*0000*/ 	.byte	0x04, 0x37
        /*0002*/ 	.short	(.L_186 - .L_185)
.L_185:
        /*0004*/ 	.word	0x00000082


	//----- nvinfo : EIATTR_KPARAM_INFO
	.align		4
.L_186:
        /*0008*/ 	.byte	0x04, 0x17
        /*000a*/ 	.short	(.L_188 - .L_187)
.L_187:
        /*000c*/ 	.word	0x00000000
        /*0010*/ 	.short	0x0000
        /*0012*/ 	.short	0x0070
        /*0014*/ 	.byte	0x00, 0xf0, 0x01, 0x24


	//----- nvinfo : EIATTR_SPARSE_MMA_MASK
	.align		4
.L_188:
        /*0018*/ 	.byte	0x03, 0x50
        /*001a*/ 	.short	0x0000


	//----- nvinfo : EIATTR_MAXREG_COUNT
	.align		4
        /*001c*/ 	.byte	0x03, 0x1b
        /*001e*/ 	.short	0x0080


	//----- nvinfo : EIATTR_NUM_BARRIERS
	.align		4
        /*0020*/ 	.byte	0x02, 0x4c
        /*0022*/ 	.byte	0x10
	.zero		1


	//----- nvinfo : EIATTR_EXTERNS
	.align		4
        /*0024*/ 	.byte	0x04, 0x0f
        /*0026*/ 	.short	(.L_190 - .L_189)


	//   ....[0]....
	.align		4
.L_189:
        /*0028*/ 	.word	index@(__assertfail)


	//----- nvinfo : EIATTR_MERCURY_ISA_VERSION
	.align		4
.L_190:
        /*002c*/ 	.byte	0x03, 0x5f
        /*002e*/ 	.short	0x0101


	//----- nvinfo : EIATTR_INT_WARP_WIDE_INSTR_OFFSETS
	.align		4
        /*0030*/ 	.byte	0x04, 0x31
        /*0032*/ 	.short	(.L_192 - .L_191)


	//   ....[0]....
.L_191:
        /*0034*/ 	.word	0x000001d0


	//   ....[1]....
        /*0038*/ 	.word	0x00000290


	//----- nvinfo : EIATTR_COOP_GROUP_MASK_REGIDS
	.align		4
.L_192:
        /*003c*/ 	.byte	0x04, 0x29
        /*003e*/ 	.short	(.L_194 - .L_193)


	//   ....[0]....
.L_193:
        /*0040*/ 	.word	0xffffffff


	//   ....[1]....
        /*0044*/ 	.word	0xffffffff


	//   ....[2]....
        /*0048*/ 	.word	0xffffffff


	//   ....[3]....
        /*004c*/ 	.word	0xffffffff


	//   ....[4]....
        /*0050*/ 	.word	0xffffffff


	//   ....[5]....
        /*0054*/ 	.word	0xffffffff


	//   ....[6]....
        /*0058*/ 	.word	0xffffffff


	//   ....[7]....
        /*005c*/ 	.word	0xffffffff


	//   ....[8]....
        /*0060*/ 	.word	0x0500000f


	//----- nvinfo : EIATTR_COOP_GROUP_INSTR_OFFSETS
	.align		4
.L_194:
        /*0064*/ 	.byte	0x04, 0x28
        /*0066*/ 	.short	(.L_196 - .L_195)


	//   ....[0]....
.L_195:
        /*0068*/ 	.word	0x00000050


	//   ....[1]....
        /*006c*/ 	.word	0x000001e0


	//   ....[2]....
        /*0070*/ 	.word	0x00000270


	//   ....[3]....
        /*0074*/ 	.word	0x000003f0


	//   ....[4]....
        /*0078*/ 	.word	0x00000600


	//   ....[5]....
        /*007c*/ 	.word	0x00000b70


	//   ....[6]....
        /*0080*/ 	.word	0x00003d00


	//   ....[7]....
        /*0084*/ 	.word	0x00004360


	//   ....[8]....
        /*0088*/ 	.word	0x00007420


	//----- nvinfo : EIATTR_REG_RECONFIG
	.align		4
.L_196:
        /*008c*/ 	.byte	0x01, 0x54
	.zero		2


	//----- nvinfo : EIATTR_SYSCALL_OFFSETS
	.align		4
        /*0090*/ 	.byte	0x04, 0x46
        /*0092*/ 	.short	(.L_198 - .L_197)


	//   ....[0]....
.L_197:
        /*0094*/ 	.word	0x000007d0


	//   ....[1]....
        /*0098*/ 	.word	0x000008c0


	//   ....[2]....
        /*009c*/ 	.word	0x00000a00


	//   ....[3]....
        /*00a0*/ 	.word	0x00000af0


	//   ....[4]....
        /*00a4*/ 	.word	0x00003720


	//   ....[5]....
        /*00a8*/ 	.word	0x00003860


	//   ....[6]....
        /*00ac*/ 	.word	0x00003980


	//   ....[7]....
        /*00b0*/ 	.word	0x00003aa0


	//----- nvinfo : EIATTR_MBARRIER_INSTR_OFFSETS
	.align		4
.L_198:
        /*00b4*/ 	.byte	0x04, 0x39
        /*00b6*/ 	.short	(.L_200 - .L_199)


	//   ....[0]....
.L_199:
        /*00b8*/ 	.word	0x000002b0
        /*00bc*/ 	.word	0x000000ff
        /*00c0*/ 	.word	0x00036400
        /*00c4*/ 	.short	0x0100
        /*00c6*/ 	.byte	0x06
	.zero		1


	//   ....[1]....
        /*00c8*/ 	.word	0x000003a0
        /*00cc*/ 	.word	0x000000ff
        /*00d0*/ 	.word	0x00036410
        /*00d4*/ 	.short	0x0100
        /*00d6*/ 	.byte	0x08
	.zero		1


	//   ....[2]....
        /*00d8*/ 	.word	0x000003b0
        /*00dc*/ 	.word	0x000000ff
        /*00e0*/ 	.word	0x00036420
        /*00e4*/ 	.short	0x0100
        /*00e6*/ 	.byte	0x08
	.zero		1


	//   ....[3]....
        /*00e8*/ 	.word	0x000003c0
        /*00ec*/ 	.word	0x000000ff
        /*00f0*/ 	.word	0x00036418
        /*00f4*/ 	.short	0x0100
        /*00f6*/ 	.byte	0x08
	.zero		1


	//   ....[4]....
        /*00f8*/ 	.word	0x000003d0
        /*00fc*/ 	.word	0x000000ff
        /*0100*/ 	.word	0x00036428
        /*0104*/ 	.short	0x0100
        /*0106*/ 	.byte	0x08
	.zero		1


	//   ....[5]....
        /*0108*/ 	.word	0x00000500
        /*010c*/ 	.word	0x000000ff
        /*0110*/ 	.word	0x00036430
        /*0114*/ 	.short	0x0100
        /*0116*/ 	.byte	0x08
	.zero		1


	//   ....[6]....
        /*0118*/ 	.word	0x00000510
        /*011c*/ 	.word	0x000000ff
        /*0120*/ 	.word	0x00036438
        /*0124*/ 	.short	0x0100
        /*0126*/ 	.byte	0x08
	.zero		1


	//   ....[7]....
        /*0128*/ 	.word	0x00000bb0
        /*012c*/ 	.word	0x000000ff
        /*0130*/ 	.word	0x00036400
        /*0134*/ 	.short	0x010a
        /*0136*/ 	.byte	0x25
	.zero		1


	//   ....[8]....
        /*0138*/ 	.word	0x00000d40
        /*013c*/ 	.word	0x000000ff
        /*0140*/ 	.word	0x00036400
        /*0144*/ 	.short	0x010a
        /*0146*/ 	.byte	0x25
	.zero		1


	//   ....[9]....
        /*0148*/ 	.word	0x00001430
        /*014c*/ 	.word	0x00000004
        /*0150*/ 	.word	0x00036410
        /*0154*/ 	.short	0x010a
        /*0156*/ 	.byte	0x3f
	.zero		1


	//   ....[10]....
        /*0158*/ 	.word	0x00001470
        /*015c*/ 	.word	0x00000004
        /*0160*/ 	.word	0x00036410
        /*0164*/ 	.short	0x010a
        /*0166*/ 	.byte	0x3f
	.zero		1


	//   ....[11]....
        /*0168*/ 	.word	0x00001b10
        /*016c*/ 	.word	0x000000ff
        /*0170*/ 	.word	0x00036430
        /*0174*/ 	.short	0x010a
        /*0176*/ 	.byte	0x25
	.zero		1


	//   ....[12]....
        /*0178*/ 	.word	0x00001b50
        /*017c*/ 	.word	0x000000ff
        /*0180*/ 	.word	0x00036430
        /*0184*/ 	.short	0x010a
        /*0186*/ 	.byte	0x25
	.zero		1


	//   ....[13]....
        /*0188*/ 	.word	0x00002f20
        /*018c*/ 	.word	0x000000ff
        /*0190*/ 	.word	0x00000000
        /*0194*/ 	.short	0x0101
        /*0196*/ 	.byte	0x04
	.zero		1


	//   ....[14]....
        /*0198*/ 	.word	0x000032b0
        /*019c*/ 	.word	0x00000004
        /*01a0*/ 	.word	0x00000000
        /*01a4*/ 	.short	0x0101
        /*01a6*/ 	.byte	0x3f
	.zero		1


	//   ....[15]....
        /*01a8*/ 	.word	0x000055d0
        /*01ac*/ 	.word	0x00000000
        /*01b0*/ 	.word	0x00036420
        /*01b4*/ 	.short	0x010a
        /*01b6*/ 	.byte	0x3f
	.zero		1


	//   ....[16]....
        /*01b8*/ 	.word	0x00005d10
        /*01bc*/ 	.word	0x00000000
        /*01c0*/ 	.word	0x00036438
        /*01c4*/ 	.short	0x010a
        /*01c6*/ 	.byte	0x3f
	.zero		1


	//   ....[17]....
        /*01c8*/ 	.word	0x00006060
        /*01cc*/ 	.word	0x00000000
        /*01d0*/ 	.word	0x00036428
        /*01d4*/ 	.short	0x010a
        /*01d6*/ 	.byte	0x3f
	.zero		1


	//   ....[18]....
        /*01d8*/ 	.word	0x000062f0
        /*01dc*/ 	.word	0x00000000
        /*01e0*/ 	.word	0x00036438
        /*01e4*/ 	.short	0x010a
        /*01e6*/ 	.byte	0x3f
	.zero		1


	//   ....[19]....
        /*01e8*/ 	.word	0x000065d0
        /*01ec*/ 	.word	0x00000000
        /*01f0*/ 	.word	0x00036420
        /*01f4*/ 	.short	0x010a
        /*01f6*/ 	.byte	0x3f
	.zero		1


	//   ....[20]....
        /*01f8*/ 	.word	0x000068c0
        /*01fc*/ 	.word	0x00000000
        /*0200*/ 	.word	0x00036438
        /*0204*/ 	.short	0x010a
        /*0206*/ 	.byte	0x3f
	.zero		1


	//   ....[21]....
        /*0208*/ 	.word	0x00006bb0
        /*020c*/ 	.word	0x00000000
        /*0210*/ 	.word	0x00036428
        /*0214*/ 	.short	0x010a
        /*0216*/ 	.byte	0x3f
	.zero		1


	//   ....[22]....
        /*0218*/ 	.word	0x00006e60
        /*021c*/ 	.word	0x00000000
        /*0220*/ 	.word	0x00036438
        /*0224*/ 	.short	0x010a
        /*0226*/ 	.byte	0x3f
	.zero		1


	//   ....[23]....
        /*0228*/ 	.word	0x000072b0
        /*022c*/ 	.word	0x00000007
        /*0230*/ 	.word	0x00000000
        /*0234*/ 	.short	0x010a
        /*0236*/ 	.byte	0x3f
	.zero		1


	//   ....[24]....
        /*0238*/ 	.word	0x00007330
        /*023c*/ 	.word	0x00000003
        /*0240*/ 	.word	0x00000000
        /*0244*/ 	.short	0x010a
        /*0246*/ 	.byte	0x3f
	.zero		1


	//   ....[25]....
        /*0248*/ 	.word	0x00007380
        /*024c*/ 	.word	0x00000009
        /*0250*/ 	.word	0x00036438
        /*0254*/ 	.short	0x010a
        /*0256*/ 	.byte	0x3f
	.zero		1


	//   ....[26]....
        /*0258*/ 	.word	0x00007450
        /*025c*/ 	.word	0x00000013
        /*0260*/ 	.word	0x00036400
        /*0264*/ 	.short	0x010a
        /*0266*/ 	.byte	0x3f
	.zero		1


	//   ....[27]....
        /*0268*/ 	.word	0x000074a0
        /*026c*/ 	.word	0x00000004
        /*0270*/ 	.word	0x00036410
        /*0274*/ 	.short	0x010a
        /*0276*/ 	.byte	0x3f
	.zero		1


	//   ....[28]....
        /*0278*/ 	.word	0x000074f0
        /*027c*/ 	.word	0x00000013
        /*0280*/ 	.word	0x00036430
        /*0284*/ 	.short	0x010a
        /*0286*/ 	.byte	0x3f
	.zero		1


	//   ....[29]....
        /*0288*/ 	.word	0x00007540
        /*028c*/ 	.word	0x00000000
        /*0290*/ 	.word	0x00036420
        /*0294*/ 	.short	0x010a
        /*0296*/ 	.byte	0x3f
	.zero		1


	//   ....[30]....
        /*0298*/ 	.word	0x00007590
        /*029c*/ 	.word	0x00000000
        /*02a0*/ 	.word	0x00036438
        /*02a4*/ 	.short	0x010a
        /*02a6*/ 	.byte	0x3f
	.zero		1


	//   ....[31]....
        /*02a8*/ 	.word	0x000075e0
        /*02ac*/ 	.word	0x00000000
        /*02b0*/ 	.word	0x00036428
        /*02b4*/ 	.short	0x010a
        /*02b6*/ 	.byte	0x3f
	.zero		1


	//   ....[32]....
        /*02b8*/ 	.word	0x00007630
        /*02bc*/ 	.word	0x00000000
        /*02c0*/ 	.word	0x00036438
        /*02c4*/ 	.short	0x010a
        /*02c6*/ 	.byte	0x3f
	.zero		1


	//   ....[33]....
        /*02c8*/ 	.word	0x00007690
        /*02cc*/ 	.word	0x00000000
        /*02d0*/ 	.word	0x00036420
        /*02d4*/ 	.short	0x010a
        /*02d6*/ 	.byte	0x3f
	.zero		1


	//   ....[34]....
        /*02d8*/ 	.word	0x000076e0
        /*02dc*/ 	.word	0x00000000
        /*02e0*/ 	.word	0x00036438
        /*02e4*/ 	.short	0x010a
        /*02e6*/ 	.byte	0x3f
	.zero		1


	//   ....[35]....
        /*02e8*/ 	.word	0x00007730
        /*02ec*/ 	.word	0x00000000
        /*02f0*/ 	.word	0x00036428
        /*02f4*/ 	.short	0x010a
        /*02f6*/ 	.byte	0x3f
	.zero		1


	//   ....[36]....
        /*02f8*/ 	.word	0x00007780
        /*02fc*/ 	.word	0x00000000
        /*0300*/ 	.word	0x00036438
        /*0304*/ 	.short	0x010a
        /*0306*/ 	.byte	0x3f
	.zero		1


	//   ....[37]....
        /*0308*/ 	.word	0x00007860
        /*030c*/ 	.word	0x00000007
        /*0310*/ 	.word	0x00000000
        /*0314*/ 	.short	0x010a
        /*0316*/ 	.byte	0x3f
	.zero		1


	//   ....[38]....
        /*0318*/ 	.word	0x000078b0
        /*031c*/ 	.word	0x00000003
        /*0320*/ 	.word	0x00000000
        /*0324*/ 	.short	0x010a
        /*0326*/ 	.byte	0x3f
	.zero		1


	//----- nvinfo : EIATTR_NUM_MBARRIERS
	.align		4
.L_200:
        /*0328*/ 	.byte	0x03, 0x38
        /*032a*/ 	.short	0x0007


	//----- nvinfo : EIATTR_EXIT_INSTR_OFFSETS
	.align		4
        /*032c*/ 	.byte	0x04, 0x1c
        /*032e*/ 	.short	(.L_202 - .L_201)


	//   ....[0]....
.L_201:
        /*0330*/ 	.word	0x00000660


	//   ....[1]....
        /*0334*/ 	.word	0x00004310


	//   ....[2]....
        /*0338*/ 	.word	0x000043a0


	//   ....[3]....
        /*033c*/ 	.word	0x000043d0


	//   ....[4]....
        /*0340*/ 	.word	0x000044d0


	//   ....[5]....
        /*0344*/ 	.word	0x00004e10


	//   ....[6]....
        /*0348*/ 	.word	0x00005260


	//   ....[7]....
        /*034c*/ 	.word	0x000073d0


	//----- nvinfo : EIATTR_MAX_THREADS
	.align		4
.L_202:
        /*0350*/ 	.byte	0x04, 0x05
        /*0352*/ 	.short	(.L_204 - .L_203)
.L_203:
        /*0354*/ 	.word	0x00000200
        /*0358*/ 	.word	0x00000001
        /*035c*/ 	.word	0x00000001


	//----- nvinfo : EIATTR_CRS_STACK_SIZE
	.align		4
.L_204:
        /*0360*/ 	.byte	0x04, 0x1e
        /*0362*/ 	.short	(.L_206 - .L_205)
.L_205:
        /*0364*/ 	.word	0x00000000


	//----- nvinfo : EIATTR_CBANK_PARAM_SIZE
	.align		4
.L_206:
        /*0368*/ 	.byte	0x03, 0x19
        /*036a*/ 	.short	0x0970


	//----- nvinfo : EIATTR_PARAM_CBANK
	.align		4
        /*036c*/ 	.byte	0x04, 0x0a
        /*036e*/ 	.short	(.L_208 - .L_207)
	.align		4
.L_207:
        /*0370*/ 	.word	index@(.nv.constant0._ZN7cutlass13device_kernelIN5flash11enable_sm90INS1_16FlashAttnBwdSm90INS1_25CollectiveMainloopBwdSm90ILi2ELi1ELi1EN4cute5tupleIJNS5_1CILi1EEES8_S8_EEENS6_IJNS7_ILi64EEENS7_ILi96EEENS7_ILi192EEEEEENS_6half_tEfNS_4arch4Sm90ELb0ELb0ELb0ELb0ELb0ELb0ELb1ELb0ELi3ELi1ELi1ELi1ELb0EEENS1_21CollectiveEpilogueBwdISD_SE_SG_Li384ELb0ELb1ELi3EEENS1_19SingleTileSchedulerILb0ELb0ELb0ELi96EEEEEEEEEvNT_6ParamsE)
        /*0374*/ 	.short	0x0210
        /*0376*/ 	.short	0x0970


	//----- nvinfo : EIATTR_SW_WAR
	.align		4
.L_208:
        /*0378*/ 	.byte	0x04, 0x36
        /*037a*/ 	.short	(.L_210 - .L_209)
.L_209:
        /*037c*/ 	.word	0x00000008
.L_210:


//--------------------- .nv.info._ZN7cutlass13device_kernelIN5flash11enable_sm90INS1_16FlashAttnBwdSm90INS1_25CollectiveMainloopBwdSm90ILi2ELi1ELi1EN4cute5tupleIJNS5_1CILi1EEES8_S8_EEENS6_IJNS7_ILi64EEENS7_ILi96EEENS7_ILi192EEEEEENS_6half_tEfNS_4arch4Sm90ELb0ELb0ELb0ELb0ELb1ELb0ELb1ELb0ELi3ELi1ELi1ELi1ELb0EEENS1_21CollectiveEpilogueBwdISD_SE_SG_Li384ELb0ELb1ELi3EEENS1_19SingleTileSchedulerILb0ELb0ELb0ELi96EEEEEEEEEvNT_6ParamsE --------------------------
	.section	.nv.info._ZN7cutlass13device_kernelIN5flash11enable_sm90INS1_16FlashAttnBwdSm90INS1_25CollectiveMainloopBwdSm90ILi2ELi1ELi1EN4cute5tupleIJNS5_1CILi1EEES8_S8_EEENS6_IJNS7_ILi64EEENS7_ILi96EEENS7_ILi192EEEEEENS_6half_tEfNS_4arch4Sm90ELb0ELb0ELb0ELb0ELb1ELb0ELb1ELb0ELi3ELi1ELi1ELi1ELb0EEENS1_21CollectiveEpilogueBwdISD_SE_SG_Li384ELb0ELb1ELi3EEENS1_19SingleTileSchedulerILb0ELb0ELb0ELi96EEEEEEEEEvNT_6ParamsE,"",@"SHT_CUDA_INFO"
	.sectionflags	@""
	.align	4


	//----- nvinfo : EIATTR_CUDA_API_VERSION
	.align		4
        /*0000*/ 	.byte	0x04, 0x37
        /*0002*/ 	.short	(.L_212 - .L_211)
.L_211:
        /*0004*/ 	.word	0x00000082


	//----- nvinfo : EIATTR_KPARAM_INFO
	.align		4
.L_212:
        /*0008*/ 	.byte	0x04, 0x17
        /*000a*/ 	.short	(.L_214 - .L_213)
.L_213:
        /*000c*/ 	.word	0x00000000
        /*0010*/ 	.short	0x0000
        /*0012*/ 	.short	0x0070
        /*0014*/ 	.byte	0x00, 0xf0, 0x01, 0x24


	//----- nvinfo : EIATTR_SPARSE_MMA_MASK
	.align		4
.L_214:
        /*0018*/ 	.byte	0x03, 0x50
        /*001a*/ 	.short	0x0000


	//----- nvinfo : EIATTR_MAXREG_COUNT
	.align		4
        /*001c*/ 	.byte	0x03, 0x1b
        /*001e*/ 	.short	0x0080


	//----- nvinfo : EIATTR_NUM_BARRIERS
	.align		4
        /*0020*/ 	.byte	0x02, 0x4c
        /*0022*/ 	.byte	0x10
	.zero		1


	//----- nvinfo : EIATTR_EXTERNS
	.align		4
        /*0024*/ 	.byte	0x04, 0x0f
        /*0026*/ 	.short	(.L_216 - .L_215)


	//   ....[0]....
	.align		4
.L_215:
        /*0028*/ 	.word	index@(__assertfail)


	//----- nvinfo : EIATTR_MERCURY_ISA_VERSION
	.align		4
.L_216:
        /*002c*/ 	.byte	0x03, 0x5f
        /*002e*/ 	.short	0x0101


	//----- nvinfo : EIATTR_INT_WARP_WIDE_INSTR_OFFSETS
	.align		4
        /*0030*/ 	.byte	0x04, 0x31
        /*0032*/ 	.short	(.L_218 - .L_217)


	//   ....[0]....
.L_217:
        /*0034*/ 	.word	0x000001d0


	//   ....[1]....
        /*0038*/ 	.word	0x00000290


	//   ....[2]....
        /*003c*/ 	.word	0x00004cb0


	//   ....[3]....
        /*0040*/ 	.word	0x000052a0


	//   ....[4]....
        /*0044*/ 	.word	0x00005a10


	//----- nvinfo : EIATTR_COOP_GROUP_MASK_REGIDS
	.align		4
.L_218:
        /*0048*/ 	.byte	0x04, 0x29
        /*004a*/ 	.short	(.L_220 - .L_219)


	//   ....[0]....
.L_219:
        /*004c*/ 	.word	0xffffffff


	//   ....[1]....
        /*0050*/ 	.word	0xffffffff


	//   ....[2]....
        /*0054*/ 	.word	0xffffffff


	//   ....[3]....
        /*0058*/ 	.word	0xffffffff


	//   ....[4]....
        /*005c*/ 	.word	0xffffffff


	//   ....[5]....
        /*0060*/ 	.word	0xffffffff


	//   ....[6]....
        /*0064*/ 	.word	0xffffffff


	//   ....[7]....
        /*0068*/ 	.word	0xffffffff


	//   ....[8]....
        /*006c*/ 	.word	0xffffffff


	//   ....[9]....
        /*0070*/ 	.word	0xffffffff


	//   ....[10]....
        /*0074*/ 	.word	0xffffffff


	//   ....[11]....
        /*0078*/ 	.word	0xffffffff


	//   ....[12]....
        /*007c*/ 	.word	0xffffffff


	//   ....[13]....
        /*0080*/ 	.word	0xffffffff


	//   ....[14]....
        /*0084*/ 	.word	0x0500000f


	//   ....[15]....
        /*0088*/ 	.word	0x0500000f


	//   ....[16]....
        /*008c*/ 	.word	0x0500000f


	//   ....[17]....
        /*0090*/ 	.word	0x0500000f


	//----- nvinfo : EIATTR_COOP_GROUP_INSTR_OFFSETS
	.align		4
.L_220:
        /*0094*/ 	.byte	0x04, 0x28
        /*0096*/ 	.short	(.L_222 - .L_221)


	//   ....[0]....
.L_221:
        /*0098*/ 	.word	0x00000050


	//   ....[1]....
        /*009c*/ 	.word	0x000001e0


	//   ....[2]....
        /*00a0*/ 	.word	0x00000270


	//   ....[3]....
        /*00a4*/ 	.word	0x000003f0


	//   ....[4]....
        /*00a8*/ 	.word	0x00000600


	//   ....[5]....
        /*00ac*/ 	.word	0x00000b70


	//   ....[6]....
        /*00b0*/ 	.word	0x00003d00


	//   ....[7]....
        /*00b4*/ 	.word	0x00004360


	//   ....[8]....
        /*00b8*/ 	.word	0x000047f0


	//   ....[9]....
        /*00bc*/ 	.word	0x00004be0


	//   ....[10]....
        /*00c0*/ 	.word	0x00004e20


	//   ....[11]....
        /*00c4*/ 	.word	0x000051d0


	//   ....[12]....
        /*00c8*/ 	.word	0x00005480


	//   ....[13]....
        /*00cc*/ 	.word	0x00005940


	//   ....[14]....
        /*00d0*/ 	.word	0x00007c30


	//   ....[15]....
        /*00d4*/ 	.word	0x00007d80


	//   ....[16]....
        /*00d8*/ 	.word	0x00007df0


	//   ....[17]....
        /*00dc*/ 	.word	0x00007e60


	//----- nvinfo : EIATTR_REG_RECONFIG
	.align		4
.L_222:
        /*00e0*/ 	.byte	0x01, 0x54
	.zero		2


	//----- nvinfo : EIATTR_SYSCALL_OFFSETS
	.align		4
        /*00e4*/ 	.byte	0x04, 0x46
        /*00e6*/ 	.short	(.L_224 - .L_223)


	//   ....[0]....
.L_223:
        /*00e8*/ 	.word	0x000007d0


	//   ....[1]....
        /*00ec*/ 	.word	0x000008c0


	//   ....[2]....
        /*00f0*/ 	.word	0x00000a00


	//   ....[3]....
        /*00f4*/ 	.word	0x00000af0


	//   ....[4]....
        /*00f8*/ 	.word	0x00003720


	//   ....[5]....
        /*00fc*/ 	.word	0x00003860


	//   ....[6]....
        /*0100*/ 	.word	0x00003980


	//   ....[7]....
        /*0104*/ 	.word	0x00003aa0


	//----- nvinfo : EIATTR_MBARRIER_INSTR_OFFSETS
	.align		4
.L_224:
        /*0108*/ 	.byte	0x04, 0x39
        /*010a*/ 	.short	(.L_226 - .L_225)


	//   ....[0]....
.L_225:
        /*010c*/ 	.word	0x000002b0
        /*0110*/ 	.word	0x000000ff
        /*0114*/ 	.word	0x00036400
        /*0118*/ 	.short	0x0100
        /*011a*/ 	.byte	0x06
	.zero		1


	//   ....[1]....
        /*011c*/ 	.word	0x000003a0
        /*0120*/ 	.word	0x000000ff
        /*0124*/ 	.word	0x00036410
        /*0128*/ 	.short	0x0100
        /*012a*/ 	.byte	0x08
	.zero		1


	//   ....[2]....
        /*012c*/ 	.word	0x000003b0
        /*0130*/ 	.word	0x000000ff
        /*0134*/ 	.word	0x00036420
        /*0138*/ 	.short	0x0100
        /*013a*/ 	.byte	0x08
	.zero		1


	//   ....[3]....
        /*013c*/ 	.word	0x000003c0
        /*0140*/ 	.word	0x000000ff
        /*0144*/ 	.word	0x00036418
        /*0148*/ 	.short	0x0100
        /*014a*/ 	.byte	0x08
	.zero		1


	//   ....[4]....
        /*014c*/ 	.word	0x000003d0
        /*0150*/ 	.word	0x000000ff
        /*0154*/ 	.word	0x00036428
        /*0158*/ 	.short	0x0100
        /*015a*/ 	.byte	0x08
	.zero		1


	//   ....[5]....
        /*015c*/ 	.word	0x00000500
        /*0160*/ 	.word	0x000000ff
        /*0164*/ 	.word	0x00036430
        /*0168*/ 	.short	0x0100
        /*016a*/ 	.byte	0x08
	.zero		1


	//   ....[6]....
        /*016c*/ 	.word	0x00000510
        /*0170*/ 	.word	0x000000ff
        /*0174*/ 	.word	0x00036438
        /*0178*/ 	.short	0x0100
        /*017a*/ 	.byte	0x08
	.zero		1


	//   ....[7]....
        /*017c*/ 	.word	0x00000bb0
        /*0180*/ 	.word	0x000000ff
        /*0184*/ 	.word	0x00036400
        /*0188*/ 	.short	0x010a
        /*018a*/ 	.byte	0x25
	.zero		1


	//   ....[8]....
        /*018c*/ 	.word	0x00000d40
        /*0190*/ 	.word	0x000000ff
        /*0194*/ 	.word	0x00036400
        /*0198*/ 	.short	0x010a
        /*019a*/ 	.byte	0x25
	.zero		1


	//   ....[9]....
        /*019c*/ 	.word	0x00001430
        /*01a0*/ 	.word	0x00000004
        /*01a4*/ 	.word	0x00036410
        /*01a8*/ 	.short	0x010a
        /*01aa*/ 	.byte	0x3f
	.zero		1


	//   ....[10]....
        /*01ac*/ 	.word	0x00001470
        /*01b0*/ 	.word	0x00000004
        /*01b4*/ 	.word	0x00036410
        /*01b8*/ 	.short	0x010a
        /*01ba*/ 	.byte	0x3f
	.zero		1


	//   ....[11]....
        /*01bc*/ 	.word	0x00001b10
        /*01c0*/ 	.word	0x000000ff
        /*01c4*/ 	.word	0x00036430
        /*01c8*/ 	.short	0x010a
        /*01ca*/ 	.byte	0x25
	.zero		1


	//   ....[12]....
        /*01cc*/ 	.word	0x00001b50
        /*01d0*/ 	.word	0x000000ff
        /*01d4*/ 	.word	0x00036430
        /*01d8*/ 	.short	0x010a
        /*01da*/ 	.byte	0x25
	.zero		1


	//   ....[13]....
        /*01dc*/ 	.word	0x00002f20
        /*01e0*/ 	.word	0x000000ff
        /*01e4*/ 	.word	0x00000000
        /*01e8*/ 	.short	0x0101
        /*01ea*/ 	.byte	0x04
	.zero		1


	//   ....[14]....
        /*01ec*/ 	.word	0x000032b0
        /*01f0*/ 	.word	0x00000004
        /*01f4*/ 	.word	0x00000000
        /*01f8*/ 	.short	0x0101
        /*01fa*/ 	.byte	0x3f
	.zero		1


	//   ....[15]....
        /*01fc*/ 	.word	0x00005de0
        /*0200*/ 	.word	0x00000000
        /*0204*/ 	.word	0x00036420
        /*0208*/ 	.short	0x010a
        /*020a*/ 	.byte	0x3f
	.zero		1


	//   ....[16]....
        /*020c*/ 	.word	0x00006520
        /*0210*/ 	.word	0x00000000
        /*0214*/ 	.word	0x00036438
        /*0218*/ 	.short	0x010a
        /*021a*/ 	.byte	0x3f
	.zero		1


	//   ....[17]....
        /*021c*/ 	.word	0x00006870
        /*0220*/ 	.word	0x00000000
        /*0224*/ 	.word	0x00036428
        /*0228*/ 	.short	0x010a
        /*022a*/ 	.byte	0x3f
	.zero		1


	//   ....[18]....
        /*022c*/ 	.word	0x00006b00
        /*0230*/ 	.word	0x00000000
        /*0234*/ 	.word	0x00036438
        /*0238*/ 	.short	0x010a
        /*023a*/ 	.byte	0x3f
	.zero		1


	//   ....[19]....
        /*023c*/ 	.word	0x00006de0
        /*0240*/ 	.word	0x00000000
        /*0244*/ 	.word	0x00036420
        /*0248*/ 	.short	0x010a
        /*024a*/ 	.byte	0x3f
	.zero		1


	//   ....[20]....
        /*024c*/ 	.word	0x000070d0
        /*0250*/ 	.word	0x00000000
        /*0254*/ 	.word	0x00036438
        /*0258*/ 	.short	0x010a
        /*025a*/ 	.byte	0x3f
	.zero		1


	//   ....[21]....
        /*025c*/ 	.word	0x000073c0
        /*0260*/ 	.word	0x00000000
        /*0264*/ 	.word	0x00036428
        /*0268*/ 	.short	0x010a
        /*026a*/ 	.byte	0x3f
	.zero		1


	//   ....[22]....
        /*026c*/ 	.word	0x00007670
        /*0270*/ 	.word	0x00000000
        /*0274*/ 	.word	0x00036438
        /*0278*/ 	.short	0x010a
        /*027a*/ 	.byte	0x3f
	.zero		1


	//   ....[23]....
        /*027c*/ 	.word	0x00007ac0
        /*0280*/ 	.word	0x00000007
        /*0284*/ 	.word	0x00000000
        /*0288*/ 	.short	0x010a
        /*028a*/ 	.byte	0x3f
	.zero		1


	//   ....[24]....
        /*028c*/ 	.word	0x00007b40
        /*0290*/ 	.word	0x00000003
        /*0294*/ 	.word	0x00000000
        /*0298*/ 	.short	0x010a
        /*029a*/ 	.byte	0x3f
	.zero		1


	//   ....[25]....
        /*029c*/ 	.word	0x00007b90
        /*02a0*/ 	.word	0x00000009
        /*02a4*/ 	.word	0x00036438
        /*02a8*/ 	.short	0x010a
        /*02aa*/ 	.byte	0x3f
	.zero		1


	//   ....[26]....
        /*02ac*/ 	.word	0x00007c60
        /*02b0*/ 	.word	0x00000013
        /*02b4*/ 	.word	0x00036400
        /*02b8*/ 	.short	0x010a
        /*02ba*/ 	.byte	0x3f
	.zero		1


	//   ....[27]....
        /*02bc*/ 	.word	0x00007cb0
        /*02c0*/ 	.word	0x00000004
        /*02c4*/ 	.word	0x00036410
        /*02c8*/ 	.short	0x010a
        /*02ca*/ 	.byte	0x3f
	.zero		1


	//   ....[28]....
        /*02cc*/ 	.word	0x00007d00
        /*02d0*/ 	.word	0x00000013
        /*02d4*/ 	.word	0x00036430
        /*02d8*/ 	.short	0x010a
        /*02da*/ 	.byte	0x3f
	.zero		1


	//   ....[29]....
        /*02dc*/ 	.word	0x00007ea0
        /*02e0*/ 	.word	0x00000000
        /*02e4*/ 	.word	0x00036420
        /*02e8*/ 	.short	0x010a
        /*02ea*/ 	.byte	0x3f
	.zero		1


	//   ....[30]....
        /*02ec*/ 	.word	0x00007ef0
        /*02f0*/ 	.word	0x00000000
        /*02f4*/ 	.word	0x00036438
        /*02f8*/ 	.short	0x010a
        /*02fa*/ 	.byte	0x3f
	.zero		1


	//   ....[31]....
        /*02fc*/ 	.word	0x00007f40
        /*0300*/ 	.word	0x00000000
        /*0304*/ 	.word	0x00036428
        /*0308*/ 	.short	0x010a
        /*030a*/ 	.byte	0x3f
	.zero		1


	//   ....[32]....
        /*030c*/ 	.word	0x00007f90
        /*0310*/ 	.word	0x00000000
        /*0314*/ 	.word	0x00036438
        /*0318*/ 	.short	0x010a
        /*031a*/ 	.byte	0x3f
	.zero		1


	//   ....[33]....
        /*031c*/ 	.word	0x00007ff0
        /*0320*/ 	.word	0x00000000
        /*0324*/ 	.word	0x00036420
        /*0328*/ 	.short	0x010a
        /*032a*/ 	.byte	0x3f
	.zero		1


	//   ....[34]....
        /*032c*/ 	.word	0x00008040
        /*0330*/ 	.word	0x00000000
        /*0334*/ 	.word	0x00036438
        /*0338*/ 	.short	0x010a
        /*033a*/ 	.byte	0x3f
	.zero		1


	//   ....[35]....
        /*033c*/ 	.word	0x00008090
        /*0340*/ 	.word	0x00000000
        /*0344*/ 	.word	0x00036428
        /*0348*/ 	.short	0x010a
        /*034a*/ 	.byte	0x3f
	.zero		1


	//   ....[36]....
        /*034c*/ 	.word	0x000080e0
        /*0350*/ 	.word	0x00000000
        /*0354*/ 	.word	0x00036438
        /*0358*/ 	.short	0x010a
        /*035a*/ 	.byte	0x3f
	.zero		1


	//   ....[37]....
        /*035c*/ 	.word	0x000081c0
        /*0360*/ 	.word	0x00000007
        /*0364*/ 	.word	0x00000000
        /*0368*/ 	.short	0x010a
        /*036a*/ 	.byte	0x3f
	.zero		1


	//   ....[38]....
        /*036c*/ 	.word	0x00008210
        /*0370*/ 	.word	0x00000003
        /*0374*/ 	.word	0x00000000
        /*0378*/ 	.short	0x010a
        /*037a*/ 	.byte	0x3f
	.zero		1


	//----- nvinfo : EIATTR_NUM_MBARRIERS
	.align		4
.L_226:
        /*037c*/ 	.byte	0x03, 0x38
        /*037e*/ 	.short	0x0007


	//----- nvinfo : EIATTR_EXIT_INSTR_OFFSETS
	.align		4
        /*0380*/ 	.byte	0x04, 0x1c
        /*0382*/ 	.short	(.L_228 - .L_227)


	//   ....[0]....
.L_227:
        /*0384*/ 	.word	0x00000660


	//   ....[1]....
        /*0388*/ 	.word	0x00004310


	//   ....[2]....
        /*038c*/ 	.word	0x000043a0


	//   ....[3]....
        /*0390*/ 	.word	0x000043d0


	//   ....[4]....
        /*0394*/ 	.word	0x00004510


	//   ....[5]....
        /*0398*/ 	.word	0x00005340


	//   ....[6]....
        /*039c*/ 	.word	0x00005a70


	//   ....[7]....
        /*03a0*/ 	.word	0x00007be0


	//----- nvinfo : EIATTR_MAX_THREADS
	.align		4
.L_228:
        /*03a4*/ 	.byte	0x04, 0x05
        /*03a6*/ 	.short	(.L_230 - .L_229)
.L_229:
        /*03a8*/ 	.word	0x00000200
        /*03ac*/ 	.word	0x00000001
        /*03b0*/ 	.word	0x00000001


	//----- nvinfo : EIATTR_CRS_STACK_SIZE
	.align		4
.L_230:
        /*03b4*/ 	.byte	0x04, 0x1e
        /*03b6*/ 	.short	(.L_232 - .L_231)
.L_231:
        /*03b8*/ 	.word	0x00000000


	//----- nvinfo : EIATTR_CBANK_PARAM_SIZE
	.align		4
.L_232:
        /*03bc*/ 	.byte	0x03, 0x19
        /*03be*/ 	.short	0x0970


	//----- nvinfo : EIATTR_PARAM_CBANK
	.align		4
        /*03c0*/ 	.byte	0x04, 0x0a
        /*03c2*/ 	.short	(.L_234 - .L_233)
	.align		4
.L_233:
        /*03c4*/ 	.word	index@(.nv.constant0._ZN7cutlass13device_kernelIN5flash11enable_sm90INS1_16FlashAttnBwdSm90INS1_25CollectiveMainloopBwdSm90ILi2ELi1ELi1EN4cute5tupleIJNS5_1CILi1EEES8_S8_EEENS6_IJNS7_ILi64EEENS7_ILi96EEENS7_ILi192EEEEEENS_6half_tEfNS_4arch4Sm90ELb0ELb0ELb0ELb0ELb1ELb0ELb1ELb0ELi3ELi1ELi1ELi1ELb0EEENS1_21CollectiveEpilogueBwdISD_SE_SG_Li384ELb0ELb1ELi3EEENS1_19SingleTileSchedulerILb0ELb0ELb0ELi96EEEEEEEEEvNT_6ParamsE)
        /*03c8*/ 	.short	0x0210
        /*03ca*/ 	.short	0x0970


	//----- nvinfo : EIATTR_SW_WAR
	.align		4
.L_234:
        /*03cc*/ 	.byte	0x04, 0x36
        /*03ce*/ 	.short	(.L_236 - .L_235)
.L_235:
        /*03d0*/ 	.word	0x00000008
.L_236:


//--------------------- .nv.info._ZN7cutlass13device_kernelIN5flash11enable_sm90INS1_16FlashAttnBwdSm90INS1_25CollectiveMainloopBwdSm90ILi2ELi1ELi1EN4cute5tupleIJNS5_1CILi1EEES8_S8_EEENS6_IJNS7_ILi64EEENS7_ILi96EEENS7_ILi192EEEEEENS_6half_tEfNS_4arch4Sm90ELb0ELb0ELb0ELb0ELb0ELb0ELb1ELb0ELi3ELi1ELi1ELi1ELb0EEENS1_24CollectiveEpilogueBwdGQAISD_fSG_Li384ELb0ELb0EEENS1_19SingleTileSchedulerILb0ELb0ELb0ELi96EEEEEEEEEvNT_6ParamsE --------------------------
	.section	.nv.info._ZN7cutlass13device_kernelIN5flash11enable_sm90INS1_16FlashAttnBwdSm90INS1_25CollectiveMainloopBwdSm90ILi2ELi1ELi1EN4cute5tupleIJNS5_1CILi1EEES8_S8_EEENS6_IJNS7_ILi64EEENS7_ILi96EEENS7_ILi192EEEEEENS_6half_tEfNS_4arch4Sm90ELb0ELb0ELb0ELb0ELb0ELb0ELb1ELb0ELi3ELi1ELi1ELi1ELb0EEENS1_24CollectiveEpilogueBwdGQAISD_fSG_Li384ELb0ELb0EEENS1_19SingleTileSchedulerILb0ELb0ELb0ELi96EEEEEEEEEvNT_6ParamsE,"",@"SHT_CUDA_INFO"
	.sectionflags	@""
	.align	4


	//----- nvinfo : EIATTR_CUDA_API_VERSION
	.align		4
        /*0000*/ 	.byte	0x04, 0x37
        /*0002*/ 	.short	(.L_238 - .L_237)
.L_237:
        /*0004*/ 	.word	0x00000082


	//----- nvinfo : EIATTR_KPARAM_INFO
	.align		4
.L_238:
        /*0008*/ 	.byte	0x04, 0x17
        /*000a*/ 	.short	(.L_240 - .L_239)
.L_239:
        /*000c*/ 	.word	0x00000000
        /*0010*/ 	.short	0x0000
        /*0012*/ 	.short	0x0070
        /*0014*/ 	.byte	0x00, 0xf0, 0x01, 0x1a


	//----- nvinfo : EIATTR_SPARSE_MMA_MASK
	.align		4
.L_240:
        /*0018*/ 	.byte	0x03, 0x50
        /*001a*/ 	.short	0x0000


	//----- nvinfo : EIATTR_MAXREG_COUNT
	.align		4
        /*001c*/ 	.byte	0x03, 0x1b
        /*001e*/ 	.short	0x0080


	//----- nvinfo : EIATTR_NUM_BARRIERS
	.align		4
        /*0020*/ 	.byte	0x02, 0x4c
        /*0022*/ 	.byte	0x10
	.zero		1


	//----- nvinfo : EIATTR_EXTERNS
	.align		4
        /*0024*/ 	.byte	0x04, 0x0f
        /*0026*/ 	.short	(.L_242 - .L_241)


	//   ....[0]....
	.align		4
.L_241:
        /*0028*/ 	.word	index@(__assertfail)


	//----- nvinfo : EIATTR_MERCURY_ISA_VERSION
	.align		4
.L_242:
        /*002c*/ 	.byte	0x03, 0x5f
        /*002e*/ 	.short	0x0101


	//----- nvinfo : EIATTR_INT_WARP_WIDE_INSTR_OFFSETS
	.align		4
        /*0030*/ 	.byte	0x04, 0x31
        /*0032*/ 	.short	(.L_244 - .L_243)


	//   ....[0]....
.L_243:
        /*0034*/ 	.word	0x00000170


	//   ....[1]....
        /*0038*/ 	.word	0x00000230


	//----- nvinfo : EIATTR_COOP_GROUP_MASK_REGIDS
	.align		4
.L_244:
        /*003c*/ 	.byte	0x04, 0x29
        /*003e*/ 	.short	(.L_246 - .L_245)


	//   ....[0]....
.L_245:
        /*0040*/ 	.word	0xffffffff


	//   ....[1]....
        /*0044*/ 	.word	0xffffffff


	//   ....[2]....
        /*0048*/ 	.word	0xffffffff


	//   ....[3]....
        /*004c*/ 	.word	0xffffffff


	//   ....[4]....
        /*0050*/ 	.word	0xffffffff


	//   ....[5]....
        /*0054*/ 	.word	0xffffffff


	//   ....[6]....
        /*0058*/ 	.word	0xffffffff


	//   ....[7]....
        /*005c*/ 	.word	0x0500000f


	//----- nvinfo : EIATTR_COOP_GROUP_INSTR_OFFSETS
	.align		4
.L_246:
        /*0060*/ 	.byte	0x04, 0x28
        /*0062*/ 	.short	(.L_248 - .L_247)


	//   ....[0]....
.L_247:
        /*0064*/ 	.word	0x00000050


	//   ....[1]....
        /*0068*/ 	.word	0x00000180


	//   ....[2]....
        /*006c*/ 	.word	0x00000210


	//   ....[3]....
        /*0070*/ 	.word	0x00000390


	//   ....[4]....
        /*0074*/ 	.word	0x000005a0


	//   ....[5]....
        /*0078*/ 	.word	0x00000b00


	//   ....[6]....
        /*007c*/ 	.word	0x00003ff0


	//   ....[7]....
        /*0080*/ 	.word	0x000070b0


	//----- nvinfo : EIATTR_REG_RECONFIG
	.align		4
.L_248:
        /*0084*/ 	.byte	0x01, 0x54
	.zero		2


	//----- nvinfo : EIATTR_SYSCALL_OFFSETS
	.align		4
        /*0088*/ 	.byte	0x04, 0x46
        /*008a*/ 	.short	(.L_250 - .L_249)


	//   ....[0]....
.L_249:
        /*008c*/ 	.word	0x00000760


	//   ....[1]....
        /*0090*/ 	.word	0x00000850


	//   ....[2]....
        /*0094*/ 	.word	0x00000990


	//   ....[3]....
        /*0098*/ 	.word	0x00000a80


	//----- nvinfo : EIATTR_MBARRIER_INSTR_OFFSETS
	.align		4
.L_250:
        /*009c*/ 	.byte	0x04, 0x39
        /*009e*/ 	.short	(.L_252 - .L_251)


	//   ....[0]....
.L_251:
        /*00a0*/ 	.word	0x00000250
        /*00a4*/ 	.word	0x000000ff
        /*00a8*/ 	.word	0x00036400
        /*00ac*/ 	.short	0x0100
        /*00ae*/ 	.byte	0x06
	.zero		1


	//   ....[1]....
        /*00b0*/ 	.word	0x00000340
        /*00b4*/ 	.word	0x000000ff
        /*00b8*/ 	.word	0x00036410
        /*00bc*/ 	.short	0x0100
        /*00be*/ 	.byte	0x08
	.zero		1


	//   ....[2]....
        /*00c0*/ 	.word	0x00000350
        /*00c4*/ 	.word	0x000000ff
        /*00c8*/ 	.word	0x00036420
        /*00cc*/ 	.short	0x0100
        /*00ce*/ 	.byte	0x08
	.zero		1


	//   ....[3]....
        /*00d0*/ 	.word	0x00000360
        /*00d4*/ 	.word	0x000000ff
        /*00d8*/ 	.word	0x00036418
        /*00dc*/ 	.short	0x0100
        /*00de*/ 	.byte	0x08
	.zero		1


	//   ....[4]....
        /*00e0*/ 	.word	0x00000370
        /*00e4*/ 	.word	0x000000ff
        /*00e8*/ 	.word	0x00036428
        /*00ec*/ 	.short	0x0100
        /*00ee*/ 	.byte	0x08
	.zero		1


	//   ....[5]....
        /*00f0*/ 	.word	0x000004a0
        /*00f4*/ 	.word	0x000000ff
        /*00f8*/ 	.word	0x00036430
        /*00fc*/ 	.short	0x0100
        /*00fe*/ 	.byte	0x08
	.zero		1


	//   ....[6]....
        /*0100*/ 	.word	0x000004b0
        /*0104*/ 	.word	0x000000ff
        /*0108*/ 	.word	0x00036438
        /*010c*/ 	.short	0x0100
        /*010e*/ 	.byte	0x08
	.zero		1


	//   ....[7]....
        /*0110*/ 	.word	0x00000b40
        /*0114*/ 	.word	0x000000ff
        /*0118*/ 	.word	0x00036400
        /*011c*/ 	.short	0x010a
        /*011e*/ 	.byte	0x24
	.zero		1


	//   ....[8]....
        /*0120*/ 	.word	0x00000c20
        /*0124*/ 	.word	0x000000ff
        /*0128*/ 	.word	0x00036400
        /*012c*/ 	.short	0x010a
        /*012e*/ 	.byte	0x24
	.zero		1


	//   ....[9]....
        /*0130*/ 	.word	0x00001650
        /*0134*/ 	.word	0x00000003
        /*0138*/ 	.word	0x00036410
        /*013c*/ 	.short	0x010a
        /*013e*/ 	.byte	0x3f
	.zero		1


	//   ....[10]....
        /*0140*/ 	.word	0x00001690
        /*0144*/ 	.word	0x00000003
        /*0148*/ 	.word	0x00036410
        /*014c*/ 	.short	0x010a
        /*014e*/ 	.byte	0x3f
	.zero		1


	//   ....[11]....
        /*0150*/ 	.word	0x00001d30
        /*0154*/ 	.word	0x000000ff
        /*0158*/ 	.word	0x00036430
        /*015c*/ 	.short	0x010a
        /*015e*/ 	.byte	0x24
	.zero		1


	//   ....[12]....
        /*0160*/ 	.word	0x00001d70
        /*0164*/ 	.word	0x000000ff
        /*0168*/ 	.word	0x00036430
        /*016c*/ 	.short	0x010a
        /*016e*/ 	.byte	0x24
	.zero		1


	//   ....[13]....
        /*0170*/ 	.word	0x00003140
        /*0174*/ 	.word	0x000000ff
        /*0178*/ 	.word	0x00000000
        /*017c*/ 	.short	0x0101
        /*017e*/ 	.byte	0x04
	.zero		1


	//   ....[14]....
        /*0180*/ 	.word	0x000034d0
        /*0184*/ 	.word	0x00000003
        /*0188*/ 	.word	0x00000000
        /*018c*/ 	.short	0x0101
        /*018e*/ 	.byte	0x3f
	.zero		1


	//   ....[15]....
        /*0190*/ 	.word	0x00005260
        /*0194*/ 	.word	0x00000000
        /*0198*/ 	.word	0x00036420
        /*019c*/ 	.short	0x010a
        /*019e*/ 	.byte	0x3f
	.zero		1


	//   ....[16]....
        /*01a0*/ 	.word	0x000059a0
        /*01a4*/ 	.word	0x00000000
        /*01a8*/ 	.word	0x00036438
        /*01ac*/ 	.short	0x010a
        /*01ae*/ 	.byte	0x3f
	.zero		1


	//   ....[17]....
        /*01b0*/ 	.word	0x00005cf0
        /*01b4*/ 	.word	0x00000000
        /*01b8*/ 	.word	0x00036428
        /*01bc*/ 	.short	0x010a
        /*01be*/ 	.byte	0x3f
	.zero		1


	//   ....[18]....
        /*01c0*/ 	.word	0x00005f80
        /*01c4*/ 	.word	0x00000000
        /*01c8*/ 	.word	0x00036438
        /*01cc*/ 	.short	0x010a
        /*01ce*/ 	.byte	0x3f
	.zero		1


	//   ....[19]....
        /*01d0*/ 	.word	0x00006260
        /*01d4*/ 	.word	0x00000000
        /*01d8*/ 	.word	0x00036420
        /*01dc*/ 	.short	0x010a
        /*01de*/ 	.byte	0x3f
	.zero		1


	//   ....[20]....
        /*01e0*/ 	.word	0x00006550
        /*01e4*/ 	.word	0x00000000
        /*01e8*/ 	.word	0x00036438
        /*01ec*/ 	.short	0x010a
        /*01ee*/ 	.byte	0x3f
	.zero		1


	//   ....[21]....
        /*01f0*/ 	.word	0x00006840
        /*01f4*/ 	.word	0x00000000
        /*01f8*/ 	.word	0x00036428
        /*01fc*/ 	.short	0x010a
        /*01fe*/ 	.byte	0x3f
	.zero		1


	//   ....[22]....
        /*0200*/ 	.word	0x00006af0
        /*0204*/ 	.word	0x00000000
        /*0208*/ 	.word	0x00036438
        /*020c*/ 	.short	0x010a
        /*020e*/ 	.byte	0x3f
	.zero		1


	//   ....[23]....
        /*0210*/ 	.word	0x00006f30
        /*0214*/ 	.word	0x00000007
        /*0218*/ 	.word	0x00000000
        /*021c*/ 	.short	0x010a
        /*021e*/ 	.byte	0x3f
	.zero		1


	//   ....[24]....
        /*0220*/ 	.word	0x00006fb0
        /*0224*/ 	.word	0x00000003
        /*0228*/ 	.word	0x00000000
        /*022c*/ 	.short	0x010a
        /*022e*/ 	.byte	0x3f
	.zero		1


	//   ....[25]....
        /*0230*/ 	.word	0x00007000
        /*0234*/ 	.word	0x00000009
        /*0238*/ 	.word	0x00036438
        /*023c*/ 	.short	0x010a
        /*023e*/ 	.byte	0x3f
	.zero		1


	//   ....[26]....
        /*0240*/ 	.word	0x000070e0
        /*0244*/ 	.word	0x00000099
        /*0248*/ 	.word	0x00036400
        /*024c*/ 	.short	0x010a
        /*024e*/ 	.byte	0x3f
	.zero		1


	//   ....[27]....
        /*0250*/ 	.word	0x00007130
        /*0254*/ 	.word	0x00000003
        /*0258*/ 	.word	0x00036410
        /*025c*/ 	.short	0x010a
        /*025e*/ 	.byte	0x3f
	.zero		1


	//   ....[28]....
        /*0260*/ 	.word	0x00007180
        /*0264*/ 	.word	0x00000099
        /*0268*/ 	.word	0x00036430
        /*026c*/ 	.short	0x010a
        /*026e*/ 	.byte	0x3f
	.zero		1


	//   ....[29]....
        /*0270*/ 	.word	0x000071d0
        /*0274*/ 	.word	0x00000000
        /*0278*/ 	.word	0x00036420
        /*027c*/ 	.short	0x010a
        /*027e*/ 	.byte	0x3f
	.zero		1


	//   ....[30]....
        /*0280*/ 	.word	0x00007220
        /*0284*/ 	.word	0x00000000
        /*0288*/ 	.word	0x00036438
        /*028c*/ 	.short	0x010a
        /*028e*/ 	.byte	0x3f
	.zero		1


	//   ....[31]....
        /*0290*/ 	.word	0x00007270
        /*0294*/ 	.word	0x00000000
        /*0298*/ 	.word	0x00036428
        /*029c*/ 	.short	0x010a
        /*029e*/ 	.byte	0x3f
	.zero		1


	//   ....[32]....
        /*02a0*/ 	.word	0x000072c0
        /*02a4*/ 	.word	0x00000000
        /*02a8*/ 	.word	0x00036438
        /*02ac*/ 	.short	0x010a
        /*02ae*/ 	.byte	0x3f
	.zero		1


	//   ....[33]....
        /*02b0*/ 	.word	0x00007320
        /*02b4*/ 	.word	0x00000000
        /*02b8*/ 	.word	0x00036420
        /*02bc*/ 	.short	0x010a
        /*02be*/ 	.byte	0x3f
	.zero		1


	//   ....[34]....
        /*02c0*/ 	.word	0x00007370
        /*02c4*/ 	.word	0x00000000
        /*02c8*/ 	.word	0x00036438
        /*02cc*/ 	.short	0x010a
        /*02ce*/ 	.byte	0x3f
	.zero		1


	//   ....[35]....
        /*02d0*/ 	.word	0x000073c0
        /*02d4*/ 	.word	0x00000000
        /*02d8*/ 	.word	0x00036428
        /*02dc*/ 	.short	0x010a
        /*02de*/ 	.byte	0x3f
	.zero		1


	//   ....[36]....
        /*02e0*/ 	.word	0x00007410
        /*02e4*/ 	.word	0x00000000
        /*02e8*/ 	.word	0x00036438
        /*02ec*/ 	.short	0x010a
        /*02ee*/ 	.byte	0x3f
	.zero		1


	//   ....[37]....
        /*02f0*/ 	.word	0x000074f0
        /*02f4*/ 	.word	0x00000007
        /*02f8*/ 	.word	0x00000000
        /*02fc*/ 	.short	0x010a
        /*02fe*/ 	.byte	0x3f
	.zero		1


	//   ....[38]....
        /*0300*/ 	.word	0x00007540
        /*0304*/ 	.word	0x00000003
        /*0308*/ 	.word	0x00000000
        /*030c*/ 	.short	0x010a
        /*030e*/ 	.byte	0x3f
	.zero		1


	//----- nvinfo : EIATTR_NUM_MBARRIERS
	.align		4
.L_252:
        /*0310*/ 	.byte	0x03, 0x38
        /*0312*/ 	.short	0x0007


	//----- nvinfo : EIATTR_EXIT_INSTR_OFFSETS
	.align		4
        /*0314*/ 	.byte	0x04, 0x1c
        /*0316*/ 	.short	(.L_254 - .L_253)


	//   ....[0]....
.L_253:
        /*0318*/ 	.word	0x00007050


	//----- nvinfo : EIATTR_MAX_THREADS
	.align		4
.L_254:
        /*031c*/ 	.byte	0x04, 0x05
        /*031e*/ 	.short	(.L_256 - .L_255)
.L_255:
        /*0320*/ 	.word	0x00000200
        /*0324*/ 	.word	0x00000001
        /*0328*/ 	.word	0x00000001


	//----- nvinfo : EIATTR_CRS_STACK_SIZE
	.align		4
.L_256:
        /*032c*/ 	.byte	0x04, 0x1e
        /*032e*/ 	.short	(.L_258 - .L_257)
.L_257:
        /*0330*/ 	.word	0x00000000


	//----- nvinfo : EIATTR_CBANK_PARAM_SIZE
	.align		4
.L_258:
        /*0334*/ 	.byte	0x03, 0x19
        /*0336*/ 	.short	0x06f0


	//----- nvinfo : EIATTR_PARAM_CBANK
	.align		4
        /*0338*/ 	.byte	0x04, 0x0a
        /*033a*/ 	.short	(.L_260 - .L_259)
	.align		4
.L_259:
        /*033c*/ 	.word	index@(.nv.constant0._ZN7cutlass13device_kernelIN5flash11enable_sm90INS1_16FlashAttnBwdSm90INS1_25CollectiveMainloopBwdSm90ILi2ELi1ELi1EN4cute5tupleIJNS5_1CILi1EEES8_S8_EEENS6_IJNS7_ILi64EEENS7_ILi96EEENS7_ILi192EEEEEENS_6half_tEfNS_4arch4Sm90ELb0ELb0ELb0ELb0ELb0ELb0ELb1ELb0ELi3ELi1ELi1ELi1ELb0EEENS1_24CollectiveEpilogueBwdGQAISD_fSG_Li384ELb0ELb0EEENS1_19SingleTileSchedulerILb0ELb0ELb0ELi96EEEEEEEEEvNT_6ParamsE)
        /*0340*/ 	.short	0x0210
        /*0342*/ 	.short	0x06f0


	//----- nvinfo : EIATTR_SW_WAR
	.align		4
.L_260:
        /*0344*/ 	.byte	0x04, 0x36
        /*0346*/ 	.short	(.L_262 - .L_261)
.L_261:
        /*0348*/ 	.word	0x00000008
.L_262:


//--------------------- .nv.info._ZN7cutlass13device_kernelIN5flash11enable_sm90INS1_16FlashAttnBwdSm90INS1_25CollectiveMainloopBwdSm90ILi2ELi1ELi1EN4cute5tupleIJNS5_1CILi1EEES8_S8_EEENS6_IJNS7_ILi64EEENS7_ILi96EEENS7_ILi192EEEEEENS_6half_tEfNS_4arch4Sm90ELb0ELb0ELb0ELb0ELb1ELb0ELb1ELb0ELi3ELi1ELi1ELi1ELb0EEENS1_24CollectiveEpilogueBwdGQAISD_fSG_Li384ELb0ELb1EEENS1_19SingleTileSchedulerILb0ELb0ELb0ELi96EEEEEEEEEvNT_6ParamsE --------------------------
	.section	.nv.info._ZN7cutlass13device_kernelIN5flash11enable_sm90INS1_16FlashAttnBwdSm90INS1_25CollectiveMainloopBwdSm90ILi2ELi1ELi1EN4cute5tupleIJNS5_1CILi1EEES8_S8_EEENS6_IJNS7_ILi64EEENS7_ILi96EEENS7_ILi192EEEEEENS_6half_tEfNS_4arch4Sm90ELb0ELb0ELb0ELb0ELb1ELb0ELb1ELb0ELi3ELi1ELi1ELi1ELb0EEENS1_24CollectiveEpilogueBwdGQAISD_fSG_Li384ELb0ELb1EEENS1_19SingleTileSchedulerILb0ELb0ELb0ELi96EEEEEEEEEvNT_6ParamsE,"",@"SHT_CUDA_INFO"
	.sectionflags	@""
	.align	4


	//----- nvinfo : EIATTR_CUDA_API_VERSION
	.align		4
        /*0000*/ 	.byte	0x04, 0x37
        /*0002*/ 	.short	(.L_264 - .L_263)
.L_263:
        /*0004*/ 	.word	0x00000082


	//----- nvinfo : EIATTR_KPARAM_INFO
	.align		4
.L_264:
        /*0008*/ 	.byte	0x04, 0x17
        /*000a*/ 	.short	(.L_266 - .L_265)
.L_265:
        /*000c*/ 	.word	0x00000000
        /*0010*/ 	.short	0x0000
        /*0012*/ 	.short	0x0070
        /*0014*/ 	.byte	0x00, 0xf0, 0x01, 0x1a


	//----- nvinfo : EIATTR_SPARSE_MMA_MASK
	.align		4
.L_266:
        /*0018*/ 	.byte	0x03, 0x50
        /*001a*/ 	.short	0x0000


	//----- nvinfo : EIATTR_MAXREG_COUNT
	.align		4
        /*001c*/ 	.byte	0x03, 0x1b
        /*001e*/ 	.short	0x0080


	//----- nvinfo : EIATTR_NUM_BARRIERS
	.align		4
        /*0020*/ 	.byte	0x02, 0x4c
        /*0022*/ 	.byte	0x10
	.zero		1


	//----- nvinfo : EIATTR_EXTERNS
	.align		4
        /*0024*/ 	.byte	0x04, 0x0f
        /*0026*/ 	.short	(.L_268 - .L_267)


	//   ....[0]....
	.align		4
.L_267:
        /*0028*/ 	.word	index@(__assertfail)


	//----- nvinfo : EIATTR_MERCURY_ISA_VERSION
	.align		4
.L_268:
        /*002c*/ 	.byte	0x03, 0x5f
        /*002e*/ 	.short	0x0101


	//----- nvinfo : EIATTR_INT_WARP_WIDE_INSTR_OFFSETS
	.align		4
        /*0030*/ 	.byte	0x04, 0x31
        /*0032*/ 	.short	(.L_270 - .L_269)


	//   ....[0]....
.L_269:
        /*0034*/ 	.word	0x00000170


	//   ....[1]....
        /*0038*/ 	.word	0x00000230


	//   ....[2]....
        /*003c*/ 	.word	0x00004dd0


	//   ....[3]....
        /*0040*/ 	.word	0x000053c0


	//   ....[4]....
        /*0044*/ 	.word	0x00005b20


	//----- nvinfo : EIATTR_COOP_GROUP_MASK_REGIDS
	.align		4
.L_270:
        /*0048*/ 	.byte	0x04, 0x29
        /*004a*/ 	.short	(.L_272 - .L_271)


	//   ....[0]....
.L_271:
        /*004c*/ 	.word	0xffffffff


	//   ....[1]....
        /*0050*/ 	.word	0xffffffff


	//   ....[2]....
        /*0054*/ 	.word	0xffffffff


	//   ....[3]....
        /*0058*/ 	.word	0xffffffff


	//   ....[4]....
        /*005c*/ 	.word	0xffffffff


	//   ....[5]....
        /*0060*/ 	.word	0xffffffff


	//   ....[6]....
        /*0064*/ 	.word	0xffffffff


	//   ....[7]....
        /*0068*/ 	.word	0xffffffff


	//   ....[8]....
        /*006c*/ 	.word	0xffffffff


	//   ....[9]....
        /*0070*/ 	.word	0xffffffff


	//   ....[10]....
        /*0074*/ 	.word	0xffffffff


	//   ....[11]....
        /*0078*/ 	.word	0xffffffff


	//   ....[12]....
        /*007c*/ 	.word	0xffffffff


	//   ....[13]....
        /*0080*/ 	.word	0xffffffff


	//   ....[14]....
        /*0084*/ 	.word	0xffffffff


	//   ....[15]....
        /*0088*/ 	.word	0xffffffff


	//   ....[16]....
        /*008c*/ 	.word	0xffffffff


	//   ....[17]....
        /*0090*/ 	.word	0x0500000f


	//   ....[18]....
        /*0094*/ 	.word	0x0500000f


	//   ....[19]....
        /*0098*/ 	.word	0x0500000f


	//   ....[20]....
        /*009c*/ 	.word	0x0500000f


	//   ....[21]....
        /*00a0*/ 	.word	0x0500000f


	//   ....[22]....
        /*00a4*/ 	.word	0x0500000f


	//----- nvinfo : EIATTR_COOP_GROUP_INSTR_OFFSETS
	.align		4
.L_272:
        /*00a8*/ 	.byte	0x04, 0x28
        /*00aa*/ 	.short	(.L_274 - .L_273)


	//   ....[0]....
.L_273:
        /*00ac*/ 	.word	0x00000050


	//   ....[1]....
        /*00b0*/ 	.word	0x00000180


	//   ....[2]....
        /*00b4*/ 	.word	0x00000210


	//   ....[3]....
        /*00b8*/ 	.word	0x00000390


	//   ....[4]....
        /*00bc*/ 	.word	0x000005c0


	//   ....[5]....
        /*00c0*/ 	.word	0x00000b30


	//   ....[6]....
        /*00c4*/ 	.word	0x00003dc0


	//   ....[7]....
        /*00c8*/ 	.word	0x00003f50


	//   ....[8]....
        /*00cc*/ 	.word	0x000041e0


	//   ....[9]....
        /*00d0*/ 	.word	0x00004370


	//   ....[10]....
        /*00d4*/ 	.word	0x00004490


	//   ....[11]....
        /*00d8*/ 	.word	0x00004910


	//   ....[12]....
        /*00dc*/ 	.word	0x00004d00


	//   ....[13]....
        /*00e0*/ 	.word	0x00004f40


	//   ....[14]....
        /*00e4*/ 	.word	0x000052f0


	//   ....[15]....
        /*00e8*/ 	.word	0x000055a0


	//   ....[16]....
        /*00ec*/ 	.word	0x00005a60


	//   ....[17]....
        /*00f0*/ 	.word	0x00007d30


	//   ....[18]....
        /*00f4*/ 	.word	0x00007e80


	//   ....[19]....
        /*00f8*/ 	.word	0x00007ef0


	//   ....[20]....
        /*00fc*/ 	.word	0x00007f60


	//   ....[21]....
        /*0100*/ 	.word	0x00007fd0


	//   ....[22]....
        /*0104*/ 	.word	0x00008040


	//----- nvinfo : EIATTR_REG_RECONFIG
	.align		4
.L_274:
        /*0108*/ 	.byte	0x01, 0x54
	.zero		2


	//----- nvinfo : EIATTR_SYSCALL_OFFSETS
	.align		4
        /*010c*/ 	.byte	0x04, 0x46
        /*010e*/ 	.short	(.L_276 - .L_275)


	//   ....[0]....
.L_275:
        /*0110*/ 	.word	0x00000790


	//   ....[1]....
        /*0114*/ 	.word	0x00000880


	//   ....[2]....
        /*0118*/ 	.word	0x000009c0


	//   ....[3]....
        /*011c*/ 	.word	0x00000ab0


	//----- nvinfo : EIATTR_MBARRIER_INSTR_OFFSETS
	.align		4
.L_276:
        /*0120*/ 	.byte	0x04, 0x39
        /*0122*/ 	.short	(.L_278 - .L_277)


	//   ....[0]....
.L_277:
        /*0124*/ 	.word	0x00000250
        /*0128*/ 	.word	0x000000ff
        /*012c*/ 	.word	0x00036400
        /*0130*/ 	.short	0x0100
        /*0132*/ 	.byte	0x06
	.zero		1


	//   ....[1]....
        /*0134*/ 	.word	0x00000340
        /*0138*/ 	.word	0x000000ff
        /*013c*/ 	.word	0x00036410
        /*0140*/ 	.short	0x0100
        /*0142*/ 	.byte	0x08
	.zero		1


	//   ....[2]....
        /*0144*/ 	.word	0x00000350
        /*0148*/ 	.word	0x000000ff
        /*014c*/ 	.word	0x00036420
        /*0150*/ 	.short	0x0100
        /*0152*/ 	.byte	0x08
	.zero		1


	//   ....[3]....
        /*0154*/ 	.word	0x00000360
        /*0158*/ 	.word	0x000000ff
        /*015c*/ 	.word	0x00036418
        /*0160*/ 	.short	0x0100
        /*0162*/ 	.byte	0x08
	.zero		1


	//   ....[4]....
        /*0164*/ 	.word	0x00000370
        /*0168*/ 	.word	0x000000ff
        /*016c*/ 	.word	0x00036428
        /*0170*/ 	.short	0x0100
        /*0172*/ 	.byte	0x08
	.zero		1


	//   ....[5]....
        /*0174*/ 	.word	0x000004a0
        /*0178*/ 	.word	0x000000ff
        /*017c*/ 	.word	0x00036430
        /*0180*/ 	.short	0x0100
        /*0182*/ 	.byte	0x08
	.zero		1


	//   ....[6]....
        /*0184*/ 	.word	0x000004b0
        /*0188*/ 	.word	0x000000ff
        /*018c*/ 	.word	0x00036438
        /*0190*/ 	.short	0x0100
        /*0192*/ 	.byte	0x08
	.zero		1


	//   ....[7]....
        /*0194*/ 	.word	0x00000b70
        /*0198*/ 	.word	0x000000ff
        /*019c*/ 	.word	0x00036400
        /*01a0*/ 	.short	0x010a
        /*01a2*/ 	.byte	0x24
	.zero		1


	//   ....[8]....
        /*01a4*/ 	.word	0x00000c50
        /*01a8*/ 	.word	0x000000ff
        /*01ac*/ 	.word	0x00036400
        /*01b0*/ 	.short	0x010a
        /*01b2*/ 	.byte	0x24
	.zero		1


	//   ....[9]....
        /*01b4*/ 	.word	0x00001680
        /*01b8*/ 	.word	0x00000003
        /*01bc*/ 	.word	0x00036410
        /*01c0*/ 	.short	0x010a
        /*01c2*/ 	.byte	0x3f
	.zero		1


	//   ....[10]....
        /*01c4*/ 	.word	0x000016c0
        /*01c8*/ 	.word	0x00000003
        /*01cc*/ 	.word	0x00036410
        /*01d0*/ 	.short	0x010a
        /*01d2*/ 	.byte	0x3f
	.zero		1


	//   ....[11]....
        /*01d4*/ 	.word	0x00001d60
        /*01d8*/ 	.word	0x000000ff
        /*01dc*/ 	.word	0x00036430
        /*01e0*/ 	.short	0x010a
        /*01e2*/ 	.byte	0x24
	.zero		1


	//   ....[12]....
        /*01e4*/ 	.word	0x00001da0
        /*01e8*/ 	.word	0x000000ff
        /*01ec*/ 	.word	0x00036430
        /*01f0*/ 	.short	0x010a
        /*01f2*/ 	.byte	0x24
	.zero		1


	//   ....[13]....
        /*01f4*/ 	.word	0x00003170
        /*01f8*/ 	.word	0x000000ff
        /*01fc*/ 	.word	0x00000000
        /*0200*/ 	.short	0x0101
        /*0202*/ 	.byte	0x04
	.zero		1


	//   ....[14]....
        /*0204*/ 	.word	0x00003520
        /*0208*/ 	.word	0x00000003
        /*020c*/ 	.word	0x00000000
        /*0210*/ 	.short	0x0101
        /*0212*/ 	.byte	0x3f
	.zero		1


	//   ....[15]....
        /*0214*/ 	.word	0x00005ee0
        /*0218*/ 	.word	0x00000000
        /*021c*/ 	.word	0x00036420
        /*0220*/ 	.short	0x010a
        /*0222*/ 	.byte	0x3f
	.zero		1


	//   ....[16]....
        /*0224*/ 	.word	0x00006620
        /*0228*/ 	.word	0x00000000
        /*022c*/ 	.word	0x00036438
        /*0230*/ 	.short	0x010a
        /*0232*/ 	.byte	0x3f
	.zero		1


	//   ....[17]....
        /*0234*/ 	.word	0x00006970
        /*0238*/ 	.word	0x00000000
        /*023c*/ 	.word	0x00036428
        /*0240*/ 	.short	0x010a
        /*0242*/ 	.byte	0x3f
	.zero		1


	//   ....[18]....
        /*0244*/ 	.word	0x00006c00
        /*0248*/ 	.word	0x00000000
        /*024c*/ 	.word	0x00036438
        /*0250*/ 	.short	0x010a
        /*0252*/ 	.byte	0x3f
	.zero		1


	//   ....[19]....
        /*0254*/ 	.word	0x00006ee0
        /*0258*/ 	.word	0x00000000
        /*025c*/ 	.word	0x00036420
        /*0260*/ 	.short	0x010a
        /*0262*/ 	.byte	0x3f
	.zero		1


	//   ....[20]....
        /*0264*/ 	.word	0x000071d0
        /*0268*/ 	.word	0x00000000
        /*026c*/ 	.word	0x00036438
        /*0270*/ 	.short	0x010a
        /*0272*/ 	.byte	0x3f
	.zero		1


	//   ....[21]....
        /*0274*/ 	.word	0x000074c0
        /*0278*/ 	.word	0x00000000
        /*027c*/ 	.word	0x00036428
        /*0280*/ 	.short	0x010a
        /*0282*/ 	.byte	0x3f
	.zero		1


	//   ....[22]....
        /*0284*/ 	.word	0x00007770
        /*0288*/ 	.word	0x00000000
        /*028c*/ 	.word	0x00036438
        /*0290*/ 	.short	0x010a
        /*0292*/ 	.byte	0x3f
	.zero		1


	//   ....[23]....
        /*0294*/ 	.word	0x00007bb0
        /*0298*/ 	.word	0x00000007
        /*029c*/ 	.word	0x00000000
        /*02a0*/ 	.short	0x010a
        /*02a2*/ 	.byte	0x3f
	.zero		1


	//   ....[24]....
        /*02a4*/ 	.word	0x00007c30
        /*02a8*/ 	.word	0x00000003
        /*02ac*/ 	.word	0x00000000
        /*02b0*/ 	.short	0x010a
        /*02b2*/ 	.byte	0x3f
	.zero		1


	//   ....[25]....
        /*02b4*/ 	.word	0x00007c80
        /*02b8*/ 	.word	0x00000009
        /*02bc*/ 	.word	0x00036438
        /*02c0*/ 	.short	0x010a
        /*02c2*/ 	.byte	0x3f
	.zero		1


	//   ....[26]....
        /*02c4*/ 	.word	0x00007d60
        /*02c8*/ 	.word	0x00000098
        /*02cc*/ 	.word	0x00036400
        /*02d0*/ 	.short	0x010a
        /*02d2*/ 	.byte	0x3f
	.zero		1


	//   ....[27]....
        /*02d4*/ 	.word	0x00007db0
        /*02d8*/ 	.word	0x00000003
        /*02dc*/ 	.word	0x00036410
        /*02e0*/ 	.short	0x010a
        /*02e2*/ 	.byte	0x3f
	.zero		1


	//   ....[28]....
        /*02e4*/ 	.word	0x00007e00
        /*02e8*/ 	.word	0x00000098
        /*02ec*/ 	.word	0x00036430
        /*02f0*/ 	.short	0x010a
        /*02f2*/ 	.byte	0x3f
	.zero		1


	//   ....[29]....
        /*02f4*/ 	.word	0x00008080
        /*02f8*/ 	.word	0x00000000
        /*02fc*/ 	.word	0x00036420
        /*0300*/ 	.short	0x010a
        /*0302*/ 	.byte	0x3f
	.zero		1


	//   ....[30]....
        /*0304*/ 	.word	0x000080d0
        /*0308*/ 	.word	0x00000000
        /*030c*/ 	.word	0x00036438
        /*0310*/ 	.short	0x010a
        /*0312*/ 	.byte	0x3f
	.zero		1


	//   ....[31]....
        /*0314*/ 	.word	0x00008120
        /*0318*/ 	.word	0x00000000
        /*031c*/ 	.word	0x00036428
        /*0320*/ 	.short	0x010a
        /*0322*/ 	.byte	0x3f
	.zero		1


	//   ....[32]....
        /*0324*/ 	.word	0x00008170
        /*0328*/ 	.word	0x00000000
        /*032c*/ 	.word	0x00036438
        /*0330*/ 	.short	0x010a
        /*0332*/ 	.byte	0x3f
	.zero		1


	//   ....[33]....
        /*0334*/ 	.word	0x000081d0
        /*0338*/ 	.word	0x00000000
        /*033c*/ 	.word	0x00036420
        /*0340*/ 	.short	0x010a
        /*0342*/ 	.byte	0x3f
	.zero		1


	//   ....[34]....
        /*0344*/ 	.word	0x00008220
        /*0348*/ 	.word	0x00000000
        /*034c*/ 	.word	0x00036438
        /*0350*/ 	.short	0x010a
        /*0352*/ 	.byte	0x3f
	.zero		1


	//   ....[35]....
        /*0354*/ 	.word	0x00008270
        /*0358*/ 	.word	0x00000000
        /*035c*/ 	.word	0x00036428
        /*0360*/ 	.short	0x010a
        /*0362*/ 	.byte	0x3f
	.zero		1


	//   ....[36]....
        /*0364*/ 	.word	0x000082c0
        /*0368*/ 	.word	0x00000000
        /*036c*/ 	.word	0x00036438
        /*0370*/ 	.short	0x010a
        /*0372*/ 	.byte	0x3f
	.zero		1


	//   ....[37]....
        /*0374*/ 	.word	0x000083a0
        /*0378*/ 	.word	0x00000007
        /*037c*/ 	.word	0x00000000
        /*0380*/ 	.short	0x010a
        /*0382*/ 	.byte	0x3f
	.zero		1


	//   ....[38]....
        /*0384*/ 	.word	0x000083f0
        /*0388*/ 	.word	0x00000003
        /*038c*/ 	.word	0x00000000
        /*0390*/ 	.short	0x010a
        /*0392*/ 	.byte	0x3f
	.zero		1


	//----- nvinfo : EIATTR_NUM_MBARRIERS
	.align		4
.L_278:
        /*0394*/ 	.byte	0x03, 0x38
        /*0396*/ 	.short	0x0007


	//----- nvinfo : EIATTR_EXIT_INSTR_OFFSETS
	.align		4
        /*0398*/ 	.byte	0x04, 0x1c
        /*039a*/ 	.short	(.L_280 - .L_279)


	//   ....[0]....
.L_279:
        /*039c*/ 	.word	0x00007cd0


	//----- nvinfo : EIATTR_MAX_THREADS
	.align		4
.L_280:
        /*03a0*/ 	.byte	0x04, 0x05
        /*03a2*/ 	.short	(.L_282 - .L_281)
.L_281:
        /*03a4*/ 	.word	0x00000200
        /*03a8*/ 	.word	0x00000001
        /*03ac*/ 	.word	0x00000001


	//----- nvinfo : EIATTR_CRS_STACK_SIZE
	.align		4
.L_282:
        /*03b0*/ 	.byte	0x04, 0x1e
        /*03b2*/ 	.short	(.L_284 - .L_283)
.L_283:
        /*03b4*/ 	.word	0x00000000


	//----- nvinfo : EIATTR_CBANK_PARAM_SIZE
	.align		4
.L_284:
        /*03b8*/ 	.byte	0x03, 0x19
        /*03ba*/ 	.short	0x06f0


	//----- nvinfo : EIATTR_PARAM_CBANK
	.align		4
        /*03bc*/ 	.byte	0x04, 0x0a
        /*03be*/ 	.short	(.L_286 - .L_285)
	.align		4
.L_285:
        /*03c0*/ 	.word	index@(.nv.constant0._ZN7cutlass13device_kernelIN5flash11enable_sm90INS1_16FlashAttnBwdSm90INS1_25CollectiveMainloopBwdSm90ILi2ELi1ELi1EN4cute5tupleIJNS5_1CILi1EEES8_S8_EEENS6_IJNS7_ILi64EEENS7_ILi96EEENS7_ILi192EEEEEENS_6half_tEfNS_4arch4Sm90ELb0ELb0ELb0ELb0ELb1ELb0ELb1ELb0ELi3ELi1ELi1ELi1ELb0EEENS1_24CollectiveEpilogueBwdGQAISD_fSG_Li384ELb0ELb1EEENS1_19SingleTileSchedulerILb0ELb0ELb0ELi96EEEEEEEEEvNT_6ParamsE)
        /*03c4*/ 	.short	0x0210
        /*03c6*/ 	.short	0x06f0


	//----- nvinfo : EIATTR_SW_WAR
	.align		4
.L_286:
        /*03c8*/ 	.byte	0x04, 0x36
        /*03ca*/ 	.short	(.L_288 - .L_287)
.L_287:
        /*03cc*/ 	.word	0x00000008
.L_288:


//--------------------- .nv.info._ZN7cutlass13device_kernelIN5flash11enable_sm90INS1_16FlashAttnBwdSm90INS1_25CollectiveMainloopBwdSm90ILi2ELi1ELi1EN4cute5tupleIJNS5_1CILi1EEES8_S8_EEENS6_IJNS7_ILi64EEENS7_ILi96EEENS7_ILi192EEEEEENS_6half_tEfNS_4arch4Sm90ELb0ELb0ELb0ELb1ELb0ELb0ELb1ELb0ELi3ELi1ELi1ELi1ELb0EEENS1_21CollectiveEpilogueBwdISD_SE_SG_Li384ELb1ELb1ELi3EEENS1_19SingleTileSchedulerILb1ELb0ELb0ELi96EEEEEEEEEvNT_6ParamsE --------------------------
	.section	.nv.info._ZN7cutlass13device_kernelIN5flash11enable_sm90INS1_16FlashAttnBwdSm90INS1_25CollectiveMainloopBwdSm90ILi2ELi1ELi1EN4cute5tupleIJNS5_1CILi1EEES8_S8_EEENS6_IJNS7_ILi64EEENS7_ILi96EEENS7_ILi192EEEEEENS_6half_tEfNS_4arch4Sm90ELb0ELb0ELb0ELb1ELb0ELb0ELb1ELb0ELi3ELi1ELi1ELi1ELb0EEENS1_21CollectiveEpilogueBwdISD_SE_SG_Li384ELb1ELb1ELi3EEENS1_19SingleTileSchedulerILb1ELb0ELb0ELi96EEEEEEEEEvNT_6ParamsE,"",@"SHT_CUDA_INFO"
	.sectionflags	@""
	.align	4


	//----- nvinfo : EIATTR_CUDA_API_VERSION
	.align		4
        /*0000*/ 	.byte	0x04, 0x37
        /*0002*/ 	.short	(.L_290 - .L_289)
.L_289:
        /*0004*/ 	.word	0x00000082


	//----- nvinfo : EIATTR_KPARAM_INFO
	.align		4
.L_290:
        /*0008*/ 	.byte	0x04, 0x17
        /*000a*/ 	.short	(.L_292 - .L_291)
.L_291:
        /*000c*/ 	.word	0x00000000
        /*0010*/ 	.short	0x0000
        /*0012*/ 	.short	0x0070
        /*0014*/ 	.byte	0x00, 0xf0, 0x01, 0x1a


	//----- nvinfo : EIATTR_SPARSE_MMA_MASK
	.align		4
.L_292:
        /*0018*/ 	.byte	0x03, 0x50
        /*001a*/ 	.short	0x0000


	//----- nvinfo : EIATTR_MAXREG_COUNT
	.align		4
        /*001c*/ 	.byte	0x03, 0x1b
        /*001e*/ 	.short	0x0080


	//----- nvinfo : EIATTR_NUM_BARRIERS
	.align		4
        /*0020*/ 	.byte	0x02, 0x4c
        /*0022*/ 	.byte	0x10
	.zero		1


	//----- nvinfo : EIATTR_EXTERNS
	.align		4
        /*0024*/ 	.byte	0x04, 0x0f
        /*0026*/ 	.short	(.L_294 - .L_293)


	//   ....[0]....
	.align		4
.L_293:
        /*0028*/ 	.word	index@(__assertfail)


	//----- nvinfo : EIATTR_MERCURY_ISA_VERSION
	.align		4
.L_294:
        /*002c*/ 	.byte	0x03, 0x5f
        /*002e*/ 	.short	0x0101


	//----- nvinfo : EIATTR_INT_WARP_WIDE_INSTR_OFFSETS
	.align		4
        /*0030*/ 	.byte	0x04, 0x31
        /*0032*/ 	.short	(.L_296 - .L_295)


	//   ....[0]....
.L_295:
        /*0034*/ 	.word	0x00000170


	//   ....[1]....
        /*0038*/ 	.word	0x00000230


	//   ....[2]....
        /*003c*/ 	.word	0x00007bd0


	//----- nvinfo : EIATTR_COOP_GROUP_MASK_REGIDS
	.align		4
.L_296:
        /*0040*/ 	.byte	0x04, 0x29
        /*0042*/ 	.short	(.L_298 - .L_297)


	//   ....[0]....
.L_297:
        /*0044*/ 	.word	0xffffffff


	//   ....[1]....
        /*0048*/ 	.word	0xffffffff


	//   ....[2]....
        /*004c*/ 	.word	0xffffffff


	//   ....[3]....
        /*0050*/ 	.word	0xffffffff


	//   ....[4]....
        /*0054*/ 	.word	0xffffffff


	//   ....[5]....
        /*0058*/ 	.word	0xffffffff


	//   ....[6]....
        /*005c*/ 	.word	0xffffffff


	//   ....[7]....
        /*0060*/ 	.word	0x0500000f


	//----- nvinfo : EIATTR_COOP_GROUP_INSTR_OFFSETS
	.align		4
.L_298:
        /*0064*/ 	.byte	0x04, 0x28
        /*0066*/ 	.short	(.L_300 - .L_299)


	//   ....[0]....
.L_299:
        /*0068*/ 	.word	0x00000050


	//   ....[1]....
        /*006c*/ 	.word	0x00000180


	//   ....[2]....
        /*0070*/ 	.word	0x00000210


	//   ....[3]....
        /*0074*/ 	.word	0x00000390


	//   ....[4]....
        /*0078*/ 	.word	0x000005d0


	//   ....[5]....
        /*007c*/ 	.word	0x00001220


	//   ....[6]....
        /*0080*/ 	.word	0x000064f0


	//   ....[7]....
        /*0084*/ 	.word	0x00009f10


	//----- nvinfo : EIATTR_REG_RECONFIG
	.align		4
.L_300:
        /*0088*/ 	.byte	0x01, 0x54
	.zero		2


	//----- nvinfo : EIATTR_SYSCALL_OFFSETS
	.align		4
        /*008c*/ 	.byte	0x04, 0x46
        /*008e*/ 	.short	(.L_302 - .L_301)


	//   ....[0]....
.L_301:
        /*0090*/ 	.word	0x00000e80


	//   ....[1]....
        /*0094*/ 	.word	0x00000f70


	//   ....[2]....
        /*0098*/ 	.word	0x000010b0


	//   ....[3]....
        /*009c*/ 	.word	0x000011a0


	//----- nvinfo : EIATTR_MBARRIER_INSTR_OFFSETS
	.align		4
.L_302:
        /*00a0*/ 	.byte	0x04, 0x39
        /*00a2*/ 	.short	(.L_304 - .L_303)


	//   ....[0]....
.L_303:
        /*00a4*/ 	.word	0x00000250
        /*00a8*/ 	.word	0x000000ff
        /*00ac*/ 	.word	0x00036400
        /*00b0*/ 	.short	0x0100
        /*00b2*/ 	.byte	0x06
	.zero		1


	//   ....[1]....
        /*00b4*/ 	.word	0x00000340
        /*00b8*/ 	.word	0x000000ff
        /*00bc*/ 	.word	0x00036410
        /*00c0*/ 	.short	0x0100
        /*00c2*/ 	.byte	0x08
	.zero		1


	//   ....[2]....
        /*00c4*/ 	.word	0x00000350
        /*00c8*/ 	.word	0x000000ff
        /*00cc*/ 	.word	0x00036420
        /*00d0*/ 	.short	0x0100
        /*00d2*/ 	.byte	0x08
	.zero		1


	//   ....[3]....
        /*00d4*/ 	.word	0x00000360
        /*00d8*/ 	.word	0x000000ff
        /*00dc*/ 	.word	0x00036418
        /*00e0*/ 	.short	0x0100
        /*00e2*/ 	.byte	0x08
	.zero		1


	//   ....[4]....
        /*00e4*/ 	.word	0x00000370
        /*00e8*/ 	.word	0x000000ff
        /*00ec*/ 	.word	0x00036428
        /*00f0*/ 	.short	0x0100
        /*00f2*/ 	.byte	0x08
	.zero		1


	//   ....[5]....
        /*00f4*/ 	.word	0x000004a0
        /*00f8*/ 	.word	0x000000ff
        /*00fc*/ 	.word	0x00036430
        /*0100*/ 	.short	0x0100
        /*0102*/ 	.byte	0x08
	.zero		1


	//   ....[6]....
        /*0104*/ 	.word	0x000004b0
        /*0108*/ 	.word	0x000000ff
        /*010c*/ 	.word	0x00036438
        /*0110*/ 	.short	0x0100
        /*0112*/ 	.byte	0x08
	.zero		1


	//   ....[7]....
        /*0114*/ 	.word	0x00001260
        /*0118*/ 	.word	0x000000ff
        /*011c*/ 	.word	0x00036400
        /*0120*/ 	.short	0x010a
        /*0122*/ 	.byte	0x24
	.zero		1


	//   ....[8]....
        /*0124*/ 	.word	0x000013b0
        /*0128*/ 	.word	0x000000ff
        /*012c*/ 	.word	0x00036400
        /*0130*/ 	.short	0x010a
        /*0132*/ 	.byte	0x24
	.zero		1


	//   ....[9]....
        /*0134*/ 	.word	0x00001a40
        /*0138*/ 	.word	0x00000004
        /*013c*/ 	.word	0x00036410
        /*0140*/ 	.short	0x010a
        /*0142*/ 	.byte	0x3f
	.zero		1


	//   ....[10]....
        /*0144*/ 	.word	0x00001a80
        /*0148*/ 	.word	0x00000004
        /*014c*/ 	.word	0x00036410
        /*0150*/ 	.short	0x010a
        /*0152*/ 	.byte	0x3f
	.zero		1


	//   ....[11]....
        /*0154*/ 	.word	0x00002120
        /*0158*/ 	.word	0x000000ff
        /*015c*/ 	.word	0x00036430
        /*0160*/ 	.short	0x010a
        /*0162*/ 	.byte	0x24
	.zero		1


	//   ....[12]....
        /*0164*/ 	.word	0x00002160
        /*0168*/ 	.word	0x000000ff
        /*016c*/ 	.word	0x00036430
        /*0170*/ 	.short	0x010a
        /*0172*/ 	.byte	0x24
	.zero		1


	//   ....[13]....
        /*0174*/ 	.word	0x00003520
        /*0178*/ 	.word	0x000000ff
        /*017c*/ 	.word	0x00000000
        /*0180*/ 	.short	0x0101
        /*0182*/ 	.byte	0x04
	.zero		1


	//   ....[14]....
        /*0184*/ 	.word	0x000038a0
        /*0188*/ 	.word	0x00000004
        /*018c*/ 	.word	0x00000000
        /*0190*/ 	.short	0x0101
        /*0192*/ 	.byte	0x3f
	.zero		1


	//   ....[15]....
        /*0194*/ 	.word	0x000080b0
        /*0198*/ 	.word	0x0000000c
        /*019c*/ 	.word	0x00036420
        /*01a0*/ 	.short	0x010a
        /*01a2*/ 	.byte	0x3f
	.zero		1


	//   ....[16]....
        /*01a4*/ 	.word	0x000087b0
        /*01a8*/ 	.word	0x0000000c
        /*01ac*/ 	.word	0x00036438
        /*01b0*/ 	.short	0x010a
        /*01b2*/ 	.byte	0x3f
	.zero		1


	//   ....[17]....
        /*01b4*/ 	.word	0x00008b20
        /*01b8*/ 	.word	0x0000000c
        /*01bc*/ 	.word	0x00036428
        /*01c0*/ 	.short	0x010a
        /*01c2*/ 	.byte	0x3f
	.zero		1


	//   ....[18]....
        /*01c4*/ 	.word	0x00008dd0
        /*01c8*/ 	.word	0x0000000c
        /*01cc*/ 	.word	0x00036438
        /*01d0*/ 	.short	0x010a
        /*01d2*/ 	.byte	0x3f
	.zero		1


	//   ....[19]....
        /*01d4*/ 	.word	0x00009090
        /*01d8*/ 	.word	0x0000000c
        /*01dc*/ 	.word	0x00036420
        /*01e0*/ 	.short	0x010a
        /*01e2*/ 	.byte	0x3f
	.zero		1


	//   ....[20]....
        /*01e4*/ 	.word	0x00009390
        /*01e8*/ 	.word	0x0000000c
        /*01ec*/ 	.word	0x00036438
        /*01f0*/ 	.short	0x010a
        /*01f2*/ 	.byte	0x3f
	.zero		1


	//   ....[21]....
        /*01f4*/ 	.word	0x00009690
        /*01f8*/ 	.word	0x0000000c
        /*01fc*/ 	.word	0x00036428
        /*0200*/ 	.short	0x010a
        /*0202*/ 	.byte	0x3f
	.zero		1


	//   ....[22]....
        /*0204*/ 	.word	0x00009950
        /*0208*/ 	.word	0x0000000c
        /*020c*/ 	.word	0x00036438
        /*0210*/ 	.short	0x010a
        /*0212*/ 	.byte	0x3f
	.zero		1


	//   ....[23]....
        /*0214*/ 	.word	0x00009da0
        /*0218*/ 	.word	0x00000007
        /*021c*/ 	.word	0x00000000
        /*0220*/ 	.short	0x010a
        /*0222*/ 	.byte	0x3f
	.zero		1


	//   ....[24]....
        /*0224*/ 	.word	0x00009e20
        /*0228*/ 	.word	0x00000005
        /*022c*/ 	.word	0x00000000
        /*0230*/ 	.short	0x010a
        /*0232*/ 	.byte	0x3f
	.zero		1


	//   ....[25]....
        /*0234*/ 	.word	0x00009e70
        /*0238*/ 	.word	0x00000009
        /*023c*/ 	.word	0x00036438
        /*0240*/ 	.short	0x010a
        /*0242*/ 	.byte	0x3f
	.zero		1


	//   ....[26]....
        /*0244*/ 	.word	0x00009f40
        /*0248*/ 	.word	0x00000098
        /*024c*/ 	.word	0x00036400
        /*0250*/ 	.short	0x010a
        /*0252*/ 	.byte	0x3f
	.zero		1


	//   ....[27]....
        /*0254*/ 	.word	0x00009f90
        /*0258*/ 	.word	0x00000004
        /*025c*/ 	.word	0x00036410
        /*0260*/ 	.short	0x010a
        /*0262*/ 	.byte	0x3f
	.zero		1


	//   ....[28]....
        /*0264*/ 	.word	0x00009fe0
        /*0268*/ 	.word	0x00000098
        /*026c*/ 	.word	0x00036430
        /*0270*/ 	.short	0x010a
        /*0272*/ 	.byte	0x3f
	.zero		1


	//   ....[29]....
        /*0274*/ 	.word	0x0000a030
        /*0278*/ 	.word	0x0000000c
        /*027c*/ 	.word	0x00036420
        /*0280*/ 	.short	0x010a
        /*0282*/ 	.byte	0x3f
	.zero		1


	//   ....[30]....
        /*0284*/ 	.word	0x0000a080
        /*0288*/ 	.word	0x0000000c
        /*028c*/ 	.word	0x00036438
        /*0290*/ 	.short	0x010a
        /*0292*/ 	.byte	0x3f
	.zero		1


	//   ....[31]....
        /*0294*/ 	.word	0x0000a0d0
        /*0298*/ 	.word	0x0000000c
        /*029c*/ 	.word	0x00036428
        /*02a0*/ 	.short	0x010a
        /*02a2*/ 	.byte	0x3f
	.zero		1


	//   ....[32]....
        /*02a4*/ 	.word	0x0000a120
        /*02a8*/ 	.word	0x0000000c
        /*02ac*/ 	.word	0x00036438
        /*02b0*/ 	.short	0x010a
        /*02b2*/ 	.byte	0x3f
	.zero		1


	//   ....[33]....
        /*02b4*/ 	.word	0x0000a180
        /*02b8*/ 	.word	0x0000000c
        /*02bc*/ 	.word	0x00036420
        /*02c0*/ 	.short	0x010a
        /*02c2*/ 	.byte	0x3f
	.zero		1


	//   ....[34]....
        /*02c4*/ 	.word	0x0000a1d0
        /*02c8*/ 	.word	0x0000000c
        /*02cc*/ 	.word	0x00036438
        /*02d0*/ 	.short	0x010a
        /*02d2*/ 	.byte	0x3f
	.zero		1


	//   ....[35]....
        /*02d4*/ 	.word	0x0000a220
        /*02d8*/ 	.word	0x0000000c
        /*02dc*/ 	.word	0x00036428
        /*02e0*/ 	.short	0x010a
        /*02e2*/ 	.byte	0x3f
	.zero		1


	//   ....[36]....
        /*02e4*/ 	.word	0x0000a270
        /*02e8*/ 	.word	0x0000000c
        /*02ec*/ 	.word	0x00036438
        /*02f0*/ 	.short	0x010a
        /*02f2*/ 	.byte	0x3f
	.zero		1


	//   ....[37]....
        /*02f4*/ 	.word	0x0000a340
        /*02f8*/ 	.word	0x00000007
        /*02fc*/ 	.word	0x00000000
        /*0300*/ 	.short	0x010a
        /*0302*/ 	.byte	0x3f
	.zero		1


	//   ....[38]....
        /*0304*/ 	.word	0x0000a390
        /*0308*/ 	.word	0x00000005
        /*030c*/ 	.word	0x00000000
        /*0310*/ 	.short	0x010a
        /*0312*/ 	.byte	0x3f
	.zero		1


	//----- nvinfo : EIATTR_NUM_MBARRIERS
	.align		4
.L_304:
        /*0314*/ 	.byte	0x03, 0x38
        /*0316*/ 	.short	0x0007


	//----- nvinfo : EIATTR_EXIT_INSTR_OFFSETS
	.align		4
        /*0318*/ 	.byte	0x04, 0x1c
        /*031a*/ 	.short	(.L_306 - .L_305)


	//   ....[0]....
.L_305:
        /*031c*/ 	.word	0x00009ec0


	//----- nvinfo : EIATTR_MAX_THREADS
	.align		4
.L_306:
        /*0320*/ 	.byte	0x04, 0x05
        /*0322*/ 	.short	(.L_308 - .L_307)
.L_307:
        /*0324*/ 	.word	0x00000200
        /*0328*/ 	.word	0x00000001
        /*032c*/ 	.word	0x00000001


	//----- nvinfo : EIATTR_CRS_STACK_SIZE
	.align		4
.L_308:
        /*0330*/ 	.byte	0x04, 0x1e
        /*0332*/ 	.short	(.L_310 - .L_309)
.L_309:
        /*0334*/ 	.word	0x00000000


	//----- nvinfo : EIATTR_CBANK_PARAM_SIZE
	.align		4
.L_310:
        /*0338*/ 	.byte	0x03, 0x19
        /*033a*/ 	.short	0x06f0


	//----- nvinfo : EIATTR_PARAM_CBANK
	.align		4
        /*033c*/ 	.byte	0x04, 0x0a
        /*033e*/ 	.short	(.L_312 - .L_311)
	.align		4
.L_311:
        /*0340*/ 	.word	index@(.nv.constant0._ZN7cutlass13device_kernelIN5flash11enable_sm90INS1_16FlashAttnBwdSm90INS1_25CollectiveMainloopBwdSm90ILi2ELi1ELi1EN4cute5tupleIJNS5_1CILi1EEES8_S8_EEENS6_IJNS7_ILi64EEENS7_ILi96EEENS7_ILi192EEEEEENS_6half_tEfNS_4arch4Sm90ELb0ELb0ELb0ELb1ELb0ELb0ELb1ELb0ELi3ELi1ELi1ELi1ELb0EEENS1_21CollectiveEpilogueBwdISD_SE_SG_Li384ELb1ELb1ELi3EEENS1_19SingleTileSchedulerILb1ELb0ELb0ELi96EEEEEEEEEvNT_6ParamsE)
        /*0344*/ 	.short	0x0210
        /*0346*/ 	.short	0x06f0


	//----- nvinfo : EIATTR_SW_WAR
	.align		4
.L_312:
        /*0348*/ 	.byte	0x04, 0x36
        /*034a*/ 	.short	(.L_314 - .L_313)
.L_313:
        /*034c*/ 	.word	0x00000008
.L_314:


//--------------------- .nv.info._ZN7cutlass13device_kernelIN5flash11enable_sm90INS1_16FlashAttnBwdSm90INS1_25CollectiveMainloopBwdSm90ILi2ELi1ELi1EN4cute5tupleIJNS5_1CILi1EEES8_S8_EEENS6_IJNS7_ILi64EEENS7_ILi96EEENS7_ILi192EEEEEENS_6half_tEfNS_4arch4Sm90ELb0ELb0ELb0ELb1ELb1ELb0ELb1ELb0ELi3ELi1ELi1ELi1ELb0EEENS1_21CollectiveEpilogueBwdISD_SE_SG_Li384ELb1ELb1ELi3EEENS1_19SingleTileSchedulerILb1ELb0ELb0ELi96EEEEEEEEEvNT_6ParamsE --------------------------
	.section	.nv.info._ZN7cutlass13device_kernelIN5flash11enable_sm90INS1_16FlashAttnBwdSm90INS1_25CollectiveMainloopBwdSm90ILi2ELi1ELi1EN4cute5tupleIJNS5_1CILi1EEES8_S8_EEENS6_IJNS7_ILi64EEENS7_ILi96EEENS7_ILi192EEEEEENS_6half_tEfNS_4arch4Sm90ELb0ELb0ELb0ELb1ELb1ELb0ELb1ELb0ELi3ELi1ELi1ELi1ELb0EEENS1_21CollectiveEpilogueBwdISD_SE_SG_Li384ELb1ELb1ELi3EEENS1_19SingleTileSchedulerILb1ELb0ELb0ELi96EEEEEEEEEvNT_6ParamsE,"",@"SHT_CUDA_INFO"
	.sectionflags	@""
	.align	4


	//----- nvinfo : EIATTR_CUDA_API_VERSION
	.align		4
        /*0000*/ 	.byte	0x04, 0x37
        /*0002*/ 	.short	(.L_316 - .L_315)
.L_315:
        /*0004*/ 	.word	0x00000082


	//----- nvinfo : EIATTR_KPARAM_INFO
	.align		4
.L_316:
        /*0008*/ 	.byte	0x04, 0x17
        /*000a*/ 	.short	(.L_318 - .L_317)
.L_317:
        /*000c*/ 	.word	0x00000000
        /*0010*/ 	.short	0x0000
        /*0012*/ 	.short	0x0070
        /*0014*/ 	.byte	0x00, 0xf0, 0x01, 0x1a


	//----- nvinfo : EIATTR_SPARSE_MMA_MASK
	.align		4
.L_318:
        /*0018*/ 	.byte	0x03, 0x50
        /*001a*/ 	.short	0x0000


	//----- nvinfo : EIATTR_MAXREG_COUNT
	.align		4
        /*001c*/ 	.byte	0x03, 0x1b
        /*001e*/ 	.short	0x0080


	//----- nvinfo : EIATTR_NUM_BARRIERS
	.align		4
        /*0020*/ 	.byte	0x02, 0x4c
        /*0022*/ 	.byte	0x10
	.zero		1


	//----- nvinfo : EIATTR_EXTERNS
	.align		4
        /*0024*/ 	.byte	0x04, 0x0f
        /*0026*/ 	.short	(.L_320 - .L_319)


	//   ....[0]....
	.align		4
.L_319:
        /*0028*/ 	.word	index@(__assertfail)


	//----- nvinfo : EIATTR_MERCURY_ISA_VERSION
	.align		4
.L_320:
        /*002c*/ 	.byte	0x03, 0x5f
        /*002e*/ 	.short	0x0101


	//----- nvinfo : EIATTR_INT_WARP_WIDE_INSTR_OFFSETS
	.align		4
        /*0030*/ 	.byte	0x04, 0x31
        /*0032*/ 	.short	(.L_322 - .L_321)


	//   ....[0]....
.L_321:
        /*0034*/ 	.word	0x00000170


	//   ....[1]....
        /*0038*/ 	.word	0x00000230


	//   ....[2]....
        /*003c*/ 	.word	0x000072b0


	//   ....[3]....
        /*0040*/ 	.word	0x000078a0


	//   ....[4]....
        /*0044*/ 	.word	0x00008000


	//   ....[5]....
        /*0048*/ 	.word	0x000083a0


	//----- nvinfo : EIATTR_COOP_GROUP_MASK_REGIDS
	.align		4
.L_322:
        /*004c*/ 	.byte	0x04, 0x29
        /*004e*/ 	.short	(.L_324 - .L_323)


	//   ....[0]....
.L_323:
        /*0050*/ 	.word	0xffffffff


	//   ....[1]....
        /*0054*/ 	.word	0xffffffff


	//   ....[2]....
        /*0058*/ 	.word	0xffffffff


	//   ....[3]....
        /*005c*/ 	.word	0xffffffff


	//   ....[4]....
        /*0060*/ 	.word	0xffffffff


	//   ....[5]....
        /*0064*/ 	.word	0xffffffff


	//   ....[6]....
        /*0068*/ 	.word	0xffffffff


	//   ....[7]....
        /*006c*/ 	.word	0xffffffff


	//   ....[8]....
        /*0070*/ 	.word	0xffffffff


	//   ....[9]....
        /*0074*/ 	.word	0xffffffff


	//   ....[10]....
        /*0078*/ 	.word	0xffffffff


	//   ....[11]....
        /*007c*/ 	.word	0xffffffff


	//   ....[12]....
        /*0080*/ 	.word	0xffffffff


	//   ....[13]....
        /*0084*/ 	.word	0x0500000f


	//   ....[14]....
        /*0088*/ 	.word	0x0500000f


	//   ....[15]....
        /*008c*/ 	.word	0x0500000f


	//   ....[16]....
        /*0090*/ 	.word	0x0500000f


	//----- nvinfo : EIATTR_COOP_GROUP_INSTR_OFFSETS
	.align		4
.L_324:
        /*0094*/ 	.byte	0x04, 0x28
        /*0096*/ 	.short	(.L_326 - .L_325)


	//   ....[0]....
.L_325:
        /*0098*/ 	.word	0x00000050


	//   ....[1]....
        /*009c*/ 	.word	0x00000180


	//   ....[2]....
        /*00a0*/ 	.word	0x00000210


	//   ....[3]....
        /*00a4*/ 	.word	0x00000390


	//   ....[4]....
        /*00a8*/ 	.word	0x000005d0


	//   ....[5]....
        /*00ac*/ 	.word	0x00001220


	//   ....[6]....
        /*00b0*/ 	.word	0x000064f0


	//   ....[7]....
        /*00b4*/ 	.word	0x00006df0


	//   ....[8]....
        /*00b8*/ 	.word	0x000071e0


	//   ....[9]....
        /*00bc*/ 	.word	0x00007420


	//   ....[10]....
        /*00c0*/ 	.word	0x000077d0


	//   ....[11]....
        /*00c4*/ 	.word	0x00007a80


	//   ....[12]....
        /*00c8*/ 	.word	0x00007f40


	//   ....[13]....
        /*00cc*/ 	.word	0x0000a6e0


	//   ....[14]....
        /*00d0*/ 	.word	0x0000a830


	//   ....[15]....
        /*00d4*/ 	.word	0x0000a8a0


	//   ....[16]....
        /*00d8*/ 	.word	0x0000a910


	//----- nvinfo : EIATTR_REG_RECONFIG
	.align		4
.L_326:
        /*00dc*/ 	.byte	0x01, 0x54
	.zero		2


	//----- nvinfo : EIATTR_SYSCALL_OFFSETS
	.align		4
        /*00e0*/ 	.byte	0x04, 0x46
        /*00e2*/ 	.short	(.L_328 - .L_327)


	//   ....[0]....
.L_327:
        /*00e4*/ 	.word	0x00000e80


	//   ....[1]....
        /*00e8*/ 	.word	0x00000f70


	//   ....[2]....
        /*00ec*/ 	.word	0x000010b0


	//   ....[3]....
        /*00f0*/ 	.word	0x000011a0


	//----- nvinfo : EIATTR_MBARRIER_INSTR_OFFSETS
	.align		4
.L_328:
        /*00f4*/ 	.byte	0x04, 0x39
        /*00f6*/ 	.short	(.L_330 - .L_329)


	//   ....[0]....
.L_329:
        /*00f8*/ 	.word	0x00000250
        /*00fc*/ 	.word	0x000000ff
        /*0100*/ 	.word	0x00036400
        /*0104*/ 	.short	0x0100
        /*0106*/ 	.byte	0x06
	.zero		1


	//   ....[1]....
        /*0108*/ 	.word	0x00000340
        /*010c*/ 	.word	0x000000ff
        /*0110*/ 	.word	0x00036410
        /*0114*/ 	.short	0x0100
        /*0116*/ 	.byte	0x08
	.zero		1


	//   ....[2]....
        /*0118*/ 	.word	0x00000350
        /*011c*/ 	.word	0x000000ff
        /*0120*/ 	.word	0x00036420
        /*0124*/ 	.short	0x0100
        /*0126*/ 	.byte	0x08
	.zero		1


	//   ....[3]....
        /*0128*/ 	.word	0x00000360
        /*012c*/ 	.word	0x000000ff
        /*0130*/ 	.word	0x00036418
        /*0134*/ 	.short	0x0100
        /*0136*/ 	.byte	0x08
	.zero		1


	//   ....[4]....
        /*0138*/ 	.word	0x00000370
        /*013c*/ 	.word	0x000000ff
        /*0140*/ 	.word	0x00036428
        /*0144*/ 	.short	0x0100
        /*0146*/ 	.byte	0x08
	.zero		1


	//   ....[5]....
        /*0148*/ 	.word	0x000004a0
        /*014c*/ 	.word	0x000000ff
        /*0150*/ 	.word	0x00036430
        /*0154*/ 	.short	0x0100
        /*0156*/ 	.byte	0x08
	.zero		1


	//   ....[6]....
        /*0158*/ 	.word	0x000004b0
        /*015c*/ 	.word	0x000000ff
        /*0160*/ 	.word	0x00036438
        /*0164*/ 	.short	0x0100
        /*0166*/ 	.byte	0x08
	.zero		1


	//   ....[7]....
        /*0168*/ 	.word	0x00001260
        /*016c*/ 	.word	0x000000ff
        /*0170*/ 	.word	0x00036400
        /*0174*/ 	.short	0x010a
        /*0176*/ 	.byte	0x24
	.zero		1


	//   ....[8]....
        /*0178*/ 	.word	0x000013b0
        /*017c*/ 	.word	0x000000ff
        /*0180*/ 	.word	0x00036400
        /*0184*/ 	.short	0x010a
        /*0186*/ 	.byte	0x24
	.zero		1


	//   ....[9]....
        /*0188*/ 	.word	0x00001a40
        /*018c*/ 	.word	0x00000004
        /*0190*/ 	.word	0x00036410
        /*0194*/ 	.short	0x010a
        /*0196*/ 	.byte	0x3f
	.zero		1


	//   ....[10]....
        /*0198*/ 	.word	0x00001a80
        /*019c*/ 	.word	0x00000004
        /*01a0*/ 	.word	0x00036410
        /*01a4*/ 	.short	0x010a
        /*01a6*/ 	.byte	0x3f
	.zero		1


	//   ....[11]....
        /*01a8*/ 	.word	0x00002120
        /*01ac*/ 	.word	0x000000ff
        /*01b0*/ 	.word	0x00036430
        /*01b4*/ 	.short	0x010a
        /*01b6*/ 	.byte	0x24
	.zero		1


	//   ....[12]....
        /*01b8*/ 	.word	0x00002160
        /*01bc*/ 	.word	0x000000ff
        /*01c0*/ 	.word	0x00036430
        /*01c4*/ 	.short	0x010a
        /*01c6*/ 	.byte	0x24
	.zero		1


	//   ....[13]....
        /*01c8*/ 	.word	0x00003520
        /*01cc*/ 	.word	0x000000ff
        /*01d0*/ 	.word	0x00000000
        /*01d4*/ 	.short	0x0101
        /*01d6*/ 	.byte	0x04
	.zero		1


	//   ....[14]....
        /*01d8*/ 	.word	0x000038a0
        /*01dc*/ 	.word	0x00000004
        /*01e0*/ 	.word	0x00000000
        /*01e4*/ 	.short	0x0101
        /*01e6*/ 	.byte	0x3f
	.zero		1


	//   ....[15]....
        /*01e8*/ 	.word	0x00008880
        /*01ec*/ 	.word	0x0000000c
        /*01f0*/ 	.word	0x00036420
        /*01f4*/ 	.short	0x010a
        /*01f6*/ 	.byte	0x3f
	.zero		1


	//   ....[16]....
        /*01f8*/ 	.word	0x00008f80
        /*01fc*/ 	.word	0x0000000c
        /*0200*/ 	.word	0x00036438
        /*0204*/ 	.short	0x010a
        /*0206*/ 	.byte	0x3f
	.zero		1


	//   ....[17]....
        /*0208*/ 	.word	0x000092f0
        /*020c*/ 	.word	0x0000000c
        /*0210*/ 	.word	0x00036428
        /*0214*/ 	.short	0x010a
        /*0216*/ 	.byte	0x3f
	.zero		1


	//   ....[18]....
        /*0218*/ 	.word	0x000095a0
        /*021c*/ 	.word	0x0000000c
        /*0220*/ 	.word	0x00036438
        /*0224*/ 	.short	0x010a
        /*0226*/ 	.byte	0x3f
	.zero		1


	//   ....[19]....
        /*0228*/ 	.word	0x00009860
        /*022c*/ 	.word	0x0000000c
        /*0230*/ 	.word	0x00036420
        /*0234*/ 	.short	0x010a
        /*0236*/ 	.byte	0x3f
	.zero		1


	//   ....[20]....
        /*0238*/ 	.word	0x00009b60
        /*023c*/ 	.word	0x0000000c
        /*0240*/ 	.word	0x00036438
        /*0244*/ 	.short	0x010a
        /*0246*/ 	.byte	0x3f
	.zero		1


	//   ....[21]....
        /*0248*/ 	.word	0x00009e60
        /*024c*/ 	.word	0x0000000c
        /*0250*/ 	.word	0x00036428
        /*0254*/ 	.short	0x010a
        /*0256*/ 	.byte	0x3f
	.zero		1


	//   ....[22]....
        /*0258*/ 	.word	0x0000a120
        /*025c*/ 	.word	0x0000000c
        /*0260*/ 	.word	0x00036438
        /*0264*/ 	.short	0x010a
        /*0266*/ 	.byte	0x3f
	.zero		1


	//   ....[23]....
        /*0268*/ 	.word	0x0000a570
        /*026c*/ 	.word	0x00000007
        /*0270*/ 	.word	0x00000000
        /*0274*/ 	.short	0x010a
        /*0276*/ 	.byte	0x3f
	.zero		1


	//   ....[24]....
        /*0278*/ 	.word	0x0000a5f0
        /*027c*/ 	.word	0x00000005
        /*0280*/ 	.word	0x00000000
        /*0284*/ 	.short	0x010a
        /*0286*/ 	.byte	0x3f
	.zero		1


	//   ....[25]....
        /*0288*/ 	.word	0x0000a640
        /*028c*/ 	.word	0x00000009
        /*0290*/ 	.word	0x00036438
        /*0294*/ 	.short	0x010a
        /*0296*/ 	.byte	0x3f
	.zero		1


	//   ....[26]....
        /*0298*/ 	.word	0x0000a710
        /*029c*/ 	.word	0x00000098
        /*02a0*/ 	.word	0x00036400
        /*02a4*/ 	.short	0x010a
        /*02a6*/ 	.byte	0x3f
	.zero		1


	//   ....[27]....
        /*02a8*/ 	.word	0x0000a760
        /*02ac*/ 	.word	0x00000004
        /*02b0*/ 	.word	0x00036410
        /*02b4*/ 	.short	0x010a
        /*02b6*/ 	.byte	0x3f
	.zero		1


	//   ....[28]....
        /*02b8*/ 	.word	0x0000a7b0
        /*02bc*/ 	.word	0x00000098
        /*02c0*/ 	.word	0x00036430
        /*02c4*/ 	.short	0x010a
        /*02c6*/ 	.byte	0x3f
	.zero		1


	//   ....[29]....
        /*02c8*/ 	.word	0x0000a950
        /*02cc*/ 	.word	0x0000000c
        /*02d0*/ 	.word	0x00036420
        /*02d4*/ 	.short	0x010a
        /*02d6*/ 	.byte	0x3f
	.zero		1


	//   ....[30]....
        /*02d8*/ 	.word	0x0000a9a0
        /*02dc*/ 	.word	0x0000000c
        /*02e0*/ 	.word	0x00036438
        /*02e4*/ 	.short	0x010a
        /*02e6*/ 	.byte	0x3f
	.zero		1


	//   ....[31]....
        /*02e8*/ 	.word	0x0000a9f0
        /*02ec*/ 	.word	0x0000000c
        /*02f0*/ 	.word	0x00036428
        /*02f4*/ 	.short	0x010a
        /*02f6*/ 	.byte	0x3f
	.zero		1


	//   ....[32]....
        /*02f8*/ 	.word	0x0000aa40
        /*02fc*/ 	.word	0x0000000c
        /*0300*/ 	.word	0x00036438
        /*0304*/ 	.short	0x010a
        /*0306*/ 	.byte	0x3f
	.zero		1


	//   ....[33]....
        /*0308*/ 	.word	0x0000aaa0
        /*030c*/ 	.word	0x0000000c
        /*0310*/ 	.word	0x00036420
        /*0314*/ 	.short	0x010a
        /*0316*/ 	.byte	0x3f
	.zero		1


	//   ....[34]....
        /*0318*/ 	.word	0x0000aaf0
        /*031c*/ 	.word	0x0000000c
        /*0320*/ 	.word	0x00036438
        /*0324*/ 	.short	0x010a
        /*0326*/ 	.byte	0x3f
	.zero		1


	//   ....[35]....
        /*0328*/ 	.word	0x0000ab40
        /*032c*/ 	.word	0x0000000c
        /*0330*/ 	.word	0x00036428
        /*0334*/ 	.short	0x010a
        /*0336*/ 	.byte	0x3f
	.zero		1


	//   ....[36]....
        /*0338*/ 	.word	0x0000ab90
        /*033c*/ 	.word	0x0000000c
        /*0340*/ 	.word	0x00036438
        /*0344*/ 	.short	0x010a
        /*0346*/ 	.byte	0x3f
	.zero		1


	//   ....[37]....
        /*0348*/ 	.word	0x0000ac60
        /*034c*/ 	.word	0x00000007
        /*0350*/ 	.word	0x00000000
        /*0354*/ 	.short	0x010a
        /*0356*/ 	.byte	0x3f
	.zero		1


	//   ....[38]....
        /*0358*/ 	.word	0x0000acb0
        /*035c*/ 	.word	0x00000005
        /*0360*/ 	.word	0x00000000
        /*0364*/ 	.short	0x010a
        /*0366*/ 	.byte	0x3f
	.zero		1


	//----- nvinfo : EIATTR_NUM_MBARRIERS
	.align		4
.L_330:
        /*0368*/ 	.byte	0x03, 0x38
        /*036a*/ 	.short	0x0007


	//----- nvinfo : EIATTR_EXIT_INSTR_OFFSETS
	.align		4
        /*036c*/ 	.byte	0x04, 0x1c
        /*036e*/ 	.short	(.L_332 - .L_331)


	//   ....[0]....
.L_331:
        /*0370*/ 	.word	0x0000a690


	//----- nvinfo : EIATTR_MAX_THREADS
	.align		4
.L_332:
        /*0374*/ 	.byte	0x04, 0x05
        /*0376*/ 	.short	(.L_334 - .L_333)
.L_333:
        /*0378*/ 	.word	0x00000200
        /*037c*/ 	.word	0x00000001
        /*0380*/ 	.word	0x00000001


	//----- nvinfo : EIATTR_CRS_STACK_SIZE
	.align		4
.L_334:
        /*0384*/ 	.byte	0x04, 0x1e
        /*0386*/ 	.short	(.L_336 - .L_335)
.L_335:
        /*0388*/ 	.word	0x00000000


	//----- nvinfo : EIATTR_CBANK_PARAM_SIZE
	.align		4
.L_336:
        /*038c*/ 	.byte	0x03, 0x19
        /*038e*/ 	.short	0x06f0


	//----- nvinfo : EIATTR_PARAM_CBANK
	.align		4
        /*0390*/ 	.byte	0x04, 0x0a
        /*0392*/ 	.short	(.L_338 - .L_337)
	.align		4
.L_337:
        /*0394*/ 	.word	index@(.nv.constant0._ZN7cutlass13device_kernelIN5flash11enable_sm90INS1_16FlashAttnBwdSm90INS1_25CollectiveMainloopBwdSm90ILi2ELi1ELi1EN4cute5tupleIJNS5_1CILi1EEES8_S8_EEENS6_IJNS7_ILi64EEENS7_ILi96EEENS7_ILi192EEEEEENS_6half_tEfNS_4arch4Sm90ELb0ELb0ELb0ELb1ELb1ELb0ELb1ELb0ELi3ELi1ELi1ELi1ELb0EEENS1_21CollectiveEpilogueBwdISD_SE_SG_Li384ELb1ELb1ELi3EEENS1_19SingleTileSchedulerILb1ELb0ELb0ELi96EEEEEEEEEvNT_6ParamsE)
        /*0398*/ 	.short	0x0210
        /*039a*/ 	.short	0x06f0


	//----- nvinfo : EIATTR_SW_WAR
	.align		4
.L_338:
        /*039c*/ 	.byte	0x04, 0x36
        /*039e*/ 	.short	(.L_340 - .L_339)
.L_339:
        /*03a0*/ 	.word	0x00000008
.L_340:


//--------------------- .nv.info._ZN7cutlass13device_kernelIN5flash11enable_sm90INS1_16FlashAttnBwdSm90INS1_25CollectiveMainloopBwdSm90ILi2ELi1ELi1EN4cute5tupleIJNS5_1CILi1EEES8_S8_EEENS6_IJNS7_ILi64EEENS7_ILi96EEENS7_ILi192EEEEEENS_6half_tEfNS_4arch4Sm90ELb0ELb0ELb0ELb1ELb0ELb0ELb1ELb0ELi3ELi1ELi1ELi1ELb0EEENS1_24CollectiveEpilogueBwdGQAISD_fSG_Li384ELb1ELb0EEENS1_19SingleTileSchedulerILb1ELb0ELb0ELi96EEEEEEEEEvNT_6ParamsE --------------------------
	.section	.nv.info._ZN7cutlass13device_kernelIN5flash11enable_sm90INS1_16FlashAttnBwdSm90INS1_25CollectiveMainloopBwdSm90ILi2ELi1ELi1EN4cute5tupleIJNS5_1CILi1EEES8_S8_EEENS6_IJNS7_ILi64EEENS7_ILi96EEENS7_ILi192EEEEEENS_6half_tEfNS_4arch4Sm90ELb0ELb0ELb0ELb1ELb0ELb0ELb1ELb0ELi3ELi1ELi1ELi1ELb0EEENS1_24CollectiveEpilogueBwdGQAISD_fSG_Li384ELb1ELb0EEENS1_19SingleTileSchedulerILb1ELb0ELb0ELi96EEEEEEEEEvNT_6ParamsE,"",@"SHT_CUDA_INFO"
	.sectionflags	@""
	.align	4


	//----- nvinfo : EIATTR_CUDA_API_VERSION
	.align		4
        /*0000*/ 	.byte	0x04, 0x37
        /*0002*/ 	.short	(.L_342 - .L_341)
.L_341:
        /*0004*/ 	.word	0x00000082


	//----- nvinfo : EIATTR_KPARAM_INFO
	.align		4
.L_342:
        /*0008*/ 	.byte	0x04, 0x17
        /*000a*/ 	.short	(.L_344 - .L_343)
.L_343:
        /*000c*/ 	.word	0x00000000
        /*0010*/ 	.short	0x0000
        /*0012*/ 	.short	0x0070
        /*0014*/ 	.byte	0x00, 0xf0, 0x01, 0x1a


	//----- nvinfo : EIATTR_SPARSE_MMA_MASK
	.align		4
.L_344:
        /*0018*/ 	.byte	0x03, 0x50
        /*001a*/ 	.short	0x0000


	//----- nvinfo : EIATTR_MAXREG_COUNT
	.align		4
        /*001c*/ 	.byte	0x03, 0x1b
        /*001e*/ 	.short	0x0080


	//----- nvinfo : EIATTR_NUM_BARRIERS
	.align		4
        /*0020*/ 	.byte	0x02, 0x4c
        /*0022*/ 	.byte	0x10
	.zero		1


	//----- nvinfo : EIATTR_EXTERNS
	.align		4
        /*0024*/ 	.byte	0x04, 0x0f
        /*0026*/ 	.short	(.L_346 - .L_345)


	//   ....[0]....
	.align		4
.L_345:
        /*0028*/ 	.word	index@(__assertfail)


	//----- nvinfo : EIATTR_MERCURY_ISA_VERSION
	.align		4
.L_346:
        /*002c*/ 	.byte	0x03, 0x5f
        /*002e*/ 	.short	0x0101


	//----- nvinfo : EIATTR_INT_WARP_WIDE_INSTR_OFFSETS
	.align		4
        /*0030*/ 	.byte	0x04, 0x31
        /*0032*/ 	.short	(.L_348 - .L_347)


	//   ....[0]....
.L_347:
        /*0034*/ 	.word	0x00000170


	//   ....[1]....
        /*0038*/ 	.word	0x00000230


	//   ....[2]....
        /*003c*/ 	.word	0x00005c00


	//----- nvinfo : EIATTR_COOP_GROUP_MASK_REGIDS
	.align		4
.L_348:
        /*0040*/ 	.byte	0x04, 0x29
        /*0042*/ 	.short	(.L_350 - .L_349)


	//   ....[0]....
.L_349:
        /*0044*/ 	.word	0xffffffff


	//   ....[1]....
        /*0048*/ 	.word	0xffffffff


	//   ....[2]....
        /*004c*/ 	.word	0xffffffff


	//   ....[3]....
        /*0050*/ 	.word	0xffffffff


	//   ....[4]....
        /*0054*/ 	.word	0xffffffff


	//   ....[5]....
        /*0058*/ 	.word	0xffffffff


	//   ....[6]....
        /*005c*/ 	.word	0xffffffff


	//   ....[7]....
        /*0060*/ 	.word	0x0500000f


	//----- nvinfo : EIATTR_COOP_GROUP_INSTR_OFFSETS
	.align		4
.L_350:
        /*0064*/ 	.byte	0x04, 0x28
        /*0066*/ 	.short	(.L_352 - .L_351)


	//   ....[0]....
.L_351:
        /*0068*/ 	.word	0x00000050


	//   ....[1]....
        /*006c*/ 	.word	0x00000180


	//   ....[2]....
        /*0070*/ 	.word	0x00000210


	//   ....[3]....
        /*0074*/ 	.word	0x00000390


	//   ....[4]....
        /*0078*/ 	.word	0x000005d0


	//   ....[5]....
        /*007c*/ 	.word	0x00001220


	//   ....[6]....
        /*0080*/ 	.word	0x00004520


	//   ....[7]....
        /*0084*/ 	.word	0x00007f40


	//----- nvinfo : EIATTR_REG_RECONFIG
	.align		4
.L_352:
        /*0088*/ 	.byte	0x01, 0x54
	.zero		2


	//----- nvinfo : EIATTR_SYSCALL_OFFSETS
	.align		4
        /*008c*/ 	.byte	0x04, 0x46
        /*008e*/ 	.short	(.L_354 - .L_353)


	//   ....[0]....
.L_353:
        /*0090*/ 	.word	0x00000e80


	//   ....[1]....
        /*0094*/ 	.word	0x00000f70


	//   ....[2]....
        /*0098*/ 	.word	0x000010b0


	//   ....[3]....
        /*009c*/ 	.word	0x000011a0


	//----- nvinfo : EIATTR_MBARRIER_INSTR_OFFSETS
	.align		4
.L_354:
        /*00a0*/ 	.byte	0x04, 0x39
        /*00a2*/ 	.short	(.L_356 - .L_355)


	//   ....[0]....
.L_355:
        /*00a4*/ 	.word	0x00000250
        /*00a8*/ 	.word	0x000000ff
        /*00ac*/ 	.word	0x00036400
        /*00b0*/ 	.short	0x0100
        /*00b2*/ 	.byte	0x06
	.zero		1


	//   ....[1]....
        /*00b4*/ 	.word	0x00000340
        /*00b8*/ 	.word	0x000000ff
        /*00bc*/ 	.word	0x00036410
        /*00c0*/ 	.short	0x0100
        /*00c2*/ 	.byte	0x08
	.zero		1


	//   ....[2]....
        /*00c4*/ 	.word	0x00000350
        /*00c8*/ 	.word	0x000000ff
        /*00cc*/ 	.word	0x00036420
        /*00d0*/ 	.short	0x0100
        /*00d2*/ 	.byte	0x08
	.zero		1


	//   ....[3]....
        /*00d4*/ 	.word	0x00000360
        /*00d8*/ 	.word	0x000000ff
        /*00dc*/ 	.word	0x00036418
        /*00e0*/ 	.short	0x0100
        /*00e2*/ 	.byte	0x08
	.zero		1


	//   ....[4]....
        /*00e4*/ 	.word	0x00000370
        /*00e8*/ 	.word	0x000000ff
        /*00ec*/ 	.word	0x00036428
        /*00f0*/ 	.short	0x0100
        /*00f2*/ 	.byte	0x08
	.zero		1


	//   ....[5]....
        /*00f4*/ 	.word	0x000004a0
        /*00f8*/ 	.word	0x000000ff
        /*00fc*/ 	.word	0x00036430
        /*0100*/ 	.short	0x0100
        /*0102*/ 	.byte	0x08
	.zero		1


	//   ....[6]....
        /*0104*/ 	.word	0x000004b0
        /*0108*/ 	.word	0x000000ff
        /*010c*/ 	.word	0x00036438
        /*0110*/ 	.short	0x0100
        /*0112*/ 	.byte	0x08
	.zero		1


	//   ....[7]....
        /*0114*/ 	.word	0x00001260
        /*0118*/ 	.word	0x000000ff
        /*011c*/ 	.word	0x00036400
        /*0120*/ 	.short	0x010a
        /*0122*/ 	.byte	0x24
	.zero		1


	//   ....[8]....
        /*0124*/ 	.word	0x000013b0
        /*0128*/ 	.word	0x000000ff
        /*012c*/ 	.word	0x00036400
        /*0130*/ 	.short	0x010a
        /*0132*/ 	.byte	0x24
	.zero		1


	//   ....[9]....
        /*0134*/ 	.word	0x00001a40
        /*0138*/ 	.word	0x00000004
        /*013c*/ 	.word	0x00036410
        /*0140*/ 	.short	0x010a
        /*0142*/ 	.byte	0x3f
	.zero		1


	//   ....[10]....
        /*0144*/ 	.word	0x00001a80
        /*0148*/ 	.word	0x00000004
        /*014c*/ 	.word	0x00036410
        /*0150*/ 	.short	0x010a
        /*0152*/ 	.byte	0x3f
	.zero		1


	//   ....[11]....
        /*0154*/ 	.word	0x00002120
        /*0158*/ 	.word	0x000000ff
        /*015c*/ 	.word	0x00036430
        /*0160*/ 	.short	0x010a
        /*0162*/ 	.byte	0x24
	.zero		1


	//   ....[12]....
        /*0164*/ 	.word	0x00002160
        /*0168*/ 	.word	0x000000ff
        /*016c*/ 	.word	0x00036430
        /*0170*/ 	.short	0x010a
        /*0172*/ 	.byte	0x24
	.zero		1


	//   ....[13]....
        /*0174*/ 	.word	0x00003520
        /*0178*/ 	.word	0x000000ff
        /*017c*/ 	.word	0x00000000
        /*0180*/ 	.short	0x0101
        /*0182*/ 	.byte	0x04
	.zero		1


	//   ....[14]....
        /*0184*/ 	.word	0x000038a0
        /*0188*/ 	.word	0x00000004
        /*018c*/ 	.word	0x00000000
        /*0190*/ 	.short	0x0101
        /*0192*/ 	.byte	0x3f
	.zero		1


	//   ....[15]....
        /*0194*/ 	.word	0x000060e0
        /*0198*/ 	.word	0x0000000c
        /*019c*/ 	.word	0x00036420
        /*01a0*/ 	.short	0x010a
        /*01a2*/ 	.byte	0x3f
	.zero		1


	//   ....[16]....
        /*01a4*/ 	.word	0x000067e0
        /*01a8*/ 	.word	0x0000000c
        /*01ac*/ 	.word	0x00036438
        /*01b0*/ 	.short	0x010a
        /*01b2*/ 	.byte	0x3f
	.zero		1


	//   ....[17]....
        /*01b4*/ 	.word	0x00006b50
        /*01b8*/ 	.word	0x0000000c
        /*01bc*/ 	.word	0x00036428
        /*01c0*/ 	.short	0x010a
        /*01c2*/ 	.byte	0x3f
	.zero		1


	//   ....[18]....
        /*01c4*/ 	.word	0x00006e00
        /*01c8*/ 	.word	0x0000000c
        /*01cc*/ 	.word	0x00036438
        /*01d0*/ 	.short	0x010a
        /*01d2*/ 	.byte	0x3f
	.zero		1


	//   ....[19]....
        /*01d4*/ 	.word	0x000070c0
        /*01d8*/ 	.word	0x0000000c
        /*01dc*/ 	.word	0x00036420
        /*01e0*/ 	.short	0x010a
        /*01e2*/ 	.byte	0x3f
	.zero		1


	//   ....[20]....
        /*01e4*/ 	.word	0x000073c0
        /*01e8*/ 	.word	0x0000000c
        /*01ec*/ 	.word	0x00036438
        /*01f0*/ 	.short	0x010a
        /*01f2*/ 	.byte	0x3f
	.zero		1


	//   ....[21]....
        /*01f4*/ 	.word	0x000076c0
        /*01f8*/ 	.word	0x0000000c
        /*01fc*/ 	.word	0x00036428
        /*0200*/ 	.short	0x010a
        /*0202*/ 	.byte	0x3f
	.zero		1


	//   ....[22]....
        /*0204*/ 	.word	0x00007980
        /*0208*/ 	.word	0x0000000c
        /*020c*/ 	.word	0x00036438
        /*0210*/ 	.short	0x010a
        /*0212*/ 	.byte	0x3f
	.zero		1


	//   ....[23]....
        /*0214*/ 	.word	0x00007dd0
        /*0218*/ 	.word	0x00000007
        /*021c*/ 	.word	0x00000000
        /*0220*/ 	.short	0x010a
        /*0222*/ 	.byte	0x3f
	.zero		1


	//   ....[24]....
        /*0224*/ 	.word	0x00007e50
        /*0228*/ 	.word	0x00000005
        /*022c*/ 	.word	0x00000000
        /*0230*/ 	.short	0x010a
        /*0232*/ 	.byte	0x3f
	.zero		1


	//   ....[25]....
        /*0234*/ 	.word	0x00007ea0
        /*0238*/ 	.word	0x00000009
        /*023c*/ 	.word	0x00036438
        /*0240*/ 	.short	0x010a
        /*0242*/ 	.byte	0x3f
	.zero		1


	//   ....[26]....
        /*0244*/ 	.word	0x00007f70
        /*0248*/ 	.word	0x00000098
        /*024c*/ 	.word	0x00036400
        /*0250*/ 	.short	0x010a
        /*0252*/ 	.byte	0x3f
	.zero		1


	//   ....[27]....
        /*0254*/ 	.word	0x00007fc0
        /*0258*/ 	.word	0x00000004
        /*025c*/ 	.word	0x00036410
        /*0260*/ 	.short	0x010a
        /*0262*/ 	.byte	0x3f
	.zero		1


	//   ....[28]....
        /*0264*/ 	.word	0x00008010
        /*0268*/ 	.word	0x00000098
        /*026c*/ 	.word	0x00036430
        /*0270*/ 	.short	0x010a
        /*0272*/ 	.byte	0x3f
	.zero		1


	//   ....[29]....
        /*0274*/ 	.word	0x00008060
        /*0278*/ 	.word	0x0000000c
        /*027c*/ 	.word	0x00036420
        /*0280*/ 	.short	0x010a
        /*0282*/ 	.byte	0x3f
	.zero		1


	//   ....[30]....
        /*0284*/ 	.word	0x000080b0
        /*0288*/ 	.word	0x0000000c
        /*028c*/ 	.word	0x00036438
        /*0290*/ 	.short	0x010a
        /*0292*/ 	.byte	0x3f
	.zero		1


	//   ....[31]....
        /*0294*/ 	.word	0x00008100
        /*0298*/ 	.word	0x0000000c
        /*029c*/ 	.word	0x00036428
        /*02a0*/ 	.short	0x010a
        /*02a2*/ 	.byte	0x3f
	.zero		1


	//   ....[32]....
        /*02a4*/ 	.word	0x00008150
        /*02a8*/ 	.word	0x0000000c
        /*02ac*/ 	.word	0x00036438
        /*02b0*/ 	.short	0x010a
        /*02b2*/ 	.byte	0x3f
	.zero		1


	//   ....[33]....
        /*02b4*/ 	.word	0x000081b0
        /*02b8*/ 	.word	0x0000000c
        /*02bc*/ 	.word	0x00036420
        /*02c0*/ 	.short	0x010a
        /*02c2*/ 	.byte	0x3f
	.zero		1


	//   ....[34]....
        /*02c4*/ 	.word	0x00008200
        /*02c8*/ 	.word	0x0000000c
        /*02cc*/ 	.word	0x00036438
        /*02d0*/ 	.short	0x010a
        /*02d2*/ 	.byte	0x3f
	.zero		1


	//   ....[35]....
        /*02d4*/ 	.word	0x00008250
        /*02d8*/ 	.word	0x0000000c
        /*02dc*/ 	.word	0x00036428
        /*02e0*/ 	.short	0x010a
        /*02e2*/ 	.byte	0x3f
	.zero		1


	//   ....[36]....
        /*02e4*/ 	.word	0x000082a0
        /*02e8*/ 	.word	0x0000000c
        /*02ec*/ 	.word	0x00036438
        /*02f0*/ 	.short	0x010a
        /*02f2*/ 	.byte	0x3f
	.zero		1


	//   ....[37]....
        /*02f4*/ 	.word	0x00008380
        /*02f8*/ 	.word	0x00000007
        /*02fc*/ 	.word	0x00000000
        /*0300*/ 	.short	0x010a
        /*0302*/ 	.byte	0x3f
	.zero		1


	//   ....[38]....
        /*0304*/ 	.word	0x000083d0
        /*0308*/ 	.word	0x00000005
        /*030c*/ 	.word	0x00000000
        /*0310*/ 	.short	0x010a
        /*0312*/ 	.byte	0x3f
	.zero		1


	//----- nvinfo : EIATTR_NUM_MBARRIERS
	.align		4
.L_356:
        /*0314*/ 	.byte	0x03, 0x38
        /*0316*/ 	.short	0x0007


	//----- nvinfo : EIATTR_EXIT_INSTR_OFFSETS
	.align		4
        /*0318*/ 	.byte	0x04, 0x1c
        /*031a*/ 	.short	(.L_358 - .L_357)


	//   ....[0]....
.L_357:
        /*031c*/ 	.word	0x00007ef0


	//----- nvinfo : EIATTR_MAX_THREADS
	.align		4
.L_358:
        /*0320*/ 	.byte	0x04, 0x05
        /*0322*/ 	.short	(.L_360 - .L_359)
.L_359:
        /*0324*/ 	.word	0x00000200
        /*0328*/ 	.word	0x00000001
        /*032c*/ 	.word	0x00000001


	//----- nvinfo : EIATTR_CRS_STACK_SIZE
	.align		4
.L_360:
        /*0330*/ 	.byte	0x04, 0x1e
        /*0332*/ 	.short	(.L_362 - .L_361)
.L_361:
        /*0334*/ 	.word	0x00000000


	//----- nvinfo : EIATTR_CBANK_PARAM_SIZE
	.align		4
.L_362:
        /*0338*/ 	.byte	0x03, 0x19
        /*033a*/ 	.short	0x06f0


	//----- nvinfo : EIATTR_PARAM_CBANK
	.align		4
        /*033c*/ 	.byte	0x04, 0x0a
        /*033e*/ 	.short	(.L_364 - .L_363)
	.align		4
.L_363:
        /*0340*/ 	.word	index@(.nv.constant0._ZN7cutlass13device_kernelIN5flash11enable_sm90INS1_16FlashAttnBwdSm90INS1_25CollectiveMainloopBwdSm90ILi2ELi1ELi1EN4cute5tupleIJNS5_1CILi1EEES8_S8_EEENS6_IJNS7_ILi64EEENS7_ILi96EEENS7_ILi192EEEEEENS_6half_tEfNS_4arch4Sm90ELb0ELb0ELb0ELb1ELb0ELb0ELb1ELb0ELi3ELi1ELi1ELi1ELb0EEENS1_24CollectiveEpilogueBwdGQAISD_fSG_Li384ELb1ELb0EEENS1_19SingleTileSchedulerILb1ELb0ELb0ELi96EEEEEEEEEvNT_6ParamsE)
        /*0344*/ 	.short	0x0210
        /*0346*/ 	.short	0x06f0


	//----- nvinfo : EIATTR_SW_WAR
	.align		4
.L_364:
        /*0348*/ 	.byte	0x04, 0x36
        /*034a*/ 	.short	(.L_366 - .L_365)
.L_365:
        /*034c*/ 	.word	0x00000008
.L_366:


//--------------------- .nv.info._ZN7cutlass13device_kernelIN5flash11enable_sm90INS1_16FlashAttnBwdSm90INS1_25CollectiveMainloopBwdSm90ILi2ELi1ELi1EN4cute5tupleIJNS5_1CILi1EEES8_S8_EEENS6_IJNS7_ILi64EEENS7_ILi96EEENS7_ILi192EEEEEENS_6half_tEfNS_4arch4Sm90ELb0ELb0ELb0ELb1ELb1ELb0ELb1ELb0ELi3ELi1ELi1ELi1ELb0EEENS1_24CollectiveEpilogueBwdGQAISD_fSG_Li384ELb1ELb1EEENS1_19SingleTileSchedulerILb1ELb0ELb0ELi96EEEEEEEEEvNT_6ParamsE --------------------------
	.section	.nv.info._ZN7cutlass13device_kernelIN5flash11enable_sm90INS1_16FlashAttnBwdSm90INS1_25CollectiveMainloopBwdSm90ILi2ELi1ELi1EN4cute5tupleIJNS5_1CILi1EEES8_S8_EEENS6_IJNS7_ILi64EEENS7_ILi96EEENS7_ILi192EEEEEENS_6half_tEfNS_4arch4Sm90ELb0ELb0ELb0ELb1ELb1ELb0ELb1ELb0ELi3ELi1ELi1ELi1ELb0EEENS1_24CollectiveEpilogueBwdGQAISD_fSG_Li384ELb1ELb1EEENS1_19SingleTileSchedulerILb1ELb0ELb0ELi96EEEEEEEEEvNT_6ParamsE,"",@"SHT_CUDA_INFO"
	.sectionflags	@""
	.align	4


	//----- nvinfo : EIATTR_CUDA_API_VERSION
	.align		4
        /*0000*/ 	.byte	0x04, 0x37
        /*0002*/ 	.short	(.L_368 - .L_367)
.L_367:
        /*0004*/ 	.word	0x00000082


	//----- nvinfo : EIATTR_KPARAM_INFO
	.align		4
.L_368:
        /*0008*/ 	.byte	0x04, 0x17
        /*000a*/ 	.short	(.L_370 - .L_369)
.L_369:
        /*000c*/ 	.word	0x00000000
        /*0010*/ 	.short	0x0000
        /*0012*/ 	.short	0x0070
        /*0014*/ 	.byte	0x00, 0xf0, 0x01, 0x1a


	//----- nvinfo : EIATTR_SPARSE_MMA_MASK
	.align		4
.L_370:
        /*0018*/ 	.byte	0x03, 0x50
        /*001a*/ 	.short	0x0000


	//----- nvinfo : EIATTR_MAXREG_COUNT
	.align		4
        /*001c*/ 	.byte	0x03, 0x1b
        /*001e*/ 	.short	0x0080


	//----- nvinfo : EIATTR_NUM_BARRIERS
	.align		4
        /*0020*/ 	.byte	0x02, 0x4c
        /*0022*/ 	.byte	0x10
	.zero		1


	//----- nvinfo : EIATTR_EXTERNS
	.align		4
        /*0024*/ 	.byte	0x04, 0x0f
        /*0026*/ 	.short	(.L_372 - .L_371)


	//   ....[0]....
	.align		4
.L_371:
        /*0028*/ 	.word	index@(__assertfail)


	//----- nvinfo : EIATTR_MERCURY_ISA_VERSION
	.align		4
.L_372:
        /*002c*/ 	.byte	0x03, 0x5f
        /*002e*/ 	.short	0x0101


	//----- nvinfo : EIATTR_INT_WARP_WIDE_INSTR_OFFSETS
	.align		4
        /*0030*/ 	.byte	0x04, 0x31
        /*0032*/ 	.short	(.L_374 - .L_373)


	//   ....[0]....
.L_373:
        /*0034*/ 	.word	0x00000170


	//   ....[1]....
        /*0038*/ 	.word	0x00000230


	//   ....[2]....
        /*003c*/ 	.word	0x00005770


	//   ....[3]....
        /*0040*/ 	.word	0x00005d60


	//   ....[4]....
        /*0044*/ 	.word	0x000064c0


	//   ....[5]....
        /*0048*/ 	.word	0x00006860


	//----- nvinfo : EIATTR_COOP_GROUP_MASK_REGIDS
	.align		4
.L_374:
        /*004c*/ 	.byte	0x04, 0x29
        /*004e*/ 	.short	(.L_376 - .L_375)


	//   ....[0]....
.L_375:
        /*0050*/ 	.word	0xffffffff


	//   ....[1]....
        /*0054*/ 	.word	0xffffffff


	//   ....[2]....
        /*0058*/ 	.word	0xffffffff


	//   ....[3]....
        /*005c*/ 	.word	0xffffffff


	//   ....[4]....
        /*0060*/ 	.word	0xffffffff


	//   ....[5]....
        /*0064*/ 	.word	0xffffffff


	//   ....[6]....
        /*0068*/ 	.word	0xffffffff


	//   ....[7]....
        /*006c*/ 	.word	0xffffffff


	//   ....[8]....
        /*0070*/ 	.word	0xffffffff


	//   ....[9]....
        /*0074*/ 	.word	0xffffffff


	//   ....[10]....
        /*0078*/ 	.word	0xffffffff


	//   ....[11]....
        /*007c*/ 	.word	0xffffffff


	//   ....[12]....
        /*0080*/ 	.word	0xffffffff


	//   ....[13]....
        /*0084*/ 	.word	0xffffffff


	//   ....[14]....
        /*0088*/ 	.word	0xffffffff


	//   ....[15]....
        /*008c*/ 	.word	0xffffffff


	//   ....[16]....
        /*0090*/ 	.word	0xffffffff


	//   ....[17]....
        /*0094*/ 	.word	0x0500000f


	//   ....[18]....
        /*0098*/ 	.word	0x0500000f


	//   ....[19]....
        /*009c*/ 	.word	0x0500000f


	//   ....[20]....
        /*00a0*/ 	.word	0x0500000f


	//   ....[21]....
        /*00a4*/ 	.word	0x0500000f


	//   ....[22]....
        /*00a8*/ 	.word	0x0500000f


	//----- nvinfo : EIATTR_COOP_GROUP_INSTR_OFFSETS
	.align		4
.L_376:
        /*00ac*/ 	.byte	0x04, 0x28
        /*00ae*/ 	.short	(.L_378 - .L_377)


	//   ....[0]....
.L_377:
        /*00b0*/ 	.word	0x00000050


	//   ....[1]....
        /*00b4*/ 	.word	0x00000180


	//   ....[2]....
        /*00b8*/ 	.word	0x00000210


	//   ....[3]....
        /*00bc*/ 	.word	0x00000390


	//   ....[4]....
        /*00c0*/ 	.word	0x000005d0


	//   ....[5]....
        /*00c4*/ 	.word	0x00001220


	//   ....[6]....
        /*00c8*/ 	.word	0x000042f0


	//   ....[7]....
        /*00cc*/ 	.word	0x00004480


	//   ....[8]....
        /*00d0*/ 	.word	0x00004710


	//   ....[9]....
        /*00d4*/ 	.word	0x000048a0


	//   ....[10]....
        /*00d8*/ 	.word	0x000049b0


	//   ....[11]....
        /*00dc*/ 	.word	0x000052b0


	//   ....[12]....
        /*00e0*/ 	.word	0x000056a0


	//   ....[13]....
        /*00e4*/ 	.word	0x000058e0


	//   ....[14]....
        /*00e8*/ 	.word	0x00005c90


	//   ....[15]....
        /*00ec*/ 	.word	0x00005f40


	//   ....[16]....
        /*00f0*/ 	.word	0x00006400


	//   ....[17]....
        /*00f4*/ 	.word	0x00008ba0


	//   ....[18]....
        /*00f8*/ 	.word	0x00008cf0


	//   ....[19]....
        /*00fc*/ 	.word	0x00008d60


	//   ....[20]....
        /*0100*/ 	.word	0x00008dd0


	//   ....[21]....
        /*0104*/ 	.word	0x00008e40


	//   ....[22]....
        /*0108*/ 	.word	0x00008eb0


	//----- nvinfo : EIATTR_REG_RECONFIG
	.align		4
.L_378:
        /*010c*/ 	.byte	0x01, 0x54
	.zero		2


	//----- nvinfo : EIATTR_SYSCALL_OFFSETS
	.align		4
        /*0110*/ 	.byte	0x04, 0x46
        /*0112*/ 	.short	(.L_380 - .L_379)


	//   ....[0]....
.L_379:
        /*0114*/ 	.word	0x00000e80


	//   ....[1]....
        /*0118*/ 	.word	0x00000f70


	//   ....[2]....
        /*011c*/ 	.word	0x000010b0


	//   ....[3]....
        /*0120*/ 	.word	0x000011a0


	//----- nvinfo : EIATTR_MBARRIER_INSTR_OFFSETS
	.align		4
.L_380:
        /*0124*/ 	.byte	0x04, 0x39
        /*0126*/ 	.short	(.L_382 - .L_381)


	//   ....[0]....
.L_381:
        /*0128*/ 	.word	0x00000250
        /*012c*/ 	.word	0x000000ff
        /*0130*/ 	.word	0x00036400
        /*0134*/ 	.short	0x0100
        /*0136*/ 	.byte	0x06
	.zero		1


	//   ....[1]....
        /*0138*/ 	.word	0x00000340
        /*013c*/ 	.word	0x000000ff
        /*0140*/ 	.word	0x00036410
        /*0144*/ 	.short	0x0100
        /*0146*/ 	.byte	0x08
	.zero		1


	//   ....[2]....
        /*0148*/ 	.word	0x00000350
        /*014c*/ 	.word	0x000000ff
        /*0150*/ 	.word	0x00036420
        /*0154*/ 	.short	0x0100
        /*0156*/ 	.byte	0x08
	.zero		1


	//   ....[3]....
        /*0158*/ 	.word	0x00000360
        /*015c*/ 	.word	0x000000ff
        /*0160*/ 	.word	0x00036418
        /*0164*/ 	.short	0x0100
        /*0166*/ 	.byte	0x08
	.zero		1


	//   ....[4]....
        /*0168*/ 	.word	0x00000370
        /*016c*/ 	.word	0x000000ff
        /*0170*/ 	.word	0x00036428
        /*0174*/ 	.short	0x0100
        /*0176*/ 	.byte	0x08
	.zero		1


	//   ....[5]....
        /*0178*/ 	.word	0x000004a0
        /*017c*/ 	.word	0x000000ff
        /*0180*/ 	.word	0x00036430
        /*0184*/ 	.short	0x0100
        /*0186*/ 	.byte	0x08
	.zero		1


	//   ....[6]....
        /*0188*/ 	.word	0x000004b0
        /*018c*/ 	.word	0x000000ff
        /*0190*/ 	.word	0x00036438
        /*0194*/ 	.short	0x0100
        /*0196*/ 	.byte	0x08
	.zero		1


	//   ....[7]....
        /*0198*/ 	.word	0x00001260
        /*019c*/ 	.word	0x000000ff
        /*01a0*/ 	.word	0x00036400
        /*01a4*/ 	.short	0x010a
        /*01a6*/ 	.byte	0x24
	.zero		1


	//   ....[8]....
        /*01a8*/ 	.word	0x000013b0
        /*01ac*/ 	.word	0x000000ff
        /*01b0*/ 	.word	0x00036400
        /*01b4*/ 	.short	0x010a
        /*01b6*/ 	.byte	0x24
	.zero		1


	//   ....[9]....
        /*01b8*/ 	.word	0x00001a40
        /*01bc*/ 	.word	0x00000004
        /*01c0*/ 	.word	0x00036410
        /*01c4*/ 	.short	0x010a
        /*01c6*/ 	.byte	0x3f
	.zero		1


	//   ....[10]....
        /*01c8*/ 	.word	0x00001a80
        /*01cc*/ 	.word	0x00000004
        /*01d0*/ 	.word	0x00036410
        /*01d4*/ 	.short	0x010a
        /*01d6*/ 	.byte	0x3f
	.zero		1


	//   ....[11]....
        /*01d8*/ 	.word	0x00002120
        /*01dc*/ 	.word	0x000000ff
        /*01e0*/ 	.word	0x00036430
        /*01e4*/ 	.short	0x010a
        /*01e6*/ 	.byte	0x24
	.zero		1


	//   ....[12]....
        /*01e8*/ 	.word	0x00002160
        /*01ec*/ 	.word	0x000000ff
        /*01f0*/ 	.word	0x00036430
        /*01f4*/ 	.short	0x010a
        /*01f6*/ 	.byte	0x24
	.zero		1


	//   ....[13]....
        /*01f8*/ 	.word	0x00003520
        /*01fc*/ 	.word	0x000000ff
        /*0200*/ 	.word	0x00000000
        /*0204*/ 	.short	0x0101
        /*0206*/ 	.byte	0x04
	.zero		1


	//   ....[14]....
        /*0208*/ 	.word	0x000038a0
        /*020c*/ 	.word	0x00000004
        /*0210*/ 	.word	0x00000000
        /*0214*/ 	.short	0x0101
        /*0216*/ 	.byte	0x3f
	.zero		1


	//   ....[15]....
        /*0218*/ 	.word	0x00006d40
        /*021c*/ 	.word	0x0000000c
        /*0220*/ 	.word	0x00036420
        /*0224*/ 	.short	0x010a
        /*0226*/ 	.byte	0x3f
	.zero		1


	//   ....[16]....
        /*0228*/ 	.word	0x00007440
        /*022c*/ 	.word	0x0000000c
        /*0230*/ 	.word	0x00036438
        /*0234*/ 	.short	0x010a
        /*0236*/ 	.byte	0x3f
	.zero		1


	//   ....[17]....
        /*0238*/ 	.word	0x000077b0
        /*023c*/ 	.word	0x0000000c
        /*0240*/ 	.word	0x00036428
        /*0244*/ 	.short	0x010a
        /*0246*/ 	.byte	0x3f
	.zero		1


	//   ....[18]....
        /*0248*/ 	.word	0x00007a60
        /*024c*/ 	.word	0x0000000c
        /*0250*/ 	.word	0x00036438
        /*0254*/ 	.short	0x010a
        /*0256*/ 	.byte	0x3f
	.zero		1


	//   ....[19]....
        /*0258*/ 	.word	0x00007d20
        /*025c*/ 	.word	0x0000000c
        /*0260*/ 	.word	0x00036420
        /*0264*/ 	.short	0x010a
        /*0266*/ 	.byte	0x3f
	.zero		1


	//   ....[20]....
        /*0268*/ 	.word	0x00008020
        /*026c*/ 	.word	0x0000000c
        /*0270*/ 	.word	0x00036438
        /*0274*/ 	.short	0x010a
        /*0276*/ 	.byte	0x3f
	.zero		1


	//   ....[21]....
        /*0278*/ 	.word	0x00008320
        /*027c*/ 	.word	0x0000000c
        /*0280*/ 	.word	0x00036428
        /*0284*/ 	.short	0x010a
        /*0286*/ 	.byte	0x3f
	.zero		1


	//   ....[22]....
        /*0288*/ 	.word	0x000085e0
        /*028c*/ 	.word	0x0000000c
        /*0290*/ 	.word	0x00036438
        /*0294*/ 	.short	0x010a
        /*0296*/ 	.byte	0x3f
	.zero		1


	//   ....[23]....
        /*0298*/ 	.word	0x00008a30
        /*029c*/ 	.word	0x00000007
        /*02a0*/ 	.word	0x00000000
        /*02a4*/ 	.short	0x010a
        /*02a6*/ 	.byte	0x3f
	.zero		1


	//   ....[24]....
        /*02a8*/ 	.word	0x00008ab0
        /*02ac*/ 	.word	0x00000005
        /*02b0*/ 	.word	0x00000000
        /*02b4*/ 	.short	0x010a
        /*02b6*/ 	.byte	0x3f
	.zero		1


	//   ....[25]....
        /*02b8*/ 	.word	0x00008b00
        /*02bc*/ 	.word	0x00000009
        /*02c0*/ 	.word	0x00036438
        /*02c4*/ 	.short	0x010a
        /*02c6*/ 	.byte	0x3f
	.zero		1


	//   ....[26]....
        /*02c8*/ 	.word	0x00008bd0
        /*02cc*/ 	.word	0x00000098
        /*02d0*/ 	.word	0x00036400
        /*02d4*/ 	.short	0x010a
        /*02d6*/ 	.byte	0x3f
	.zero		1


	//   ....[27]....
        /*02d8*/ 	.word	0x00008c20
        /*02dc*/ 	.word	0x00000004
        /*02e0*/ 	.word	0x00036410
        /*02e4*/ 	.short	0x010a
        /*02e6*/ 	.byte	0x3f
	.zero		1


	//   ....[28]....
        /*02e8*/ 	.word	0x00008c70
        /*02ec*/ 	.word	0x00000098
        /*02f0*/ 	.word	0x00036430
        /*02f4*/ 	.short	0x010a
        /*02f6*/ 	.byte	0x3f
	.zero		1


	//   ....[29]....
        /*02f8*/ 	.word	0x00008ef0
        /*02fc*/ 	.word	0x0000000c
        /*0300*/ 	.word	0x00036420
        /*0304*/ 	.short	0x010a
        /*0306*/ 	.byte	0x3f
	.zero		1


	//   ....[30]....
        /*0308*/ 	.word	0x00008f40
        /*030c*/ 	.word	0x0000000c
        /*0310*/ 	.word	0x00036438
        /*0314*/ 	.short	0x010a
        /*0316*/ 	.byte	0x3f
	.zero		1


	//   ....[31]....
        /*0318*/ 	.word	0x00008f90
        /*031c*/ 	.word	0x0000000c
        /*0320*/ 	.word	0x00036428
        /*0324*/ 	.short	0x010a
        /*0326*/ 	.byte	0x3f
	.zero		1


	//   ....[32]....
        /*0328*/ 	.word	0x00008fe0
        /*032c*/ 	.word	0x0000000c
        /*0330*/ 	.word	0x00036438
        /*0334*/ 	.short	0x010a
        /*0336*/ 	.byte	0x3f
	.zero		1


	//   ....[33]....
        /*0338*/ 	.word	0x00009040
        /*033c*/ 	.word	0x0000000c
        /*0340*/ 	.word	0x00036420
        /*0344*/ 	.short	0x010a
        /*0346*/ 	.byte	0x3f
	.zero		1


	//   ....[34]....
        /*0348*/ 	.word	0x00009090
        /*034c*/ 	.word	0x0000000c
        /*0350*/ 	.word	0x00036438
        /*0354*/ 	.short	0x010a
        /*0356*/ 	.byte	0x3f
	.zero		1


	//   ....[35]....
        /*0358*/ 	.word	0x000090e0
        /*035c*/ 	.word	0x0000000c
        /*0360*/ 	.word	0x00036428
        /*0364*/ 	.short	0x010a
        /*0366*/ 	.byte	0x3f
	.zero		1


	//   ....[36]....
        /*0368*/ 	.word	0x00009130
        /*036c*/ 	.word	0x0000000c
        /*0370*/ 	.word	0x00036438
        /*0374*/ 	.short	0x010a
        /*0376*/ 	.byte	0x3f
	.zero		1


	//   ....[37]....
        /*0378*/ 	.word	0x00009210
        /*037c*/ 	.word	0x00000007
        /*0380*/ 	.word	0x00000000
        /*0384*/ 	.short	0x010a
        /*0386*/ 	.byte	0x3f
	.zero		1


	//   ....[38]....
        /*0388*/ 	.word	0x00009260
        /*038c*/ 	.word	0x00000005
        /*0390*/ 	.word	0x00000000
        /*0394*/ 	.short	0x010a
        /*0396*/ 	.byte	0x3f
	.zero		1


	//----- nvinfo : EIATTR_NUM_MBARRIERS
	.align		4
.L_382:
        /*0398*/ 	.byte	0x03, 0x38
        /*039a*/ 	.short	0x0007


	//----- nvinfo : EIATTR_EXIT_INSTR_OFFSETS
	.align		4
        /*039c*/ 	.byte	0x04, 0x1c
        /*039e*/ 	.short	(.L_384 - .L_383)


	//   ....[0]....
.L_383:
        /*03a0*/ 	.word	0x00008b50


	//----- nvinfo : EIATTR_MAX_THREADS
	.align		4
.L_384:
        /*03a4*/ 	.byte	0x04, 0x05
        /*03a6*/ 	.short	(.L_386 - .L_385)
.L_385:
        /*03a8*/ 	.word	0x00000200
        /*03ac*/ 	.word	0x00000001
        /*03b0*/ 	.word	0x00000001


	//----- nvinfo : EIATTR_CRS_STACK_SIZE
	.align		4
.L_386:
        /*03b4*/ 	.byte	0x04, 0x1e
        /*03b6*/ 	.short	(.L_388 - .L_387)
.L_387:
        /*03b8*/ 	.word	0x00000000


	//----- nvinfo : EIATTR_CBANK_PARAM_SIZE
	.align		4
.L_388:
        /*03bc*/ 	.byte	0x03, 0x19
        /*03be*/ 	.short	0x06f0


	//----- nvinfo : EIATTR_PARAM_CBANK
	.align		4
        /*03c0*/ 	.byte	0x04, 0x0a
        /*03c2*/ 	.short	(.L_390 - .L_389)
	.align		4
.L_389:
        /*03c4*/ 	.word	index@(.nv.constant0._ZN7cutlass13device_kernelIN5flash11enable_sm90INS1_16FlashAttnBwdSm90INS1_25CollectiveMainloopBwdSm90ILi2ELi1ELi1EN4cute5tupleIJNS5_1CILi1EEES8_S8_EEENS6_IJNS7_ILi64EEENS7_ILi96EEENS7_ILi192EEEEEENS_6half_tEfNS_4arch4Sm90ELb0ELb0ELb0ELb1ELb1ELb0ELb1ELb0ELi3ELi1ELi1ELi1ELb0EEENS1_24CollectiveEpilogueBwdGQAISD_fSG_Li384ELb1ELb1EEENS1_19SingleTileSchedulerILb1ELb0ELb0ELi96EEEEEEEEEvNT_6ParamsE)
        /*03c8*/ 	.short	0x0210
        /*03ca*/ 	.short	0x06f0


	//----- nvinfo : EIATTR_SW_WAR
	.align		4
.L_390:
        /*03cc*/ 	.byte	0x04, 0x36
        /*03ce*/ 	.short	(.L_392 - .L_391)
.L_391:
        /*03d0*/ 	.word	0x00000008
.L_392:


//--------------------- .nv.info._ZN7cutlass13device_kernelIN5flash11enable_sm90INS1_16FlashAttnBwdSm90INS1_25CollectiveMainloopBwdSm90ILi2ELi1ELi1EN4cute5tupleIJNS5_1CILi1EEES8_S8_EEENS6_IJNS7_ILi64EEENS7_ILi96EEENS7_ILi192EEEEEENS_6half_tEfNS_4arch4Sm90ELb0ELb1ELb0ELb0ELb0ELb0ELb1ELb0ELi3ELi1ELi1ELi1ELb0EEENS1_21CollectiveEpilogueBwdISD_SE_SG_Li384ELb0ELb1ELi3EEENS1_19SingleTileSchedulerILb0ELb0ELb0ELi96EEEEEEEEEvNT_6ParamsE --------------------------
	.section	.nv.info._ZN7cutlass13device_kernelIN5flash11enable_sm90INS1_16FlashAttnBwdSm90INS1_25CollectiveMainloopBwdSm90ILi2ELi1ELi1EN4cute5tupleIJNS5_1CILi1EEES8_S8_EEENS6_IJNS7_ILi64EEENS7_ILi96EEENS7_ILi192EEEEEENS_6half_tEfNS_4arch4Sm90ELb0ELb1ELb0ELb0ELb0ELb0ELb1ELb0ELi3ELi1ELi1ELi1ELb0EEENS1_21CollectiveEpilogueBwdISD_SE_SG_Li384ELb0ELb1ELi3EEENS1_19SingleTileSchedulerILb0ELb0ELb0ELi96EEEEEEEEEvNT_6ParamsE,"",@"SHT_CUDA_INFO"
	.sectionflags	@""
	.align	4


	//----- nvinfo : EIATTR_CUDA_API_VERSION
	.align		4
        /*0000*/ 	.byte	0x04, 0x37
        /*0002*/ 	.short	(.L_394 - .L_393)
.L_393:
        /*0004*/ 	.word	0x00000082


	//----- nvinfo : EIATTR_KPARAM_INFO
	.align		4
.L_394:
        /*0008*/ 	.byte	0x04, 0x17
        /*000a*/ 	.short	(.L_396 - .L_395)
.L_395:
        /*000c*/ 	.word	0x00000000
        /*0010*/ 	.short	0x0000
        /*0012*/ 	.short	0x0070
        /*0014*/ 	.byte	0x00, 0xf0, 0x01, 0x24


	//----- nvinfo : EIATTR_SPARSE_MMA_MASK
	.align		4
.L_396:
        /*0018*/ 	.byte	0x03, 0x50
        /*001a*/ 	.short	0x0000


	//----- nvinfo : EIATTR_MAXREG_COUNT
	.align		4
        /*001c*/ 	.byte	0x03, 0x1b
        /*001e*/ 	.short	0x0080


	//----- nvinfo : EIATTR_NUM_BARRIERS
	.align		4
        /*0020*/ 	.byte	0x02, 0x4c
        /*0022*/ 	.byte	0x10
	.zero		1


	//----- nvinfo : EIATTR_EXTERNS
	.align		4
        /*0024*/ 	.byte	0x04, 0x0f
        /*0026*/ 	.short	(.L_398 - .L_397)


	//   ....[0]....
	.align		4
.L_397:
        /*0028*/ 	.word	index@(__assertfail)


	//----- nvinfo : EIATTR_MERCURY_ISA_VERSION
	.align		4
.L_398:
        /*002c*/ 	.byte	0x03, 0x5f
        /*002e*/ 	.short	0x0101


	//----- nvinfo : EIATTR_INT_WARP_WIDE_INSTR_OFFSETS
	.align		4
        /*0030*/ 	.byte	0x04, 0x31
        /*0032*/ 	.short	(.L_400 - .L_399)


	//   ....[0]....
.L_399:
        /*0034*/ 	.word	0x000001e0


	//   ....[1]....
        /*0038*/ 	.word	0x00000210


	//----- nvinfo : EIATTR_COOP_GROUP_MASK_REGIDS
	.align		4
.L_400:
        /*003c*/ 	.byte	0x04, 0x29
        /*003e*/ 	.short	(.L_402 - .L_401)


	//   ....[0]....
.L_401:
        /*0040*/ 	.word	0xffffffff


	//   ....[1]....
        /*0044*/ 	.word	0xffffffff


	//   ....[2]....
        /*0048*/ 	.word	0xffffffff


	//   ....[3]....
        /*004c*/ 	.word	0xffffffff


	//   ....[4]....
        /*0050*/ 	.word	0xffffffff


	//   ....[5]....
        /*0054*/ 	.word	0xffffffff


	//   ....[6]....
        /*0058*/ 	.word	0xffffffff


	//   ....[7]....
        /*005c*/ 	.word	0xffffffff


	//   ....[8]....
        /*0060*/ 	.word	0x0500000f


	//----- nvinfo : EIATTR_COOP_GROUP_INSTR_OFFSETS
	.align		4
.L_402:
        /*0064*/ 	.byte	0x04, 0x28
        /*0066*/ 	.short	(.L_404 - .L_403)


	//   ....[0]....
.L_403:
        /*0068*/ 	.word	0x00000060


	//   ....[1]....
        /*006c*/ 	.word	0x000001f0


	//   ....[2]....
        /*0070*/ 	.word	0x00000240


	//   ....[3]....
        /*0074*/ 	.word	0x00000430


	//   ....[4]....
        /*0078*/ 	.word	0x00000620


	//   ....[5]....
        /*007c*/ 	.word	0x000010d0


	//   ....[6]....
        /*0080*/ 	.word	0x00004930


	//   ....[7]....
        /*0084*/ 	.word	0x00005f50


	//   ....[8]....
        /*0088*/ 	.word	0x000095e0


	//----- nvinfo : EIATTR_REG_RECONFIG
	.align		4
.L_404:
        /*008c*/ 	.byte	0x01, 0x54
	.zero		2


	//----- nvinfo : EIATTR_SYSCALL_OFFSETS
	.align		4
        /*0090*/ 	.byte	0x04, 0x46
        /*0092*/ 	.short	(.L_406 - .L_405)


	//   ....[0]....
.L_405:
        /*0094*/ 	.word	0x00000d30


	//   ....[1]....
        /*0098*/ 	.word	0x00000e20


	//   ....[2]....
        /*009c*/ 	.word	0x00000f60


	//   ....[3]....
        /*00a0*/ 	.word	0x00001050


	//   ....[4]....
        /*00a4*/ 	.word	0x00004320


	//   ....[5]....
        /*00a8*/ 	.word	0x00004460


	//   ....[6]....
        /*00ac*/ 	.word	0x00004580


	//   ....[7]....
        /*00b0*/ 	.word	0x000046a0


	//----- nvinfo : EIATTR_MBARRIER_INSTR_OFFSETS
	.align		4
.L_406:
        /*00b4*/ 	.byte	0x04, 0x39
        /*00b6*/ 	.short	(.L_408 - .L_407)


	//   ....[0]....
.L_407:
        /*00b8*/ 	.word	0x000002e0
        /*00bc*/ 	.word	0x000000ff
        /*00c0*/ 	.word	0x00036400
        /*00c4*/ 	.short	0x0100
        /*00c6*/ 	.byte	0x06
	.zero		1


	//   ....[1]....
        /*00c8*/ 	.word	0x000003e0
        /*00cc*/ 	.word	0x000000ff
        /*00d0*/ 	.word	0x00036410
        /*00d4*/ 	.short	0x0100
        /*00d6*/ 	.byte	0x08
	.zero		1


	//   ....[2]....
        /*00d8*/ 	.word	0x000003f0
        /*00dc*/ 	.word	0x000000ff
        /*00e0*/ 	.word	0x00036420
        /*00e4*/ 	.short	0x0100
        /*00e6*/ 	.byte	0x08
	.zero		1


	//   ....[3]....
        /*00e8*/ 	.word	0x00000400
        /*00ec*/ 	.word	0x000000ff
        /*00f0*/ 	.word	0x00036418
        /*00f4*/ 	.short	0x0100
        /*00f6*/ 	.byte	0x08
	.zero		1


	//   ....[4]....
        /*00f8*/ 	.word	0x00000410
        /*00fc*/ 	.word	0x000000ff
        /*0100*/ 	.word	0x00036428
        /*0104*/ 	.short	0x0100
        /*0106*/ 	.byte	0x08
	.zero		1


	//   ....[5]....
        /*0108*/ 	.word	0x00000540
        /*010c*/ 	.word	0x000000ff
        /*0110*/ 	.word	0x00036430
        /*0114*/ 	.short	0x0100
        /*0116*/ 	.byte	0x08
	.zero		1


	//   ....[6]....
        /*0118*/ 	.word	0x00000550
        /*011c*/ 	.word	0x000000ff
        /*0120*/ 	.word	0x00036438
        /*0124*/ 	.short	0x0100
        /*0126*/ 	.byte	0x08
	.zero		1


	//   ....[7]....
        /*0128*/ 	.word	0x00001100
        /*012c*/ 	.word	0x000000ff
        /*0130*/ 	.word	0x00036400
        /*0134*/ 	.short	0x010a
        /*0136*/ 	.byte	0x25
	.zero		1


	//   ....[8]....
        /*0138*/ 	.word	0x000011f0
        /*013c*/ 	.word	0x000000ff
        /*0140*/ 	.word	0x00036400
        /*0144*/ 	.short	0x010a
        /*0146*/ 	.byte	0x25
	.zero		1


	//   ....[9]....
        /*0148*/ 	.word	0x00001940
        /*014c*/ 	.word	0x00000004
        /*0150*/ 	.word	0x00036410
        /*0154*/ 	.short	0x010a
        /*0156*/ 	.byte	0x3f
	.zero		1


	//   ....[10]....
        /*0158*/ 	.word	0x00001980
        /*015c*/ 	.word	0x00000004
        /*0160*/ 	.word	0x00036410
        /*0164*/ 	.short	0x010a
        /*0166*/ 	.byte	0x3f
	.zero		1


	//   ....[11]....
        /*0168*/ 	.word	0x00002020
        /*016c*/ 	.word	0x000000ff
        /*0170*/ 	.word	0x00036430
        /*0174*/ 	.short	0x010a
        /*0176*/ 	.byte	0x25
	.zero		1


	//   ....[12]....
        /*0178*/ 	.word	0x00002060
        /*017c*/ 	.word	0x000000ff
        /*0180*/ 	.word	0x00036430
        /*0184*/ 	.short	0x010a
        /*0186*/ 	.byte	0x25
	.zero		1


	//   ....[13]....
        /*0188*/ 	.word	0x00003aa0
        /*018c*/ 	.word	0x000000ff
        /*0190*/ 	.word	0x00000000
        /*0194*/ 	.short	0x0101
        /*0196*/ 	.byte	0x04
	.zero		1


	//   ....[14]....
        /*0198*/ 	.word	0x00003e40
        /*019c*/ 	.word	0x00000004
        /*01a0*/ 	.word	0x00000000
        /*01a4*/ 	.short	0x0101
        /*01a6*/ 	.byte	0x3f
	.zero		1


	//   ....[15]....
        /*01a8*/ 	.word	0x00007530
        /*01ac*/ 	.word	0x00000000
        /*01b0*/ 	.word	0x00036420
        /*01b4*/ 	.short	0x010a
        /*01b6*/ 	.byte	0x3f
	.zero		1


	//   ....[16]....
        /*01b8*/ 	.word	0x00007d40
        /*01bc*/ 	.word	0x00000000
        /*01c0*/ 	.word	0x00036438
        /*01c4*/ 	.short	0x010a
        /*01c6*/ 	.byte	0x3f
	.zero		1


	//   ....[17]....
        /*01c8*/ 	.word	0x000080a0
        /*01cc*/ 	.word	0x00000000
        /*01d0*/ 	.word	0x00036428
        /*01d4*/ 	.short	0x010a
        /*01d6*/ 	.byte	0x3f
	.zero		1


	//   ....[18]....
        /*01d8*/ 	.word	0x000083c0
        /*01dc*/ 	.word	0x00000000
        /*01e0*/ 	.word	0x00036438
        /*01e4*/ 	.short	0x010a
        /*01e6*/ 	.byte	0x3f
	.zero		1


	//   ....[19]....
        /*01e8*/ 	.word	0x00008670
        /*01ec*/ 	.word	0x00000000
        /*01f0*/ 	.word	0x00036420
        /*01f4*/ 	.short	0x010a
        /*01f6*/ 	.byte	0x3f
	.zero		1


	//   ....[20]....
        /*01f8*/ 	.word	0x000089f0
        /*01fc*/ 	.word	0x00000000
        /*0200*/ 	.word	0x00036438
        /*0204*/ 	.short	0x010a
        /*0206*/ 	.byte	0x3f
	.zero		1


	//   ....[21]....
        /*0208*/ 	.word	0x00008ce0
        /*020c*/ 	.word	0x00000000
        /*0210*/ 	.word	0x00036428
        /*0214*/ 	.short	0x010a
        /*0216*/ 	.byte	0x3f
	.zero		1


	//   ....[22]....
        /*0218*/ 	.word	0x00009020
        /*021c*/ 	.word	0x00000000
        /*0220*/ 	.word	0x00036438
        /*0224*/ 	.short	0x010a
        /*0226*/ 	.byte	0x3f
	.zero		1


	//   ....[23]....
        /*0228*/ 	.word	0x00009470
        /*022c*/ 	.word	0x00000009
        /*0230*/ 	.word	0x00000000
        /*0234*/ 	.short	0x010a
        /*0236*/ 	.byte	0x3f
	.zero		1


	//   ....[24]....
        /*0238*/ 	.word	0x000094f0
        /*023c*/ 	.word	0x00000003
        /*0240*/ 	.word	0x00000000
        /*0244*/ 	.short	0x010a
        /*0246*/ 	.byte	0x3f
	.zero		1


	//   ....[25]....
        /*0248*/ 	.word	0x00009540
        /*024c*/ 	.word	0x00000004
        /*0250*/ 	.word	0x00036438
        /*0254*/ 	.short	0x010a
        /*0256*/ 	.byte	0x3f
	.zero		1


	//   ....[26]....
        /*0258*/ 	.word	0x00009610
        /*025c*/ 	.word	0x00000099
        /*0260*/ 	.word	0x00036400
        /*0264*/ 	.short	0x010a
        /*0266*/ 	.byte	0x3f
	.zero		1


	//   ....[27]....
        /*0268*/ 	.word	0x00009660
        /*026c*/ 	.word	0x00000004
        /*0270*/ 	.word	0x00036410
        /*0274*/ 	.short	0x010a
        /*0276*/ 	.byte	0x3f
	.zero		1


	//   ....[28]....
        /*0278*/ 	.word	0x000096b0
        /*027c*/ 	.word	0x00000099
        /*0280*/ 	.word	0x00036430
        /*0284*/ 	.short	0x010a
        /*0286*/ 	.byte	0x3f
	.zero		1


	//   ....[29]....
        /*0288*/ 	.word	0x00009700
        /*028c*/ 	.word	0x00000000
        /*0290*/ 	.word	0x00036420
        /*0294*/ 	.short	0x010a
        /*0296*/ 	.byte	0x3f
	.zero		1


	//   ....[30]....
        /*0298*/ 	.word	0x00009750
        /*029c*/ 	.word	0x00000000
        /*02a0*/ 	.word	0x00036438
        /*02a4*/ 	.short	0x010a
        /*02a6*/ 	.byte	0x3f
	.zero		1


	//   ....[31]....
        /*02a8*/ 	.word	0x000097a0
        /*02ac*/ 	.word	0x00000000
        /*02b0*/ 	.word	0x00036428
        /*02b4*/ 	.short	0x010a
        /*02b6*/ 	.byte	0x3f
	.zero		1


	//   ....[32]....
        /*02b8*/ 	.word	0x000097f0
        /*02bc*/ 	.word	0x00000000
        /*02c0*/ 	.word	0x00036438
        /*02c4*/ 	.short	0x010a
        /*02c6*/ 	.byte	0x3f
	.zero		1


	//   ....[33]....
        /*02c8*/ 	.word	0x00009850
        /*02cc*/ 	.word	0x00000000
        /*02d0*/ 	.word	0x00036420
        /*02d4*/ 	.short	0x010a
        /*02d6*/ 	.byte	0x3f
	.zero		1


	//   ....[34]....
        /*02d8*/ 	.word	0x000098a0
        /*02dc*/ 	.word	0x00000000
        /*02e0*/ 	.word	0x00036438
        /*02e4*/ 	.short	0x010a
        /*02e6*/ 	.byte	0x3f
	.zero		1


	//   ....[35]....
        /*02e8*/ 	.word	0x000098f0
        /*02ec*/ 	.word	0x00000000
        /*02f0*/ 	.word	0x00036428
        /*02f4*/ 	.short	0x010a
        /*02f6*/ 	.byte	0x3f
	.zero		1


	//   ....[36]....
        /*02f8*/ 	.word	0x00009940
        /*02fc*/ 	.word	0x00000000
        /*0300*/ 	.word	0x00036438
        /*0304*/ 	.short	0x010a
        /*0306*/ 	.byte	0x3f
	.zero		1


	//   ....[37]....
        /*0308*/ 	.word	0x00009a10
        /*030c*/ 	.word	0x00000009
        /*0310*/ 	.word	0x00000000
        /*0314*/ 	.short	0x010a
        /*0316*/ 	.byte	0x3f
	.zero		1


	//   ....[38]....
        /*0318*/ 	.word	0x00009a60
        /*031c*/ 	.word	0x00000003
        /*0320*/ 	.word	0x00000000
        /*0324*/ 	.short	0x010a
        /*0326*/ 	.byte	0x3f
	.zero		1


	//----- nvinfo : EIATTR_NUM_MBARRIERS
	.align		4
.L_408:
        /*0328*/ 	.byte	0x03, 0x38
        /*032a*/ 	.short	0x0007


	//----- nvinfo : EIATTR_EXIT_INSTR_OFFSETS
	.align		4
        /*032c*/ 	.byte	0x04, 0x1c
        /*032e*/ 	.short	(.L_410 - .L_409)


	//   ....[0]....
.L_409:
        /*0330*/ 	.word	0x00000680


	//   ....[1]....
        /*0334*/ 	.word	0x00004f60


	//   ....[2]....
        /*0338*/ 	.word	0x00005ef0


	//   ....[3]....
        /*033c*/ 	.word	0x00009590


	//----- nvinfo : EIATTR_MAX_THREADS
	.align		4
.L_410:
        /*0340*/ 	.byte	0x04, 0x05
        /*0342*/ 	.short	(.L_412 - .L_411)
.L_411:
        /*0344*/ 	.word	0x00000200
        /*0348*/ 	.word	0x00000001
        /*034c*/ 	.word	0x00000001


	//----- nvinfo : EIATTR_CRS_STACK_SIZE
	.align		4
.L_412:
        /*0350*/ 	.byte	0x04, 0x1e
        /*0352*/ 	.short	(.L_414 - .L_413)
.L_413:
        /*0354*/ 	.word	0x00000000


	//----- nvinfo : EIATTR_CBANK_PARAM_SIZE
	.align		4
.L_414:
        /*0358*/ 	.byte	0x03, 0x19
        /*035a*/ 	.short	0x0970


	//----- nvinfo : EIATTR_PARAM_CBANK
	.align		4
        /*035c*/ 	.byte	0x04, 0x0a
        /*035e*/ 	.short	(.L_416 - .L_415)
	.align		4
.L_415:
        /*0360*/ 	.word	index@(.nv.constant0._ZN7cutlass13device_kernelIN5flash11enable_sm90INS1_16FlashAttnBwdSm90INS1_25CollectiveMainloopBwdSm90ILi2ELi1ELi1EN4cute5tupleIJNS5_1CILi1EEES8_S8_EEENS6_IJNS7_ILi64EEENS7_ILi96EEENS7_ILi192EEEEEENS_6half_tEfNS_4arch4Sm90ELb0ELb1ELb0ELb0ELb0ELb0ELb1ELb0ELi3ELi1ELi1ELi1ELb0EEENS1_21CollectiveEpilogueBwdISD_SE_SG_Li384ELb0ELb1ELi3EEENS1_19SingleTileSchedulerILb0ELb0ELb0ELi96EEEEEEEEEvNT_6ParamsE)
        /*0364*/ 	.short	0x0210
        /*0366*/ 	.short	0x0970


	//----- nvinfo : EIATTR_SW_WAR
	.align		4
.L_416:
        /*0368*/ 	.byte	0x04, 0x36
        /*036a*/ 	.short	(.L_418 - .L_417)
.L_417:
        /*036c*/ 	.word	0x00000008
.L_418:


//--------------------- .nv.info._ZN7cutlass13device_kernelIN5flash11enable_sm90INS1_16FlashAttnBwdSm90INS1_25CollectiveMainloopBwdSm90ILi2ELi1ELi1EN4cute5tupleIJNS5_1CILi1EEES8_S8_EEENS6_IJNS7_ILi64EEENS7_ILi96EEENS7_ILi192EEEEEENS_6half_tEfNS_4arch4Sm90ELb0ELb1ELb0ELb0ELb1ELb0ELb1ELb0ELi3ELi1ELi1ELi1ELb0EEENS1_21CollectiveEpilogueBwdISD_SE_SG_Li384ELb0ELb1ELi3EEENS1_19SingleTileSchedulerILb0ELb0ELb0ELi96EEEEEEEEEvNT_6ParamsE --------------------------
	.section	.nv.info._ZN7cutlass13device_kernelIN5flash11enable_sm90INS1_16FlashAttnBwdSm90INS1_25CollectiveMainloopBwdSm90ILi2ELi1ELi1EN4cute5tupleIJNS5_1CILi1EEES8_S8_EEENS6_IJNS7_ILi64EEENS7_ILi96EEENS7_ILi192EEEEEENS_6half_tEfNS_4arch4Sm90ELb0ELb1ELb0ELb0ELb1ELb0ELb1ELb0ELi3ELi1ELi1ELi1ELb0EEENS1_21CollectiveEpilogueBwdISD_SE_SG_Li384ELb0ELb1ELi3EEENS1_19SingleTileSchedulerILb0ELb0ELb0ELi96EEEEEEEEEvNT_6ParamsE,"",@"SHT_CUDA_INFO"
	.sectionflags	@""
	.align	4


	//----- nvinfo : EIATTR_CUDA_API_VERSION
	.align		4
        /*0000*/ 	.byte	0x04, 0x37
        /*0002*/ 	.short	(.L_420 - .L_419)
.L_419:
        /*0004*/ 	.word	0x00000082


	//----- nvinfo : EIATTR_KPARAM_INFO
	.align		4
.L_420:
        /*0008*/ 	.byte	0x04, 0x17
        /*000a*/ 	.short	(.L_422 - .L_421)
.L_421:
        /*000c*/ 	.word	0x00000000
        /*0010*/ 	.short	0x0000
        /*0012*/ 	.short	0x0070
        /*0014*/ 	.byte	0x00, 0xf0, 0x01, 0x24


	//----- nvinfo : EIATTR_SPARSE_MMA_MASK
	.align		4
.L_422:
        /*0018*/ 	.byte	0x03, 0x50
        /*001a*/ 	.short	0x0000


	//----- nvinfo : EIATTR_MAXREG_COUNT
	.align		4
        /*001c*/ 	.byte	0x03, 0x1b
        /*001e*/ 	.short	0x0080


	//----- nvinfo : EIATTR_NUM_BARRIERS
	.align		4
        /*0020*/ 	.byte	0x02, 0x4c
        /*0022*/ 	.byte	0x10
	.zero		1


	//----- nvinfo : EIATTR_EXTERNS
	.align		4
        /*0024*/ 	.byte	0x04, 0x0f
        /*0026*/ 	.short	(.L_424 - .L_423)


	//   ....[0]....
	.align		4
.L_423:
        /*0028*/ 	.word	index@(__assertfail)


	//----- nvinfo : EIATTR_MERCURY_ISA_VERSION
	.align		4
.L_424:
        /*002c*/ 	.byte	0x03, 0x5f
        /*002e*/ 	.short	0x0101


	//----- nvinfo : EIATTR_INT_WARP_WIDE_INSTR_OFFSETS
	.align		4
        /*0030*/ 	.byte	0x04, 0x31
        /*0032*/ 	.short	(.L_426 - .L_425)


	//   ....[0]....
.L_425:
        /*0034*/ 	.word	0x000001e0


	//   ....[1]....
        /*0038*/ 	.word	0x00000210


	//   ....[2]....
        /*003c*/ 	.word	0x00006a20


	//   ....[3]....
        /*0040*/ 	.word	0x00007160


	//   ....[4]....
        /*0044*/ 	.word	0x00007750


	//   ....[5]....
        /*0048*/ 	.word	0x00007a20


	//   ....[6]....
        /*004c*/ 	.word	0x00007c80


	//   ....[7]....
        /*0050*/ 	.word	0x00007e10


	//----- nvinfo : EIATTR_COOP_GROUP_MASK_REGIDS
	.align		4
.L_426:
        /*0054*/ 	.byte	0x04, 0x29
        /*0056*/ 	.short	(.L_428 - .L_427)


	//   ....[0]....
.L_427:
        /*0058*/ 	.word	0xffffffff


	//   ....[1]....
        /*005c*/ 	.word	0xffffffff


	//   ....[2]....
        /*0060*/ 	.word	0xffffffff


	//   ....[3]....
        /*0064*/ 	.word	0xffffffff


	//   ....[4]....
        /*0068*/ 	.word	0xffffffff


	//   ....[5]....
        /*006c*/ 	.word	0xffffffff


	//   ....[6]....
        /*0070*/ 	.word	0xffffffff


	//   ....[7]....
        /*0074*/ 	.word	0xffffffff


	//   ....[8]....
        /*0078*/ 	.word	0xffffffff


	//   ....[9]....
        /*007c*/ 	.word	0xffffffff


	//   ....[10]....
        /*0080*/ 	.word	0xffffffff


	//   ....[11]....
        /*0084*/ 	.word	0xffffffff


	//   ....[12]....
        /*0088*/ 	.word	0xffffffff


	//   ....[13]....
        /*008c*/ 	.word	0xffffffff


	//   ....[14]....
        /*0090*/ 	.word	0xffffffff


	//   ....[15]....
        /*0094*/ 	.word	0xffffffff


	//   ....[16]....
        /*0098*/ 	.word	0xffffffff


	//   ....[17]....
        /*009c*/ 	.word	0x0500000f


	//   ....[18]....
        /*00a0*/ 	.word	0x0500000f


	//   ....[19]....
        /*00a4*/ 	.word	0x0500000f


	//   ....[20]....
        /*00a8*/ 	.word	0x0500000f


	//----- nvinfo : EIATTR_COOP_GROUP_INSTR_OFFSETS
	.align		4
.L_428:
        /*00ac*/ 	.byte	0x04, 0x28
        /*00ae*/ 	.short	(.L_430 - .L_429)


	//   ....[0]....
.L_429:
        /*00b0*/ 	.word	0x00000060


	//   ....[1]....
        /*00b4*/ 	.word	0x000001f0


	//   ....[2]....
        /*00b8*/ 	.word	0x00000240


	//   ....[3]....
        /*00bc*/ 	.word	0x00000430


	//   ....[4]....
        /*00c0*/ 	.word	0x00000630


	//   ....[5]....
        /*00c4*/ 	.word	0x000010e0


	//   ....[6]....
        /*00c8*/ 	.word	0x00004920


	//   ....[7]....
        /*00cc*/ 	.word	0x00005f30


	//   ....[8]....
        /*00d0*/ 	.word	0x00006490


	//   ....[9]....
        /*00d4*/ 	.word	0x00006950


	//   ....[10]....
        /*00d8*/ 	.word	0x00006ca0


	//   ....[11]....
        /*00dc*/ 	.word	0x00007090


	//   ....[12]....
        /*00e0*/ 	.word	0x000072d0


	//   ....[13]....
        /*00e4*/ 	.word	0x00007680


	//   ....[14]....
        /*00e8*/ 	.word	0x00007960


	//   ....[15]....
        /*00ec*/ 	.word	0x00007b80


	//   ....[16]....
        /*00f0*/ 	.word	0x00007d10


	//   ....[17]....
        /*00f4*/ 	.word	0x0000a4b0


	//   ....[18]....
        /*00f8*/ 	.word	0x0000a600


	//   ....[19]....
        /*00fc*/ 	.word	0x0000a670


	//   ....[20]....
        /*0100*/ 	.word	0x0000a6e0


	//----- nvinfo : EIATTR_REG_RECONFIG
	.align		4
.L_430:
        /*0104*/ 	.byte	0x01, 0x54
	.zero		2


	//----- nvinfo : EIATTR_SYSCALL_OFFSETS
	.align		4
        /*0108*/ 	.byte	0x04, 0x46
        /*010a*/ 	.short	(.L_432 - .L_431)


	//   ....[0]....
.L_431:
        /*010c*/ 	.word	0x00000d40


	//   ....[1]....
        /*0110*/ 	.word	0x00000e30


	//   ....[2]....
        /*0114*/ 	.word	0x00000f70


	//   ....[3]....
        /*0118*/ 	.word	0x00001060


	//   ....[4]....
        /*011c*/ 	.word	0x00004310


	//   ....[5]....
        /*0120*/ 	.word	0x00004450


	//   ....[6]....
        /*0124*/ 	.word	0x00004570


	//   ....[7]....
        /*0128*/ 	.word	0x00004690


	//----- nvinfo : EIATTR_MBARRIER_INSTR_OFFSETS
	.align		4
.L_432:
        /*012c*/ 	.byte	0x04, 0x39
        /*012e*/ 	.short	(.L_434 - .L_433)


	//   ....[0]....
.L_433:
        /*0130*/ 	.word	0x000002e0
        /*0134*/ 	.word	0x000000ff
        /*0138*/ 	.word	0x00036400
        /*013c*/ 	.short	0x0100
        /*013e*/ 	.byte	0x06
	.zero		1


	//   ....[1]....
        /*0140*/ 	.word	0x000003e0
        /*0144*/ 	.word	0x000000ff
        /*0148*/ 	.word	0x00036410
        /*014c*/ 	.short	0x0100
        /*014e*/ 	.byte	0x08
	.zero		1


	//   ....[2]....
        /*0150*/ 	.word	0x000003f0
        /*0154*/ 	.word	0x000000ff
        /*0158*/ 	.word	0x00036420
        /*015c*/ 	.short	0x0100
        /*015e*/ 	.byte	0x08
	.zero		1


	//   ....[3]....
        /*0160*/ 	.word	0x00000400
        /*0164*/ 	.word	0x000000ff
        /*0168*/ 	.word	0x00036418
        /*016c*/ 	.short	0x0100
        /*016e*/ 	.byte	0x08
	.zero		1


	//   ....[4]....
        /*0170*/ 	.word	0x00000410
        /*0174*/ 	.word	0x000000ff
        /*0178*/ 	.word	0x00036428
        /*017c*/ 	.short	0x0100
        /*017e*/ 	.byte	0x08
	.zero		1


	//   ....[5]....
        /*0180*/ 	.word	0x00000540
        /*0184*/ 	.word	0x000000ff
        /*0188*/ 	.word	0x00036430
        /*018c*/ 	.short	0x0100
        /*018e*/ 	.byte	0x08
	.zero		1


	//   ....[6]....
        /*0190*/ 	.word	0x00000550
        /*0194*/ 	.word	0x000000ff
        /*0198*/ 	.word	0x00036438
        /*019c*/ 	.short	0x0100
        /*019e*/ 	.byte	0x08
	.zero		1


	//   ....[7]....
        /*01a0*/ 	.word	0x00001110
        /*01a4*/ 	.word	0x000000ff
        /*01a8*/ 	.word	0x00036400
        /*01ac*/ 	.short	0x010a
        /*01ae*/ 	.byte	0x25
	.zero		1


	//   ....[8]....
        /*01b0*/ 	.word	0x00001200
        /*01b4*/ 	.word	0x000000ff
        /*01b8*/ 	.word	0x00036400
        /*01bc*/ 	.short	0x010a
        /*01be*/ 	.byte	0x25
	.zero		1


	//   ....[9]....
        /*01c0*/ 	.word	0x00001950
        /*01c4*/ 	.word	0x00000004
        /*01c8*/ 	.word	0x00036410
        /*01cc*/ 	.short	0x010a
        /*01ce*/ 	.byte	0x3f
	.zero		1


	//   ....[10]....
        /*01d0*/ 	.word	0x00001990
        /*01d4*/ 	.word	0x00000004
        /*01d8*/ 	.word	0x00036410
        /*01dc*/ 	.short	0x010a
        /*01de*/ 	.byte	0x3f
	.zero		1


	//   ....[11]....
        /*01e0*/ 	.word	0x00002010
        /*01e4*/ 	.word	0x000000ff
        /*01e8*/ 	.word	0x00036430
        /*01ec*/ 	.short	0x010a
        /*01ee*/ 	.byte	0x25
	.zero		1


	//   ....[12]....
        /*01f0*/ 	.word	0x00002050
        /*01f4*/ 	.word	0x000000ff
        /*01f8*/ 	.word	0x00036430
        /*01fc*/ 	.short	0x010a
        /*01fe*/ 	.byte	0x25
	.zero		1


	//   ....[13]....
        /*0200*/ 	.word	0x00003a90
        /*0204*/ 	.word	0x000000ff
        /*0208*/ 	.word	0x00000000
        /*020c*/ 	.short	0x0101
        /*020e*/ 	.byte	0x04
	.zero		1


	//   ....[14]....
        /*0210*/ 	.word	0x00003e30
        /*0214*/ 	.word	0x00000004
        /*0218*/ 	.word	0x00000000
        /*021c*/ 	.short	0x0101
        /*021e*/ 	.byte	0x3f
	.zero		1


	//   ....[15]....
        /*0220*/ 	.word	0x00008400
        /*0224*/ 	.word	0x00000000
        /*0228*/ 	.word	0x00036420
        /*022c*/ 	.short	0x010a
        /*022e*/ 	.byte	0x3f
	.zero		1


	//   ....[16]....
        /*0230*/ 	.word	0x00008c10
        /*0234*/ 	.word	0x00000000
        /*0238*/ 	.word	0x00036438
        /*023c*/ 	.short	0x010a
        /*023e*/ 	.byte	0x3f
	.zero		1


	//   ....[17]....
        /*0240*/ 	.word	0x00008f70
        /*0244*/ 	.word	0x00000000
        /*0248*/ 	.word	0x00036428
        /*024c*/ 	.short	0x010a
        /*024e*/ 	.byte	0x3f
	.zero		1


	//   ....[18]....
        /*0250*/ 	.word	0x00009290
        /*0254*/ 	.word	0x00000000
        /*0258*/ 	.word	0x00036438
        /*025c*/ 	.short	0x010a
        /*025e*/ 	.byte	0x3f
	.zero		1


	//   ....[19]....
        /*0260*/ 	.word	0x00009540
        /*0264*/ 	.word	0x00000000
        /*0268*/ 	.word	0x00036420
        /*026c*/ 	.short	0x010a
        /*026e*/ 	.byte	0x3f
	.zero		1


	//   ....[20]....
        /*0270*/ 	.word	0x000098c0
        /*0274*/ 	.word	0x00000000
        /*0278*/ 	.word	0x00036438
        /*027c*/ 	.short	0x010a
        /*027e*/ 	.byte	0x3f
	.zero		1


	//   ....[21]....
        /*0280*/ 	.word	0x00009bb0
        /*0284*/ 	.word	0x00000000
        /*0288*/ 	.word	0x00036428
        /*028c*/ 	.short	0x010a
        /*028e*/ 	.byte	0x3f
	.zero		1


	//   ....[22]....
        /*0290*/ 	.word	0x00009ef0
        /*0294*/ 	.word	0x00000000
        /*0298*/ 	.word	0x00036438
        /*029c*/ 	.short	0x010a
        /*029e*/ 	.byte	0x3f
	.zero		1


	//   ....[23]....
        /*02a0*/ 	.word	0x0000a340
        /*02a4*/ 	.word	0x00000009
        /*02a8*/ 	.word	0x00000000
        /*02ac*/ 	.short	0x010a
        /*02ae*/ 	.byte	0x3f
	.zero		1


	//   ....[24]....
        /*02b0*/ 	.word	0x0000a3c0
        /*02b4*/ 	.word	0x00000003
        /*02b8*/ 	.word	0x00000000
        /*02bc*/ 	.short	0x010a
        /*02be*/ 	.byte	0x3f
	.zero		1


	//   ....[25]....
        /*02c0*/ 	.word	0x0000a410
        /*02c4*/ 	.word	0x00000004
        /*02c8*/ 	.word	0x00036438
        /*02cc*/ 	.short	0x010a
        /*02ce*/ 	.byte	0x3f
	.zero		1


	//   ....[26]....
        /*02d0*/ 	.word	0x0000a4e0
        /*02d4*/ 	.word	0x00000099
        /*02d8*/ 	.word	0x00036400
        /*02dc*/ 	.short	0x010a
        /*02de*/ 	.byte	0x3f
	.zero		1


	//   ....[27]....
        /*02e0*/ 	.word	0x0000a530
        /*02e4*/ 	.word	0x00000004
        /*02e8*/ 	.word	0x00036410
        /*02ec*/ 	.short	0x010a
        /*02ee*/ 	.byte	0x3f
	.zero		1


	//   ....[28]....
        /*02f0*/ 	.word	0x0000a580
        /*02f4*/ 	.word	0x00000099
        /*02f8*/ 	.word	0x00036430
        /*02fc*/ 	.short	0x010a
        /*02fe*/ 	.byte	0x3f
	.zero		1


	//   ....[29]....
        /*0300*/ 	.word	0x0000a720
        /*0304*/ 	.word	0x00000000
        /*0308*/ 	.word	0x00036420
        /*030c*/ 	.short	0x010a
        /*030e*/ 	.byte	0x3f
	.zero		1


	//   ....[30]....
        /*0310*/ 	.word	0x0000a770
        /*0314*/ 	.word	0x00000000
        /*0318*/ 	.word	0x00036438
        /*031c*/ 	.short	0x010a
        /*031e*/ 	.byte	0x3f
	.zero		1


	//   ....[31]....
        /*0320*/ 	.word	0x0000a7c0
        /*0324*/ 	.word	0x00000000
        /*0328*/ 	.word	0x00036428
        /*032c*/ 	.short	0x010a
        /*032e*/ 	.byte	0x3f
	.zero		1


	//   ....[32]....
        /*0330*/ 	.word	0x0000a810
        /*0334*/ 	.word	0x00000000
        /*0338*/ 	.word	0x00036438
        /*033c*/ 	.short	0x010a
        /*033e*/ 	.byte	0x3f
	.zero		1


	//   ....[33]....
        /*0340*/ 	.word	0x0000a870
        /*0344*/ 	.word	0x00000000
        /*0348*/ 	.word	0x00036420
        /*034c*/ 	.short	0x010a
        /*034e*/ 	.byte	0x3f
	.zero		1


	//   ....[34]....
        /*0350*/ 	.word	0x0000a8c0
        /*0354*/ 	.word	0x00000000
        /*0358*/ 	.word	0x00036438
        /*035c*/ 	.short	0x010a
        /*035e*/ 	.byte	0x3f
	.zero		1


	//   ....[35]....
        /*0360*/ 	.word	0x0000a910
        /*0364*/ 	.word	0x00000000
        /*0368*/ 	.word	0x00036428
        /*036c*/ 	.short	0x010a
        /*036e*/ 	.byte	0x3f
	.zero		1


	//   ....[36]....
        /*0370*/ 	.word	0x0000a960
        /*0374*/ 	.word	0x00000000
        /*0378*/ 	.word	0x00036438
        /*037c*/ 	.short	0x010a
        /*037e*/ 	.byte	0x3f
	.zero		1


	//   ....[37]....
        /*0380*/ 	.word	0x0000aa30
        /*0384*/ 	.word	0x00000009
        /*0388*/ 	.word	0x00000000
        /*038c*/ 	.short	0x010a
        /*038e*/ 	.byte	0x3f
	.zero		1


	//   ....[38]....
        /*0390*/ 	.word	0x0000aa80
        /*0394*/ 	.word	0x00000003
        /*0398*/ 	.word	0x00000000
        /*039c*/ 	.short	0x010a
        /*039e*/ 	.byte	0x3f
	.zero		1


	//----- nvinfo : EIATTR_NUM_MBARRIERS
	.align		4
.L_434:
        /*03a0*/ 	.byte	0x03, 0x38
        /*03a2*/ 	.short	0x0007


	//----- nvinfo : EIATTR_EXIT_INSTR_OFFSETS
	.align		4
        /*03a4*/ 	.byte	0x04, 0x1c
        /*03a6*/ 	.short	(.L_436 - .L_435)


	//   ....[0]....
.L_435:
        /*03a8*/ 	.word	0x00000690


	//   ....[1]....
        /*03ac*/ 	.word	0x00004f50


	//   ....[2]....
        /*03b0*/ 	.word	0x00005ed0


	//   ....[3]....
        /*03b4*/ 	.word	0x0000a460


	//----- nvinfo : EIATTR_MAX_THREADS
	.align		4
.L_436:
        /*03b8*/ 	.byte	0x04, 0x05
        /*03ba*/ 	.short	(.L_438 - .L_437)
.L_437:
        /*03bc*/ 	.word	0x00000200
        /*03c0*/ 	.word	0x00000001
        /*03c4*/ 	.word	0x00000001


	//----- nvinfo : EIATTR_CRS_STACK_SIZE
	.align		4
.L_438:
        /*03c8*/ 	.byte	0x04, 0x1e
        /*03ca*/ 	.short	(.L_440 - .L_439)
.L_439:
        /*03cc*/ 	.word	0x00000000


	//----- nvinfo : EIATTR_CBANK_PARAM_SIZE
	.align		4
.L_440:
        /*03d0*/ 	.byte	0x03, 0x19
        /*03d2*/ 	.short	0x0970


	//----- nvinfo : EIATTR_PARAM_CBANK
	.align		4
        /*03d4*/ 	.byte	0x04, 0x0a
        /*03d6*/ 	.short	(.L_442 - .L_441)
	.align		4
.L_441:
        /*03d8*/ 	.word	index@(.nv.constant0._ZN7cutlass13device_kernelIN5flash11enable_sm90INS1_16FlashAttnBwdSm90INS1_25CollectiveMainloopBwdSm90ILi2ELi1ELi1EN4cute5tupleIJNS5_1CILi1EEES8_S8_EEENS6_IJNS7_ILi64EEENS7_ILi96EEENS7_ILi192EEEEEENS_6half_tEfNS_4arch4Sm90ELb0ELb1ELb0ELb0ELb1ELb0ELb1ELb0ELi3ELi1ELi1ELi1ELb0EEENS1_21CollectiveEpilogueBwdISD_SE_SG_Li384ELb0ELb1ELi3EEENS1_19SingleTileSchedulerILb0ELb0ELb0ELi96EEEEEEEEEvNT_6ParamsE)
        /*03dc*/ 	.short	0x0210
        /*03de*/ 	.short	0x0970


	//----- nvinfo : EIATTR_SW_WAR
	.align		4
.L_442:
        /*03e0*/ 	.byte	0x04, 0x36
        /*03e2*/ 	.short	(.L_444 - .L_443)
.L_443:
        /*03e4*/ 	.word	0x00000008
.L_444:


//--------------------- .nv.info._ZN7cutlass13device_kernelIN5flash11enable_sm90INS1_16FlashAttnBwdSm90INS1_25CollectiveMainloopBwdSm90ILi2ELi1ELi1EN4cute5tupleIJNS5_1CILi1EEES8_S8_EEENS6_IJNS7_ILi64EEENS7_ILi96EEENS7_ILi192EEEEEENS_6half_tEfNS_4arch4Sm90ELb0ELb1ELb0ELb0ELb0ELb0ELb1ELb0ELi3ELi1ELi1ELi1ELb0EEENS1_24CollectiveEpilogueBwdGQAISD_fSG_Li384ELb0ELb0EEENS1_19SingleTileSchedulerILb0ELb0ELb0ELi96EEEEEEEEEvNT_6ParamsE --------------------------
	.section	.nv.info._ZN7cutlass13device_kernelIN5flash11enable_sm90INS1_16FlashAttnBwdSm90INS1_25CollectiveMainloopBwdSm90ILi2ELi1ELi1EN4cute5tupleIJNS5_1CILi1EEES8_S8_EEENS6_IJNS7_ILi64EEENS7_ILi96EEENS7_ILi192EEEEEENS_6half_tEfNS_4arch4Sm90ELb0ELb1ELb0ELb0ELb0ELb0ELb1ELb0ELi3ELi1ELi1ELi1ELb0EEENS1_24CollectiveEpilogueBwdGQAISD_fSG_Li384ELb0ELb0EEENS1_19SingleTileSchedulerILb0ELb0ELb0ELi96EEEEEEEEEvNT_6ParamsE,"",@"SHT_CUDA_INFO"
	.sectionflags	@""
	.align	4


	//----- nvinfo : EIATTR_CUDA_API_VERSION
	.align		4
        /*0000*/ 	.byte	0x04, 0x37
        /*0002*/ 	.short	(.L_446 - .L_445)
.L_445:
        /*0004*/ 	.word	0x00000082


	//----- nvinfo : EIATTR_KPARAM_INFO
	.align		4
.L_446:
        /*0008*/ 	.byte	0x04, 0x17
        /*000a*/ 	.short	(.L_448 - .L_447)
.L_447:
        /*000c*/ 	.word	0x00000000
        /*0010*/ 	.short	0x0000
        /*0012*/ 	.short	0x0070
        /*0014*/ 	.byte	0x00, 0xf0, 0x01, 0x1a


	//----- nvinfo : EIATTR_SPARSE_MMA_MASK
	.align		4
.L_448:
        /*0018*/ 	.byte	0x03, 0x50
        /*001a*/ 	.short	0x0000


	//----- nvinfo : EIATTR_MAXREG_COUNT
	.align		4
        /*001c*/ 	.byte	0x03, 0x1b
        /*001e*/ 	.short	0x0080


	//----- nvinfo : EIATTR_NUM_BARRIERS
	.align		4
        /*0020*/ 	.byte	0x02, 0x4c
        /*0022*/ 	.byte	0x10
	.zero		1


	//----- nvinfo : EIATTR_EXTERNS
	.align		4
        /*0024*/ 	.byte	0x04, 0x0f
        /*0026*/ 	.short	(.L_450 - .L_449)


	//   ....[0]....
	.align		4
.L_449:
        /*0028*/ 	.word	index@(__assertfail)


	//----- nvinfo : EIATTR_MERCURY_ISA_VERSION
	.align		4
.L_450:
        /*002c*/ 	.byte	0x03, 0x5f
        /*002e*/ 	.short	0x0101


	//----- nvinfo : EIATTR_INT_WARP_WIDE_INSTR_OFFSETS
	.align		4
        /*0030*/ 	.byte	0x04, 0x31
        /*0032*/ 	.short	(.L_452 - .L_451)


	//   ....[0]....
.L_451:
        /*0034*/ 	.word	0x00000180


	//   ....[1]....
        /*0038*/ 	.word	0x000001b0


	//----- nvinfo : EIATTR_COOP_GROUP_MASK_REGIDS
	.align		4
.L_452:
        /*003c*/ 	.byte	0x04, 0x29
        /*003e*/ 	.short	(.L_454 - .L_453)


	//   ....[0]....
.L_453:
        /*0040*/ 	.word	0xffffffff


	//   ....[1]....
        /*0044*/ 	.word	0xffffffff


	//   ....[2]....
        /*0048*/ 	.word	0xffffffff


	//   ....[3]....
        /*004c*/ 	.word	0xffffffff


	//   ....[4]....
        /*0050*/ 	.word	0xffffffff


	//   ....[5]....
        /*0054*/ 	.word	0xffffffff


	//   ....[6]....
        /*0058*/ 	.word	0xffffffff


	//   ....[7]....
        /*005c*/ 	.word	0x0500000f


	//----- nvinfo : EIATTR_COOP_GROUP_INSTR_OFFSETS
	.align		4
.L_454:
        /*0060*/ 	.byte	0x04, 0x28
        /*0062*/ 	.short	(.L_456 - .L_455)


	//   ....[0]....
.L_455:
        /*0064*/ 	.word	0x00000060


	//   ....[1]....
        /*0068*/ 	.word	0x00000190


	//   ....[2]....
        /*006c*/ 	.word	0x000001e0


	//   ....[3]....
        /*0070*/ 	.word	0x000003d0


	//   ....[4]....
        /*0074*/ 	.word	0x000005d0


	//   ....[5]....
        /*0078*/ 	.word	0x00001080


	//   ....[6]....
        /*007c*/ 	.word	0x000048f0


	//   ....[7]....
        /*0080*/ 	.word	0x00007f80


	//----- nvinfo : EIATTR_REG_RECONFIG
	.align		4
.L_456:
        /*0084*/ 	.byte	0x01, 0x54
	.zero		2


	//----- nvinfo : EIATTR_SYSCALL_OFFSETS
	.align		4
        /*0088*/ 	.byte	0x04, 0x46
        /*008a*/ 	.short	(.L_458 - .L_457)


	//   ....[0]....
.L_457:
        /*008c*/ 	.word	0x00000ce0


	//   ....[1]....
        /*0090*/ 	.word	0x00000dd0


	//   ....[2]....
        /*0094*/ 	.word	0x00000f10


	//   ....[3]....
        /*0098*/ 	.word	0x00001000


	//----- nvinfo : EIATTR_MBARRIER_INSTR_OFFSETS
	.align		4
.L_458:
        /*009c*/ 	.byte	0x04, 0x39
        /*009e*/ 	.short	(.L_460 - .L_459)


	//   ....[0]....
.L_459:
        /*00a0*/ 	.word	0x00000280
        /*00a4*/ 	.word	0x000000ff
        /*00a8*/ 	.word	0x00036400
        /*00ac*/ 	.short	0x0100
        /*00ae*/ 	.byte	0x06
	.zero		1


	//   ....[1]....
        /*00b0*/ 	.word	0x00000380
        /*00b4*/ 	.word	0x000000ff
        /*00b8*/ 	.word	0x00036410
        /*00bc*/ 	.short	0x0100
        /*00be*/ 	.byte	0x08
	.zero		1


	//   ....[2]....
        /*00c0*/ 	.word	0x00000390
        /*00c4*/ 	.word	0x000000ff
        /*00c8*/ 	.word	0x00036420
        /*00cc*/ 	.short	0x0100
        /*00ce*/ 	.byte	0x08
	.zero		1


	//   ....[3]....
        /*00d0*/ 	.word	0x000003a0
        /*00d4*/ 	.word	0x000000ff
        /*00d8*/ 	.word	0x00036418
        /*00dc*/ 	.short	0x0100
        /*00de*/ 	.byte	0x08
	.zero		1


	//   ....[4]....
        /*00e0*/ 	.word	0x000003b0
        /*00e4*/ 	.word	0x000000ff
        /*00e8*/ 	.word	0x00036428
        /*00ec*/ 	.short	0x0100
        /*00ee*/ 	.byte	0x08
	.zero		1


	//   ....[5]....
        /*00f0*/ 	.word	0x000004e0
        /*00f4*/ 	.word	0x000000ff
        /*00f8*/ 	.word	0x00036430
        /*00fc*/ 	.short	0x0100
        /*00fe*/ 	.byte	0x08
	.zero		1


	//   ....[6]....
        /*0100*/ 	.word	0x000004f0
        /*0104*/ 	.word	0x000000ff
        /*0108*/ 	.word	0x00036438
        /*010c*/ 	.short	0x0100
        /*010e*/ 	.byte	0x08
	.zero		1


	//   ....[7]....
        /*0110*/ 	.word	0x000010b0
        /*0114*/ 	.word	0x000000ff
        /*0118*/ 	.word	0x00036400
        /*011c*/ 	.short	0x010a
        /*011e*/ 	.byte	0x25
	.zero		1


	//   ....[8]....
        /*0120*/ 	.word	0x000011a0
        /*0124*/ 	.word	0x000000ff
        /*0128*/ 	.word	0x00036400
        /*012c*/ 	.short	0x010a
        /*012e*/ 	.byte	0x25
	.zero		1


	//   ....[9]....
        /*0130*/ 	.word	0x000018e0
        /*0134*/ 	.word	0x00000003
        /*0138*/ 	.word	0x00036410
        /*013c*/ 	.short	0x010a
        /*013e*/ 	.byte	0x3f
	.zero		1


	//   ....[10]....
        /*0140*/ 	.word	0x00001920
        /*0144*/ 	.word	0x00000003
        /*0148*/ 	.word	0x00036410
        /*014c*/ 	.short	0x010a
        /*014e*/ 	.byte	0x3f
	.zero		1


	//   ....[11]....
        /*0150*/ 	.word	0x00001fc0
        /*0154*/ 	.word	0x000000ff
        /*0158*/ 	.word	0x00036430
        /*015c*/ 	.short	0x010a
        /*015e*/ 	.byte	0x25
	.zero		1


	//   ....[12]....
        /*0160*/ 	.word	0x00002000
        /*0164*/ 	.word	0x000000ff
        /*0168*/ 	.word	0x00036430
        /*016c*/ 	.short	0x010a
        /*016e*/ 	.byte	0x25
	.zero		1


	//   ....[13]....
        /*0170*/ 	.word	0x000039e0
        /*0174*/ 	.word	0x000000ff
        /*0178*/ 	.word	0x00000000
        /*017c*/ 	.short	0x0101
        /*017e*/ 	.byte	0x04
	.zero		1


	//   ....[14]....
        /*0180*/ 	.word	0x00003d80
        /*0184*/ 	.word	0x00000003
        /*0188*/ 	.word	0x00000000
        /*018c*/ 	.short	0x0101
        /*018e*/ 	.byte	0x3f
	.zero		1


	//   ....[15]....
        /*0190*/ 	.word	0x00005ed0
        /*0194*/ 	.word	0x00000000
        /*0198*/ 	.word	0x00036420
        /*019c*/ 	.short	0x010a
        /*019e*/ 	.byte	0x3f
	.zero		1


	//   ....[16]....
        /*01a0*/ 	.word	0x000066e0
        /*01a4*/ 	.word	0x00000000
        /*01a8*/ 	.word	0x00036438
        /*01ac*/ 	.short	0x010a
        /*01ae*/ 	.byte	0x3f
	.zero		1


	//   ....[17]....
        /*01b0*/ 	.word	0x00006a40
        /*01b4*/ 	.word	0x00000000
        /*01b8*/ 	.word	0x00036428
        /*01bc*/ 	.short	0x010a
        /*01be*/ 	.byte	0x3f
	.zero		1


	//   ....[18]....
        /*01c0*/ 	.word	0x00006d60
        /*01c4*/ 	.word	0x00000000
        /*01c8*/ 	.word	0x00036438
        /*01cc*/ 	.short	0x010a
        /*01ce*/ 	.byte	0x3f
	.zero		1


	//   ....[19]....
        /*01d0*/ 	.word	0x00007010
        /*01d4*/ 	.word	0x00000000
        /*01d8*/ 	.word	0x00036420
        /*01dc*/ 	.short	0x010a
        /*01de*/ 	.byte	0x3f
	.zero		1


	//   ....[20]....
        /*01e0*/ 	.word	0x00007390
        /*01e4*/ 	.word	0x00000000
        /*01e8*/ 	.word	0x00036438
        /*01ec*/ 	.short	0x010a
        /*01ee*/ 	.byte	0x3f
	.zero		1


	//   ....[21]....
        /*01f0*/ 	.word	0x00007680
        /*01f4*/ 	.word	0x00000000
        /*01f8*/ 	.word	0x00036428
        /*01fc*/ 	.short	0x010a
        /*01fe*/ 	.byte	0x3f
	.zero		1


	//   ....[22]....
        /*0200*/ 	.word	0x000079c0
        /*0204*/ 	.word	0x00000000
        /*0208*/ 	.word	0x00036438
        /*020c*/ 	.short	0x010a
        /*020e*/ 	.byte	0x3f
	.zero		1


	//   ....[23]....
        /*0210*/ 	.word	0x00007e10
        /*0214*/ 	.word	0x00000009
        /*0218*/ 	.word	0x00000000
        /*021c*/ 	.short	0x010a
        /*021e*/ 	.byte	0x3f
	.zero		1


	//   ....[24]....
        /*0220*/ 	.word	0x00007e90
        /*0224*/ 	.word	0x00000003
        /*0228*/ 	.word	0x00000000
        /*022c*/ 	.short	0x010a
        /*022e*/ 	.byte	0x3f
	.zero		1


	//   ....[25]....
        /*0230*/ 	.word	0x00007ee0
        /*0234*/ 	.word	0x00000004
        /*0238*/ 	.word	0x00036438
        /*023c*/ 	.short	0x010a
        /*023e*/ 	.byte	0x3f
	.zero		1


	//   ....[26]....
        /*0240*/ 	.word	0x00007fb0
        /*0244*/ 	.word	0x00000099
        /*0248*/ 	.word	0x00036400
        /*024c*/ 	.short	0x010a
        /*024e*/ 	.byte	0x3f
	.zero		1


	//   ....[27]....
        /*0250*/ 	.word	0x00008000
        /*0254*/ 	.word	0x00000003
        /*0258*/ 	.word	0x00036410
        /*025c*/ 	.short	0x010a
        /*025e*/ 	.byte	0x3f
	.zero		1


	//   ....[28]....
        /*0260*/ 	.word	0x00008050
        /*0264*/ 	.word	0x00000099
        /*0268*/ 	.word	0x00036430
        /*026c*/ 	.short	0x010a
        /*026e*/ 	.byte	0x3f
	.zero		1


	//   ....[29]....
        /*0270*/ 	.word	0x000080a0
        /*0274*/ 	.word	0x00000000
        /*0278*/ 	.word	0x00036420
        /*027c*/ 	.short	0x010a
        /*027e*/ 	.byte	0x3f
	.zero		1


	//   ....[30]....
        /*0280*/ 	.word	0x000080f0
        /*0284*/ 	.word	0x00000000
        /*0288*/ 	.word	0x00036438
        /*028c*/ 	.short	0x010a
        /*028e*/ 	.byte	0x3f
	.zero		1


	//   ....[31]....
        /*0290*/ 	.word	0x00008140
        /*0294*/ 	.word	0x00000000
        /*0298*/ 	.word	0x00036428
        /*029c*/ 	.short	0x010a
        /*029e*/ 	.byte	0x3f
	.zero		1


	//   ....[32]....
        /*02a0*/ 	.word	0x00008190
        /*02a4*/ 	.word	0x00000000
        /*02a8*/ 	.word	0x00036438
        /*02ac*/ 	.short	0x010a
        /*02ae*/ 	.byte	0x3f
	.zero		1


	//   ....[33]....
        /*02b0*/ 	.word	0x000081f0
        /*02b4*/ 	.word	0x00000000
        /*02b8*/ 	.word	0x00036420
        /*02bc*/ 	.short	0x010a
        /*02be*/ 	.byte	0x3f
	.zero		1


	//   ....[34]....
        /*02c0*/ 	.word	0x00008240
        /*02c4*/ 	.word	0x00000000
        /*02c8*/ 	.word	0x00036438
        /*02cc*/ 	.short	0x010a
        /*02ce*/ 	.byte	0x3f
	.zero		1


	//   ....[35]....
        /*02d0*/ 	.word	0x00008290
        /*02d4*/ 	.word	0x00000000
        /*02d8*/ 	.word	0x00036428
        /*02dc*/ 	.short	0x010a
        /*02de*/ 	.byte	0x3f
	.zero		1


	//   ....[36]....
        /*02e0*/ 	.word	0x000082e0
        /*02e4*/ 	.word	0x00000000
        /*02e8*/ 	.word	0x00036438
        /*02ec*/ 	.short	0x010a
        /*02ee*/ 	.byte	0x3f
	.zero		1


	//   ....[37]....
        /*02f0*/ 	.word	0x000083b0
        /*02f4*/ 	.word	0x00000009
        /*02f8*/ 	.word	0x00000000
        /*02fc*/ 	.short	0x010a
        /*02fe*/ 	.byte	0x3f
	.zero		1


	//   ....[38]....
        /*0300*/ 	.word	0x00008400
        /*0304*/ 	.word	0x00000003
        /*0308*/ 	.word	0x00000000
        /*030c*/ 	.short	0x010a
        /*030e*/ 	.byte	0x3f
	.zero		1


	//----- nvinfo : EIATTR_NUM_MBARRIERS
	.align		4
.L_460:
        /*0310*/ 	.byte	0x03, 0x38
        /*0312*/ 	.short	0x0007


	//----- nvinfo : EIATTR_EXIT_INSTR_OFFSETS
	.align		4
        /*0314*/ 	.byte	0x04, 0x1c
        /*0316*/ 	.short	(.L_462 - .L_461)


	//   ....[0]....
.L_461:
        /*0318*/ 	.word	0x00007f30


	//----- nvinfo : EIATTR_MAX_THREADS
	.align		4
.L_462:
        /*031c*/ 	.byte	0x04, 0x05
        /*031e*/ 	.short	(.L_464 - .L_463)
.L_463:
        /*0320*/ 	.word	0x00000200
        /*0324*/ 	.word	0x00000001
        /*0328*/ 	.word	0x00000001


	//----- nvinfo : EIATTR_CRS_STACK_SIZE
	.align		4
.L_464:
        /*032c*/ 	.byte	0x04, 0x1e
        /*032e*/ 	.short	(.L_466 - .L_465)
.L_465:
        /*0330*/ 	.word	0x00000000


	//----- nvinfo : EIATTR_CBANK_PARAM_SIZE
	.align		4
.L_466:
        /*0334*/ 	.byte	0x03, 0x19
        /*0336*/ 	.short	0x06f0


	//----- nvinfo : EIATTR_PARAM_CBANK
	.align		4
        /*0338*/ 	.byte	0x04, 0x0a
        /*033a*/ 	.short	(.L_468 - .L_467)
	.align		4
.L_467:
        /*033c*/ 	.word	index@(.nv.constant0._ZN7cutlass13device_kernelIN5flash11enable_sm90INS1_16FlashAttnBwdSm90INS1_25CollectiveMainloopBwdSm90ILi2ELi1ELi1EN4cute5tupleIJNS5_1CILi1EEES8_S8_EEENS6_IJNS7_ILi64EEENS7_ILi96EEENS7_ILi192EEEEEENS_6half_tEfNS_4arch4Sm90ELb0ELb1ELb0ELb0ELb0ELb0ELb1ELb0ELi3ELi1ELi1ELi1ELb0EEENS1_24CollectiveEpilogueBwdGQAISD_fSG_Li384ELb0ELb0EEENS1_19SingleTileSchedulerILb0ELb0ELb0ELi96EEEEEEEEEvNT_6ParamsE)
        /*0340*/ 	.short	0x0210
        /*0342*/ 	.short	0x06f0


	//----- nvinfo : EIATTR_SW_WAR
	.align		4
.L_468:
        /*0344*/ 	.byte	0x04, 0x36
        /*0346*/ 	.short	(.L_470 - .L_469)
.L_469:
        /*0348*/ 	.word	0x00000008
.L_470:


//--------------------- .nv.info._ZN7cutlass13device_kernelIN5flash11enable_sm90INS1_16FlashAttnBwdSm90INS1_25CollectiveMainloopBwdSm90ILi2ELi1ELi1EN4cute5tupleIJNS5_1CILi1EEES8_S8_EEENS6_IJNS7_ILi64EEENS7_ILi96EEENS7_ILi192EEEEEENS_6half_tEfNS_4arch4Sm90ELb0ELb1ELb0ELb0ELb1ELb0ELb1ELb0ELi3ELi1ELi1ELi1ELb0EEENS1_24CollectiveEpilogueBwdGQAISD_fSG_Li384ELb0ELb1EEENS1_19SingleTileSchedulerILb0ELb0ELb0ELi96EEEEEEEEEvNT_6ParamsE --------------------------
	.section	.nv.info._ZN7cutlass13device_kernelIN5flash11enable_sm90INS1_16FlashAttnBwdSm90INS1_25CollectiveMainloopBwdSm90ILi2ELi1ELi1EN4cute5tupleIJNS5_1CILi1EEES8_S8_EEENS6_IJNS7_ILi64EEENS7_ILi96EEENS7_ILi192EEEEEENS_6half_tEfNS_4arch4Sm90ELb0ELb1ELb0ELb0ELb1ELb0ELb1ELb0ELi3ELi1ELi1ELi1ELb0EEENS1_24CollectiveEpilogueBwdGQAISD_fSG_Li384ELb0ELb1EEENS1_19SingleTileSchedulerILb0ELb0ELb0ELi96EEEEEEEEEvNT_6ParamsE,"",@"SHT_CUDA_INFO"
	.sectionflags	@""
	.align	4


	//----- nvinfo : EIATTR_CUDA_API_VERSION
	.align		4
        /*0000*/ 	.byte	0x04, 0x37
        /*0002*/ 	.short	(.L_472 - .L_471)
.L_471:
        /*0004*/ 	.word	0x00000082


	//----- nvinfo : EIATTR_KPARAM_INFO
	.align		4
.L_472:
        /*0008*/ 	.byte	0x04, 0x17
        /*000a*/ 	.short	(.L_474 - .L_473)
.L_473:
        /*000c*/ 	.word	0x00000000
        /*0010*/ 	.short	0x0000
        /*0012*/ 	.short	0x0070
        /*0014*/ 	.byte	0x00, 0xf0, 0x01, 0x1a


	//----- nvinfo : EIATTR_SPARSE_MMA_MASK
	.align		4
.L_474:
        /*0018*/ 	.byte	0x03, 0x50
        /*001a*/ 	.short	0x0000


	//----- nvinfo : EIATTR_MAXREG_COUNT
	.align		4
        /*001c*/ 	.byte	0x03, 0x1b
        /*001e*/ 	.short	0x0080


	//----- nvinfo : EIATTR_NUM_BARRIERS
	.align		4
        /*0020*/ 	.byte	0x02, 0x4c
        /*0022*/ 	.byte	0x10
	.zero		1


	//----- nvinfo : EIATTR_EXTERNS
	.align		4
        /*0024*/ 	.byte	0x04, 0x0f
        /*0026*/ 	.short	(.L_476 - .L_475)


	//   ....[0]....
	.align		4
.L_475:
        /*0028*/ 	.word	index@(__assertfail)


	//----- nvinfo : EIATTR_MERCURY_ISA_VERSION
	.align		4
.L_476:
        /*002c*/ 	.byte	0x03, 0x5f
        /*002e*/ 	.short	0x0101


	//----- nvinfo : EIATTR_INT_WARP_WIDE_INSTR_OFFSETS
	.align		4
        /*0030*/ 	.byte	0x04, 0x31
        /*0032*/ 	.short	(.L_478 - .L_477)


	//   ....[0]....
.L_477:
        /*0034*/ 	.word	0x00000180


	//   ....[1]....
        /*0038*/ 	.word	0x000001b0


	//   ....[2]....
        /*003c*/ 	.word	0x000058b0


	//   ....[3]....
        /*0040*/ 	.word	0x00005ff0


	//   ....[4]....
        /*0044*/ 	.word	0x000065e0


	//   ....[5]....
        /*0048*/ 	.word	0x000068b0


	//   ....[6]....
        /*004c*/ 	.word	0x00006b10


	//   ....[7]....
        /*0050*/ 	.word	0x00006ca0


	//----- nvinfo : EIATTR_COOP_GROUP_MASK_REGIDS
	.align		4
.L_478:
        /*0054*/ 	.byte	0x04, 0x29
        /*0056*/ 	.short	(.L_480 - .L_479)


	//   ....[0]....
.L_479:
        /*0058*/ 	.word	0xffffffff


	//   ....[1]....
        /*005c*/ 	.word	0xffffffff


	//   ....[2]....
        /*0060*/ 	.word	0xffffffff


	//   ....[3]....
        /*0064*/ 	.word	0xffffffff


	//   ....[4]....
        /*0068*/ 	.word	0xffffffff


	//   ....[5]....
        /*006c*/ 	.word	0xffffffff


	//   ....[6]....
        /*0070*/ 	.word	0xffffffff


	//   ....[7]....
        /*0074*/ 	.word	0xffffffff


	//   ....[8]....
        /*0078*/ 	.word	0xffffffff


	//   ....[9]....
        /*007c*/ 	.word	0xffffffff


	//   ....[10]....
        /*0080*/ 	.word	0xffffffff


	//   ....[11]....
        /*0084*/ 	.word	0xffffffff


	//   ....[12]....
        /*0088*/ 	.word	0xffffffff


	//   ....[13]....
        /*008c*/ 	.word	0xffffffff


	//   ....[14]....
        /*0090*/ 	.word	0xffffffff


	//   ....[15]....
        /*0094*/ 	.word	0xffffffff


	//   ....[16]....
        /*0098*/ 	.word	0xffffffff


	//   ....[17]....
        /*009c*/ 	.word	0xffffffff


	//   ....[18]....
        /*00a0*/ 	.word	0xffffffff


	//   ....[19]....
        /*00a4*/ 	.word	0xffffffff


	//   ....[20]....
        /*00a8*/ 	.word	0x0500000f


	//   ....[21]....
        /*00ac*/ 	.word	0x0500000f


	//   ....[22]....
        /*00b0*/ 	.word	0x0500000f


	//   ....[23]....
        /*00b4*/ 	.word	0x0500000f


	//   ....[24]....
        /*00b8*/ 	.word	0x0500000f


	//   ....[25]....
        /*00bc*/ 	.word	0x0500000f


	//----- nvinfo : EIATTR_COOP_GROUP_INSTR_OFFSETS
	.align		4
.L_480:
        /*00c0*/ 	.byte	0x04, 0x28
        /*00c2*/ 	.short	(.L_482 - .L_481)


	//   ....[0]....
.L_481:
        /*00c4*/ 	.word	0x00000060


	//   ....[1]....
        /*00c8*/ 	.word	0x00000190


	//   ....[2]....
        /*00cc*/ 	.word	0x000001e0


	//   ....[3]....
        /*00d0*/ 	.word	0x000003d0


	//   ....[4]....
        /*00d4*/ 	.word	0x000005e0


	//   ....[5]....
        /*00d8*/ 	.word	0x00001090


	//   ....[6]....
        /*00dc*/ 	.word	0x000046e0


	//   ....[7]....
        /*00e0*/ 	.word	0x00004860


	//   ....[8]....
        /*00e4*/ 	.word	0x00004b10


	//   ....[9]....
        /*00e8*/ 	.word	0x00004ca0


	//   ....[10]....
        /*00ec*/ 	.word	0x00004dc0


	//   ....[11]....
        /*00f0*/ 	.word	0x00005320


	//   ....[12]....
        /*00f4*/ 	.word	0x000057e0


	//   ....[13]....
        /*00f8*/ 	.word	0x00005b30


	//   ....[14]....
        /*00fc*/ 	.word	0x00005f20


	//   ....[15]....
        /*0100*/ 	.word	0x00006160


	//   ....[16]....
        /*0104*/ 	.word	0x00006510


	//   ....[17]....
        /*0108*/ 	.word	0x000067f0


	//   ....[18]....
        /*010c*/ 	.word	0x00006a10


	//   ....[19]....
        /*0110*/ 	.word	0x00006ba0


	//   ....[20]....
        /*0114*/ 	.word	0x00009340


	//   ....[21]....
        /*0118*/ 	.word	0x00009490


	//   ....[22]....
        /*011c*/ 	.word	0x00009500


	//   ....[23]....
        /*0120*/ 	.word	0x00009570


	//   ....[24]....
        /*0124*/ 	.word	0x000095e0


	//   ....[25]....
        /*0128*/ 	.word	0x00009650


	//----- nvinfo : EIATTR_REG_RECONFIG
	.align		4
.L_482:
        /*012c*/ 	.byte	0x01, 0x54
	.zero		2


	//----- nvinfo : EIATTR_SYSCALL_OFFSETS
	.align		4
        /*0130*/ 	.byte	0x04, 0x46
        /*0132*/ 	.short	(.L_484 - .L_483)


	//   ....[0]....
.L_483:
        /*0134*/ 	.word	0x00000cf0


	//   ....[1]....
        /*0138*/ 	.word	0x00000de0


	//   ....[2]....
        /*013c*/ 	.word	0x00000f20


	//   ....[3]....
        /*0140*/ 	.word	0x00001010


	//----- nvinfo : EIATTR_MBARRIER_INSTR_OFFSETS
	.align		4
.L_484:
        /*0144*/ 	.byte	0x04, 0x39
        /*0146*/ 	.short	(.L_486 - .L_485)


	//   ....[0]....
.L_485:
        /*0148*/ 	.word	0x00000280
        /*014c*/ 	.word	0x000000ff
        /*0150*/ 	.word	0x00036400
        /*0154*/ 	.short	0x0100
        /*0156*/ 	.byte	0x06
	.zero		1


	//   ....[1]....
        /*0158*/ 	.word	0x00000380
        /*015c*/ 	.word	0x000000ff
        /*0160*/ 	.word	0x00036410
        /*0164*/ 	.short	0x0100
        /*0166*/ 	.byte	0x08
	.zero		1


	//   ....[2]....
        /*0168*/ 	.word	0x00000390
        /*016c*/ 	.word	0x000000ff
        /*0170*/ 	.word	0x00036420
        /*0174*/ 	.short	0x0100
        /*0176*/ 	.byte	0x08
	.zero		1


	//   ....[3]....
        /*0178*/ 	.word	0x000003a0
        /*017c*/ 	.word	0x000000ff
        /*0180*/ 	.word	0x00036418
        /*0184*/ 	.short	0x0100
        /*0186*/ 	.byte	0x08
	.zero		1


	//   ....[4]....
        /*0188*/ 	.word	0x000003b0
        /*018c*/ 	.word	0x000000ff
        /*0190*/ 	.word	0x00036428
        /*0194*/ 	.short	0x0100
        /*0196*/ 	.byte	0x08
	.zero		1


	//   ....[5]....
        /*0198*/ 	.word	0x000004e0
        /*019c*/ 	.word	0x000000ff
        /*01a0*/ 	.word	0x00036430
        /*01a4*/ 	.short	0x0100
        /*01a6*/ 	.byte	0x08
	.zero		1


	//   ....[6]....
        /*01a8*/ 	.word	0x000004f0
        /*01ac*/ 	.word	0x000000ff
        /*01b0*/ 	.word	0x00036438
        /*01b4*/ 	.short	0x0100
        /*01b6*/ 	.byte	0x08
	.zero		1


	//   ....[7]....
        /*01b8*/ 	.word	0x000010c0
        /*01bc*/ 	.word	0x000000ff
        /*01c0*/ 	.word	0x00036400
        /*01c4*/ 	.short	0x010a
        /*01c6*/ 	.byte	0x25
	.zero		1


	//   ....[8]....
        /*01c8*/ 	.word	0x000011b0
        /*01cc*/ 	.word	0x000000ff
        /*01d0*/ 	.word	0x00036400
        /*01d4*/ 	.short	0x010a
        /*01d6*/ 	.byte	0x25
	.zero		1


	//   ....[9]....
        /*01d8*/ 	.word	0x000018f0
        /*01dc*/ 	.word	0x00000003
        /*01e0*/ 	.word	0x00036410
        /*01e4*/ 	.short	0x010a
        /*01e6*/ 	.byte	0x3f
	.zero		1


	//   ....[10]....
        /*01e8*/ 	.word	0x00001930
        /*01ec*/ 	.word	0x00000003
        /*01f0*/ 	.word	0x00036410
        /*01f4*/ 	.short	0x010a
        /*01f6*/ 	.byte	0x3f
	.zero		1


	//   ....[11]....
        /*01f8*/ 	.word	0x00001fb0
        /*01fc*/ 	.word	0x000000ff
        /*0200*/ 	.word	0x00036430
        /*0204*/ 	.short	0x010a
        /*0206*/ 	.byte	0x25
	.zero		1


	//   ....[12]....
        /*0208*/ 	.word	0x00001ff0
        /*020c*/ 	.word	0x000000ff
        /*0210*/ 	.word	0x00036430
        /*0214*/ 	.short	0x010a
        /*0216*/ 	.byte	0x25
	.zero		1


	//   ....[13]....
        /*0218*/ 	.word	0x000039d0
        /*021c*/ 	.word	0x000000ff
        /*0220*/ 	.word	0x00000000
        /*0224*/ 	.short	0x0101
        /*0226*/ 	.byte	0x04
	.zero		1


	//   ....[14]....
        /*0228*/ 	.word	0x00003d70
        /*022c*/ 	.word	0x00000003
        /*0230*/ 	.word	0x00000000
        /*0234*/ 	.short	0x0101
        /*0236*/ 	.byte	0x3f
	.zero		1


	//   ....[15]....
        /*0238*/ 	.word	0x00007290
        /*023c*/ 	.word	0x00000000
        /*0240*/ 	.word	0x00036420
        /*0244*/ 	.short	0x010a
        /*0246*/ 	.byte	0x3f
	.zero		1


	//   ....[16]....
        /*0248*/ 	.word	0x00007aa0
        /*024c*/ 	.word	0x00000000
        /*0250*/ 	.word	0x00036438
        /*0254*/ 	.short	0x010a
        /*0256*/ 	.byte	0x3f
	.zero		1


	//   ....[17]....
        /*0258*/ 	.word	0x00007e00
        /*025c*/ 	.word	0x00000000
        /*0260*/ 	.word	0x00036428
        /*0264*/ 	.short	0x010a
        /*0266*/ 	.byte	0x3f
	.zero		1


	//   ....[18]....
        /*0268*/ 	.word	0x00008120
        /*026c*/ 	.word	0x00000000
        /*0270*/ 	.word	0x00036438
        /*0274*/ 	.short	0x010a
        /*0276*/ 	.byte	0x3f
	.zero		1


	//   ....[19]....
        /*0278*/ 	.word	0x000083d0
        /*027c*/ 	.word	0x00000000
        /*0280*/ 	.word	0x00036420
        /*0284*/ 	.short	0x010a
        /*0286*/ 	.byte	0x3f
	.zero		1


	//   ....[20]....
        /*0288*/ 	.word	0x00008750
        /*028c*/ 	.word	0x00000000
        /*0290*/ 	.word	0x00036438
        /*0294*/ 	.short	0x010a
        /*0296*/ 	.byte	0x3f
	.zero		1


	//   ....[21]....
        /*0298*/ 	.word	0x00008a40
        /*029c*/ 	.word	0x00000000
        /*02a0*/ 	.word	0x00036428
        /*02a4*/ 	.short	0x010a
        /*02a6*/ 	.byte	0x3f
	.zero		1


	//   ....[22]....
        /*02a8*/ 	.word	0x00008d80
        /*02ac*/ 	.word	0x00000000
        /*02b0*/ 	.word	0x00036438
        /*02b4*/ 	.short	0x010a
        /*02b6*/ 	.byte	0x3f
	.zero		1


	//   ....[23]....
        /*02b8*/ 	.word	0x000091d0
        /*02bc*/ 	.word	0x00000009
        /*02c0*/ 	.word	0x00000000
        /*02c4*/ 	.short	0x010a
        /*02c6*/ 	.byte	0x3f
	.zero		1


	//   ....[24]....
        /*02c8*/ 	.word	0x00009250
        /*02cc*/ 	.word	0x00000003
        /*02d0*/ 	.word	0x00000000
        /*02d4*/ 	.short	0x010a
        /*02d6*/ 	.byte	0x3f
	.zero		1


	//   ....[25]....
        /*02d8*/ 	.word	0x000092a0
        /*02dc*/ 	.word	0x00000004
        /*02e0*/ 	.word	0x00036438
        /*02e4*/ 	.short	0x010a
        /*02e6*/ 	.byte	0x3f
	.zero		1


	//   ....[26]....
        /*02e8*/ 	.word	0x00009370
        /*02ec*/ 	.word	0x00000099
        /*02f0*/ 	.word	0x00036400
        /*02f4*/ 	.short	0x010a
        /*02f6*/ 	.byte	0x3f
	.zero		1


	//   ....[27]....
        /*02f8*/ 	.word	0x000093c0
        /*02fc*/ 	.word	0x00000003
        /*0300*/ 	.word	0x00036410
        /*0304*/ 	.short	0x010a
        /*0306*/ 	.byte	0x3f
	.zero		1


	//   ....[28]....
        /*0308*/ 	.word	0x00009410
        /*030c*/ 	.word	0x00000099
        /*0310*/ 	.word	0x00036430
        /*0314*/ 	.short	0x010a
        /*0316*/ 	.byte	0x3f
	.zero		1


	//   ....[29]....
        /*0318*/ 	.word	0x00009690
        /*031c*/ 	.word	0x00000000
        /*0320*/ 	.word	0x00036420
        /*0324*/ 	.short	0x010a
        /*0326*/ 	.byte	0x3f
	.zero		1


	//   ....[30]....
        /*0328*/ 	.word	0x000096e0
        /*032c*/ 	.word	0x00000000
        /*0330*/ 	.word	0x00036438
        /*0334*/ 	.short	0x010a
        /*0336*/ 	.byte	0x3f
	.zero		1


	//   ....[31]....
        /*0338*/ 	.word	0x00009730
        /*033c*/ 	.word	0x00000000
        /*0340*/ 	.word	0x00036428
        /*0344*/ 	.short	0x010a
        /*0346*/ 	.byte	0x3f
	.zero		1


	//   ....[32]....
        /*0348*/ 	.word	0x00009780
        /*034c*/ 	.word	0x00000000
        /*0350*/ 	.word	0x00036438
        /*0354*/ 	.short	0x010a
        /*0356*/ 	.byte	0x3f
	.zero		1


	//   ....[33]....
        /*0358*/ 	.word	0x000097e0
        /*035c*/ 	.word	0x00000000
        /*0360*/ 	.word	0x00036420
        /*0364*/ 	.short	0x010a
        /*0366*/ 	.byte	0x3f
	.zero		1


	//   ....[34]....
        /*0368*/ 	.word	0x00009830
        /*036c*/ 	.word	0x00000000
        /*0370*/ 	.word	0x00036438
        /*0374*/ 	.short	0x010a
        /*0376*/ 	.byte	0x3f
	.zero		1


	//   ....[35]....
        /*0378*/ 	.word	0x00009880
        /*037c*/ 	.word	0x00000000
        /*0380*/ 	.word	0x00036428
        /*0384*/ 	.short	0x010a
        /*0386*/ 	.byte	0x3f
	.zero		1


	//   ....[36]....
        /*0388*/ 	.word	0x000098d0
        /*038c*/ 	.word	0x00000000
        /*0390*/ 	.word	0x00036438
        /*0394*/ 	.short	0x010a
        /*0396*/ 	.byte	0x3f
	.zero		1


	//   ....[37]....
        /*0398*/ 	.word	0x000099a0
        /*039c*/ 	.word	0x00000009
        /*03a0*/ 	.word	0x00000000
        /*03a4*/ 	.short	0x010a
        /*03a6*/ 	.byte	0x3f
	.zero		1


	//   ....[38]....
        /*03a8*/ 	.word	0x000099f0
        /*03ac*/ 	.word	0x00000003
        /*03b0*/ 	.word	0x00000000
        /*03b4*/ 	.short	0x010a
        /*03b6*/ 	.byte	0x3f
	.zero		1


	//----- nvinfo : EIATTR_NUM_MBARRIERS
	.align		4
.L_486:
        /*03b8*/ 	.byte	0x03, 0x38
        /*03ba*/ 	.short	0x0007


	//----- nvinfo : EIATTR_EXIT_INSTR_OFFSETS
	.align		4
        /*03bc*/ 	.byte	0x04, 0x1c
        /*03be*/ 	.short	(.L_488 - .L_487)


	//   ....[0]....
.L_487:
        /*03c0*/ 	.word	0x000092f0


	//----- nvinfo : EIATTR_MAX_THREADS
	.align		4
.L_488:
        /*03c4*/ 	.byte	0x04, 0x05
        /*03c6*/ 	.short	(.L_490 - .L_489)
.L_489:
        /*03c8*/ 	.word	0x00000200
        /*03cc*/ 	.word	0x00000001
        /*03d0*/ 	.word	0x00000001


	//----- nvinfo : EIATTR_CRS_STACK_SIZE
	.align		4
.L_490:
        /*03d4*/ 	.byte	0x04, 0x1e
        /*03d6*/ 	.short	(.L_492 - .L_491)
.L_491:
        /*03d8*/ 	.word	0x00000000


	//----- nvinfo : EIATTR_CBANK_PARAM_SIZE
	.align		4
.L_492:
        /*03dc*/ 	.byte	0x03, 0x19
        /*03de*/ 	.short	0x06f0


	//----- nvinfo : EIATTR_PARAM_CBANK
	.align		4
        /*03e0*/ 	.byte	0x04, 0x0a
        /*03e2*/ 	.short	(.L_494 - .L_493)
	.align		4
.L_493:
        /*03e4*/ 	.word	index@(.nv.constant0._ZN7cutlass13device_kernelIN5flash11enable_sm90INS1_16FlashAttnBwdSm90INS1_25CollectiveMainloopBwdSm90ILi2ELi1ELi1EN4cute5tupleIJNS5_1CILi1EEES8_S8_EEENS6_IJNS7_ILi64EEENS7_ILi96EEENS7_ILi192EEEEEENS_6half_tEfNS_4arch4Sm90ELb0ELb1ELb0ELb0ELb1ELb0ELb1ELb0ELi3ELi1ELi1ELi1ELb0EEENS1_24CollectiveEpilogueBwdGQAISD_fSG_Li384ELb0ELb1EEENS1_19SingleTileSchedulerILb0ELb0ELb0ELi96EEEEEEEEEvNT_6ParamsE)
        /*03e8*/ 	.short	0x0210
        /*03ea*/ 	.short	0x06f0


	//----- nvinfo : EIATTR_SW_WAR
	.align		4
.L_494:
        /*03ec*/ 	.byte	0x04, 0x36
        /*03ee*/ 	.short	(.L_496 - .L_495)
.L_495:
        /*03f0*/ 	.word	0x00000008
.L_496:


//--------------------- .nv.info._ZN7cutlass13device_kernelIN5flash11enable_sm90INS1_16FlashAttnBwdSm90INS1_25CollectiveMainloopBwdSm90ILi2ELi1ELi1EN4cute5tupleIJNS5_1CILi1EEES8_S8_EEENS6_IJNS7_ILi64EEENS7_ILi96EEENS7_ILi192EEEEEENS_6half_tEfNS_4arch4Sm90ELb0ELb1ELb0ELb1ELb0ELb0ELb1ELb0ELi3ELi1ELi1ELi1ELb0EEENS1_21CollectiveEpilogueBwdISD_SE_SG_Li384ELb1ELb1ELi3EEENS1_19SingleTileSchedulerILb1ELb0ELb0ELi96EEEEEEEEEvNT_6ParamsE --------------------------
	.section	.nv.info._ZN7cutlass13device_kernelIN5flash11enable_sm90INS1_16FlashAttnBwdSm90INS1_25CollectiveMainloopBwdSm90ILi2ELi1ELi1EN4cute5tupleIJNS5_1CILi1EEES8_S8_EEENS6_IJNS7_ILi64EEENS7_ILi96EEENS7_ILi192EEEEEENS_6half_tEfNS_4arch4Sm90ELb0ELb1ELb0ELb1ELb0ELb0ELb1ELb0ELi3ELi1ELi1ELi1ELb0EEENS1_21CollectiveEpilogueBwdISD_SE_SG_Li384ELb1ELb1ELi3EEENS1_19SingleTileSchedulerILb1ELb0ELb0ELi96EEEEEEEEEvNT_6ParamsE,"",@"SHT_CUDA_INFO"
	.sectionflags	@""
	.align	4


	//----- nvinfo : EIATTR_CUDA_API_VERSION
	.align		4
        /*0000*/ 	.byte	0x04, 0x37
        /*0002*/ 	.short	(.L_498 - .L_497)
.L_497:
        /*0004*/ 	.word	0x00000082


	//----- nvinfo : EIATTR_KPARAM_INFO
	.align		4
.L_498:
        /*0008*/ 	.byte	0x04, 0x17
        /*000a*/ 	.short	(.L_500 - .L_499)
.L_499:
        /*000c*/ 	.word	0x00000000
        /*0010*/ 	.short	0x0000
        /*0012*/ 	.short	0x0070
        /*0014*/ 	.byte	0x00, 0xf0, 0x01, 0x1a


	//----- nvinfo : EIATTR_SPARSE_MMA_MASK
	.align		4
.L_500:
        /*0018*/ 	.byte	0x03, 0x50
        /*001a*/ 	.short	0x0000


	//----- nvinfo : EIATTR_MAXREG_COUNT
	.align		4
        /*001c*/ 	.byte	0x03, 0x1b
        /*001e*/ 	.short	0x0080


	//----- nvinfo : EIATTR_NUM_BARRIERS
	.align		4
        /*0020*/ 	.byte	0x02, 0x4c
        /*0022*/ 	.byte	0x10
	.zero		1


	//----- nvinfo : EIATTR_EXTERNS
	.align		4
        /*0024*/ 	.byte	0x04, 0x0f
        /*0026*/ 	.short	(.L_502 - .L_501)


	//   ....[0]....
	.align		4
.L_501:
        /*0028*/ 	.word	index@(__assertfail)


	//----- nvinfo : EIATTR_MERCURY_ISA_VERSION
	.align		4
.L_502:
        /*002c*/ 	.byte	0x03, 0x5f
        /*002e*/ 	.short	0x0101


	//----- nvinfo : EIATTR_INT_WARP_WIDE_INSTR_OFFSETS
	.align		4
        /*0030*/ 	.byte	0x04, 0x31
        /*0032*/ 	.short	(.L_504 - .L_503)


	//   ....[0]....
.L_503:
        /*0034*/ 	.word	0x00000180


	//   ....[1]....
        /*0038*/ 	.word	0x000001b0


	//----- nvinfo : EIATTR_COOP_GROUP_MASK_REGIDS
	.align		4
.L_504:
        /*003c*/ 	.byte	0x04, 0x29
        /*003e*/ 	.short	(.L_506 - .L_505)


	//   ....[0]....
.L_505:
        /*0040*/ 	.word	0xffffffff


	//   ....[1]....
        /*0044*/ 	.word	0xffffffff


	//   ....[2]....
        /*0048*/ 	.word	0xffffffff


	//   ....[3]....
        /*004c*/ 	.word	0xffffffff


	//   ....[4]....
        /*0050*/ 	.word	0xffffffff


	//   ....[5]....
        /*0054*/ 	.word	0xffffffff


	//   ....[6]....
        /*0058*/ 	.word	0xffffffff


	//   ....[7]....
        /*005c*/ 	.word	0x0500000f


	//----- nvinfo : EIATTR_COOP_GROUP_INSTR_OFFSETS
	.align		4
.L_506:
        /*0060*/ 	.byte	0x04, 0x28
        /*0062*/ 	.short	(.L_508 - .L_507)


	//   ....[0]....
.L_507:
        /*0064*/ 	.word	0x00000060


	//   ....[1]....
        /*0068*/ 	.word	0x00000190


	//   ....[2]....
        /*006c*/ 	.word	0x000001e0


	//   ....[3]....
        /*0070*/ 	.word	0x000003d0


	//   ....[4]....
        /*0074*/ 	.word	0x000005f0


	//   ....[5]....
        /*0078*/ 	.word	0x000013e0


	//   ....[6]....
        /*007c*/ 	.word	0x00006cd0


	//   ....[7]....
        /*0080*/ 	.word	0x0000b120


	//----- nvinfo : EIATTR_REG_RECONFIG
	.align		4
.L_508:
        /*0084*/ 	.byte	0x01, 0x54
	.zero		2


	//----- nvinfo : EIATTR_SYSCALL_OFFSETS
	.align		4
        /*0088*/ 	.byte	0x04, 0x46
        /*008a*/ 	.short	(.L_510 - .L_509)


	//   ....[0]....
.L_509:
        /*008c*/ 	.word	0x00001040


	//   ....[1]....
        /*0090*/ 	.word	0x00001130


	//   ....[2]....
        /*0094*/ 	.word	0x00001270


	//   ....[3]....
        /*0098*/ 	.word	0x00001360


	//----- nvinfo : EIATTR_MBARRIER_INSTR_OFFSETS
	.align		4
.L_510:
        /*009c*/ 	.byte	0x04, 0x39
        /*009e*/ 	.short	(.L_512 - .L_511)


	//   ....[0]....
.L_511:
        /*00a0*/ 	.word	0x00000280
        /*00a4*/ 	.word	0x000000ff
        /*00a8*/ 	.word	0x00036400
        /*00ac*/ 	.short	0x0100
        /*00ae*/ 	.byte	0x06
	.zero		1


	//   ....[1]....
        /*00b0*/ 	.word	0x00000380
        /*00b4*/ 	.word	0x000000ff
        /*00b8*/ 	.word	0x00036410
        /*00bc*/ 	.short	0x0100
        /*00be*/ 	.byte	0x08
	.zero		1


	//   ....[2]....
        /*00c0*/ 	.word	0x00000390
        /*00c4*/ 	.word	0x000000ff
        /*00c8*/ 	.word	0x00036420
        /*00cc*/ 	.short	0x0100
        /*00ce*/ 	.byte	0x08
	.zero		1


	//   ....[3]....
        /*00d0*/ 	.word	0x000003a0
        /*00d4*/ 	.word	0x000000ff
        /*00d8*/ 	.word	0x00036418
        /*00dc*/ 	.short	0x0100
        /*00de*/ 	.byte	0x08
	.zero		1


	//   ....[4]....
        /*00e0*/ 	.word	0x000003b0
        /*00e4*/ 	.word	0x000000ff
        /*00e8*/ 	.word	0x00036428
        /*00ec*/ 	.short	0x0100
        /*00ee*/ 	.byte	0x08
	.zero		1


	//   ....[5]....
        /*00f0*/ 	.word	0x000004e0
        /*00f4*/ 	.word	0x000000ff
        /*00f8*/ 	.word	0x00036430
        /*00fc*/ 	.short	0x0100
        /*00fe*/ 	.byte	0x08
	.zero		1


	//   ....[6]....
        /*0100*/ 	.word	0x000004f0
        /*0104*/ 	.word	0x000000ff
        /*0108*/ 	.word	0x00036438
        /*010c*/ 	.short	0x0100
        /*010e*/ 	.byte	0x08
	.zero		1


	//   ....[7]....
        /*0110*/ 	.word	0x00001410
        /*0114*/ 	.word	0x000000ff
        /*0118*/ 	.word	0x00036400
        /*011c*/ 	.short	0x010a
        /*011e*/ 	.byte	0x24
	.zero		1


	//   ....[8]....
        /*0120*/ 	.word	0x00001500
        /*0124*/ 	.word	0x000000ff
        /*0128*/ 	.word	0x00036400
        /*012c*/ 	.short	0x010a
        /*012e*/ 	.byte	0x24
	.zero		1


	//   ....[9]....
        /*0130*/ 	.word	0x00001c30
        /*0134*/ 	.word	0x00000003
        /*0138*/ 	.word	0x00036410
        /*013c*/ 	.short	0x010a
        /*013e*/ 	.byte	0x3f
	.zero		1


	//   ....[10]....
        /*0140*/ 	.word	0x00001c70
        /*0144*/ 	.word	0x00000003
        /*0148*/ 	.word	0x00036410
        /*014c*/ 	.short	0x010a
        /*014e*/ 	.byte	0x3f
	.zero		1


	//   ....[11]....
        /*0150*/ 	.word	0x00002310
        /*0154*/ 	.word	0x000000ff
        /*0158*/ 	.word	0x00036430
        /*015c*/ 	.short	0x010a
        /*015e*/ 	.byte	0x24
	.zero		1


	//   ....[12]....
        /*0160*/ 	.word	0x00002350
        /*0164*/ 	.word	0x000000ff
        /*0168*/ 	.word	0x00036430
        /*016c*/ 	.short	0x010a
        /*016e*/ 	.byte	0x24
	.zero		1


	//   ....[13]....
        /*0170*/ 	.word	0x00003d00
        /*0174*/ 	.word	0x000000ff
        /*0178*/ 	.word	0x00000000
        /*017c*/ 	.short	0x0101
        /*017e*/ 	.byte	0x04
	.zero		1


	//   ....[14]....
        /*0180*/ 	.word	0x00004090
        /*0184*/ 	.word	0x00000003
        /*0188*/ 	.word	0x00000000
        /*018c*/ 	.short	0x0101
        /*018e*/ 	.byte	0x3f
	.zero		1


	//   ....[15]....
        /*0190*/ 	.word	0x00008fe0
        /*0194*/ 	.word	0x00000008
        /*0198*/ 	.word	0x00036420
        /*019c*/ 	.short	0x010a
        /*019e*/ 	.byte	0x3f
	.zero		1


	//   ....[16]....
        /*01a0*/ 	.word	0x00009800
        /*01a4*/ 	.word	0x00000008
        /*01a8*/ 	.word	0x00036438
        /*01ac*/ 	.short	0x010a
        /*01ae*/ 	.byte	0x3f
	.zero		1


	//   ....[17]....
        /*01b0*/ 	.word	0x00009b70
        /*01b4*/ 	.word	0x00000008
        /*01b8*/ 	.word	0x00036428
        /*01bc*/ 	.short	0x010a
        /*01be*/ 	.byte	0x3f
	.zero		1


	//   ....[18]....
        /*01c0*/ 	.word	0x00009ea0
        /*01c4*/ 	.word	0x00000008
        /*01c8*/ 	.word	0x00036438
        /*01cc*/ 	.short	0x010a
        /*01ce*/ 	.byte	0x3f
	.zero		1


	//   ....[19]....
        /*01d0*/ 	.word	0x0000a190
        /*01d4*/ 	.word	0x00000008
        /*01d8*/ 	.word	0x00036420
        /*01dc*/ 	.short	0x010a
        /*01de*/ 	.byte	0x3f
	.zero		1


	//   ....[20]....
        /*01e0*/ 	.word	0x0000a510
        /*01e4*/ 	.word	0x00000008
        /*01e8*/ 	.word	0x00036438
        /*01ec*/ 	.short	0x010a
        /*01ee*/ 	.byte	0x3f
	.zero		1


	//   ....[21]....
        /*01f0*/ 	.word	0x0000a810
        /*01f4*/ 	.word	0x00000008
        /*01f8*/ 	.word	0x00036428
        /*01fc*/ 	.short	0x010a
        /*01fe*/ 	.byte	0x3f
	.zero		1


	//   ....[22]....
        /*0200*/ 	.word	0x0000ab50
        /*0204*/ 	.word	0x00000008
        /*0208*/ 	.word	0x00036438
        /*020c*/ 	.short	0x010a
        /*020e*/ 	.byte	0x3f
	.zero		1


	//   ....[23]....
        /*0210*/ 	.word	0x0000afb0
        /*0214*/ 	.word	0x00000009
        /*0218*/ 	.word	0x00000000
        /*021c*/ 	.short	0x010a
        /*021e*/ 	.byte	0x3f
	.zero		1


	//   ....[24]....
        /*0220*/ 	.word	0x0000b030
        /*0224*/ 	.word	0x00000003
        /*0228*/ 	.word	0x00000000
        /*022c*/ 	.short	0x010a
        /*022e*/ 	.byte	0x3f
	.zero		1


	//   ....[25]....
        /*0230*/ 	.word	0x0000b080
        /*0234*/ 	.word	0x00000004
        /*0238*/ 	.word	0x00036438
        /*023c*/ 	.short	0x010a
        /*023e*/ 	.byte	0x3f
	.zero		1


	//   ....[26]....
        /*0240*/ 	.word	0x0000b150
        /*0244*/ 	.word	0x0000009a
        /*0248*/ 	.word	0x00036400
        /*024c*/ 	.short	0x010a
        /*024e*/ 	.byte	0x3f
	.zero		1


	//   ....[27]....
        /*0250*/ 	.word	0x0000b1a0
        /*0254*/ 	.word	0x00000003
        /*0258*/ 	.word	0x00036410
        /*025c*/ 	.short	0x010a
        /*025e*/ 	.byte	0x3f
	.zero		1


	//   ....[28]....
        /*0260*/ 	.word	0x0000b1f0
        /*0264*/ 	.word	0x0000009a
        /*0268*/ 	.word	0x00036430
        /*026c*/ 	.short	0x010a
        /*026e*/ 	.byte	0x3f
	.zero		1


	//   ....[29]....
        /*0270*/ 	.word	0x0000b240
        /*0274*/ 	.word	0x00000008
        /*0278*/ 	.word	0x00036420
        /*027c*/ 	.short	0x010a
        /*027e*/ 	.byte	0x3f
	.zero		1


	//   ....[30]....
        /*0280*/ 	.word	0x0000b290
        /*0284*/ 	.word	0x00000008
        /*0288*/ 	.word	0x00036438
        /*028c*/ 	.short	0x010a
        /*028e*/ 	.byte	0x3f
	.zero		1


	//   ....[31]....
        /*0290*/ 	.word	0x0000b2e0
        /*0294*/ 	.word	0x00000008
        /*0298*/ 	.word	0x00036428
        /*029c*/ 	.short	0x010a
        /*029e*/ 	.byte	0x3f
	.zero		1


	//   ....[32]....
        /*02a0*/ 	.word	0x0000b340
        /*02a4*/ 	.word	0x00000008
        /*02a8*/ 	.word	0x00036438
        /*02ac*/ 	.short	0x010a
        /*02ae*/ 	.byte	0x3f
	.zero		1


	//   ....[33]....
        /*02b0*/ 	.word	0x0000b3c0
        /*02b4*/ 	.word	0x00000008
        /*02b8*/ 	.word	0x00036420
        /*02bc*/ 	.short	0x010a
        /*02be*/ 	.byte	0x3f
	.zero		1


	//   ....[34]....
        /*02c0*/ 	.word	0x0000b410
        /*02c4*/ 	.word	0x00000008
        /*02c8*/ 	.word	0x00036438
        /*02cc*/ 	.short	0x010a
        /*02ce*/ 	.byte	0x3f
	.zero		1


	//   ....[35]....
        /*02d0*/ 	.word	0x0000b460
        /*02d4*/ 	.word	0x00000008
        /*02d8*/ 	.word	0x00036428
        /*02dc*/ 	.short	0x010a
        /*02de*/ 	.byte	0x3f
	.zero		1


	//   ....[36]....
        /*02e0*/ 	.word	0x0000b4b0
        /*02e4*/ 	.word	0x00000008
        /*02e8*/ 	.word	0x00036438
        /*02ec*/ 	.short	0x010a
        /*02ee*/ 	.byte	0x3f
	.zero		1


	//   ....[37]....
        /*02f0*/ 	.word	0x0000b580
        /*02f4*/ 	.word	0x00000009
        /*02f8*/ 	.word	0x00000000
        /*02fc*/ 	.short	0x010a
        /*02fe*/ 	.byte	0x3f
	.zero		1


	//   ....[38]....
        /*0300*/ 	.word	0x0000b5d0
        /*0304*/ 	.word	0x00000003
        /*0308*/ 	.word	0x00000000
        /*030c*/ 	.short	0x010a
        /*030e*/ 	.byte	0x3f
	.zero		1


	//----- nvinfo : EIATTR_NUM_MBARRIERS
	.align		4
.L_512:
        /*0310*/ 	.byte	0x03, 0x38
        /*0312*/ 	.short	0x0007


	//----- nvinfo : EIATTR_EXIT_INSTR_OFFSETS
	.align		4
        /*0314*/ 	.byte	0x04, 0x1c
        /*0316*/ 	.short	(.L_514 - .L_513)


	//   ....[0]....
.L_513:
        /*0318*/ 	.word	0x0000b0d0


	//----- nvinfo : EIATTR_MAX_THREADS
	.align		4
.L_514:
        /*031c*/ 	.byte	0x04, 0x05
        /*031e*/ 	.short	(.L_516 - .L_515)
.L_515:
        /*0320*/ 	.word	0x00000200
        /*0324*/ 	.word	0x00000001
        /*0328*/ 	.word	0x00000001


	//----- nvinfo : EIATTR_CRS_STACK_SIZE
	.align		4
.L_516:
        /*032c*/ 	.byte	0x04, 0x1e
        /*032e*/ 	.short	(.L_518 - .L_517)
.L_517:
        /*0330*/ 	.word	0x00000000


	//----- nvinfo : EIATTR_CBANK_PARAM_SIZE
	.align		4
.L_518:
        /*0334*/ 	.byte	0x03, 0x19
        /*0336*/ 	.short	0x06f0


	//----- nvinfo : EIATTR_PARAM_CBANK
	.align		4
        /*0338*/ 	.byte	0x04, 0x0a
        /*033a*/ 	.short	(.L_520 - .L_519)
	.align		4
.L_519:
        /*033c*/ 	.word	index@(.nv.constant0._ZN7cutlass13device_kernelIN5flash11enable_sm90INS1_16FlashAttnBwdSm90INS1_25CollectiveMainloopBwdSm90ILi2ELi1ELi1EN4cute5tupleIJNS5_1CILi1EEES8_S8_EEENS6_IJNS7_ILi64EEENS7_ILi96EEENS7_ILi192EEEEEENS_6half_tEfNS_4arch4Sm90ELb0ELb1ELb0ELb1ELb0ELb0ELb1ELb0ELi3ELi1ELi1ELi1ELb0EEENS1_21CollectiveEpilogueBwdISD_SE_SG_Li384ELb1ELb1ELi3EEENS1_19SingleTileSchedulerILb1ELb0ELb0ELi96EEEEEEEEEvNT_6ParamsE)
        /*0340*/ 	.short	0x0210
        /*0342*/ 	.short	0x06f0


	//----- nvinfo : EIATTR_SW_WAR
	.align		4
.L_520:
        /*0344*/ 	.byte	0x04, 0x36
        /*0346*/ 	.short	(.L_522 - .L_521)
.L_521:
        /*0348*/ 	.word	0x00000008
.L_522:


//--------------------- .nv.info._ZN7cutlass13device_kernelIN5flash11enable_sm90INS1_16FlashAttnBwdSm90INS1_25CollectiveMainloopBwdSm90ILi2ELi1ELi1EN4cute5tupleIJNS5_1CILi1EEES8_S8_EEENS6_IJNS7_ILi64EEENS7_ILi96EEENS7_ILi192EEEEEENS_6half_tEfNS_4arch4Sm90ELb0ELb1ELb0ELb1ELb1ELb0ELb1ELb0ELi3ELi1ELi1ELi1ELb0EEENS1_21CollectiveEpilogueBwdISD_SE_SG_Li384ELb1ELb1ELi3EEENS1_19SingleTileSchedulerILb1ELb0ELb0ELi96EEEEEEEEEvNT_6ParamsE --------------------------
	.section	.nv.info._ZN7cutlass13device_kernelIN5flash11enable_sm90INS1_16FlashAttnBwdSm90INS1_25CollectiveMainloopBwdSm90ILi2ELi1ELi1EN4cute5tupleIJNS5_1CILi1EEES8_S8_EEENS6_IJNS7_ILi64EEENS7_ILi96EEENS7_ILi192EEEEEENS_6half_tEfNS_4arch4Sm90ELb0ELb1ELb0ELb1ELb1ELb0ELb1ELb0ELi3ELi1ELi1ELi1ELb0EEENS1_21CollectiveEpilogueBwdISD_SE_SG_Li384ELb1ELb1ELi3EEENS1_19SingleTileSchedulerILb1ELb0ELb0ELi96EEEEEEEEEvNT_6ParamsE,"",@"SHT_CUDA_INFO"
	.sectionflags	@""
	.align	4


	//----- nvinfo : EIATTR_CUDA_API_VERSION
	.align		4
        /*0000*/ 	.byte	0x04, 0x37
        /*0002*/ 	.short	(.L_524 - .L_523)
.L_523:
        /*0004*/ 	.word	0x00000082


	//----- nvinfo : EIATTR_KPARAM_INFO
	.align		4
.L_524:
        /*0008*/ 	.byte	0x04, 0x17
        /*000a*/ 	.short	(.L_526 - .L_525)
.L_525:
        /*000c*/ 	.word	0x00000000
        /*0010*/ 	.short	0x0000
        /*0012*/ 	.short	0x0070
        /*0014*/ 	.byte	0x00, 0xf0, 0x01, 0x1a


	//----- nvinfo : EIATTR_SPARSE_MMA_MASK
	.align		4
.L_526:
        /*0018*/ 	.byte	0x03, 0x50
        /*001a*/ 	.short	0x0000


	//----- nvinfo : EIATTR_MAXREG_COUNT
	.align		4
        /*001c*/ 	.byte	0x03, 0x1b
        /*001e*/ 	.short	0x0080


	//----- nvinfo : EIATTR_NUM_BARRIERS
	.align		4
        /*0020*/ 	.byte	0x02, 0x4c
        /*0022*/ 	.byte	0x10
	.zero		1


	//----- nvinfo : EIATTR_EXTERNS
	.align		4
        /*0024*/ 	.byte	0x04, 0x0f
        /*0026*/ 	.short	(.L_528 - .L_527)


	//   ....[0]....
	.align		4
.L_527:
        /*0028*/ 	.word	index@(__assertfail)


	//----- nvinfo : EIATTR_MERCURY_ISA_VERSION
	.align		4
.L_528:
        /*002c*/ 	.byte	0x03, 0x5f
        /*002e*/ 	.short	0x0101


	//----- nvinfo : EIATTR_INT_WARP_WIDE_INSTR_OFFSETS
	.align		4
        /*0030*/ 	.byte	0x04, 0x31
        /*0032*/ 	.short	(.L_530 - .L_529)


	//   ....[0]....
.L_529:
        /*0034*/ 	.word	0x00000180


	//   ....[1]....
        /*0038*/ 	.word	0x000001b0


	//   ....[2]....
        /*003c*/ 	.word	0x00007d50


	//   ....[3]....
        /*0040*/ 	.word	0x000084d0


	//   ....[4]....
        /*0044*/ 	.word	0x00008ac0


	//   ....[5]....
        /*0048*/ 	.word	0x00008d90


	//   ....[6]....
        /*004c*/ 	.word	0x00008ff0


	//   ....[7]....
        /*0050*/ 	.word	0x00009180


	//----- nvinfo : EIATTR_COOP_GROUP_MASK_REGIDS
	.align		4
.L_530:
        /*0054*/ 	.byte	0x04, 0x29
        /*0056*/ 	.short	(.L_532 - .L_531)


	//   ....[0]....
.L_531:
        /*0058*/ 	.word	0xffffffff


	//   ....[1]....
        /*005c*/ 	.word	0xffffffff


	//   ....[2]....
        /*0060*/ 	.word	0xffffffff


	//   ....[3]....
        /*0064*/ 	.word	0xffffffff


	//   ....[4]....
        /*0068*/ 	.word	0xffffffff


	//   ....[5]....
        /*006c*/ 	.word	0xffffffff


	//   ....[6]....
        /*0070*/ 	.word	0xffffffff


	//   ....[7]....
        /*0074*/ 	.word	0xffffffff


	//   ....[8]....
        /*0078*/ 	.word	0xffffffff


	//   ....[9]....
        /*007c*/ 	.word	0xffffffff


	//   ....[10]....
        /*0080*/ 	.word	0xffffffff


	//   ....[11]....
        /*0084*/ 	.word	0xffffffff


	//   ....[12]....
        /*0088*/ 	.word	0xffffffff


	//   ....[13]....
        /*008c*/ 	.word	0xffffffff


	//   ....[14]....
        /*0090*/ 	.word	0xffffffff


	//   ....[15]....
        /*0094*/ 	.word	0xffffffff


	//   ....[16]....
        /*0098*/ 	.word	0x0500000f


	//   ....[17]....
        /*009c*/ 	.word	0x0500000f


	//   ....[18]....
        /*00a0*/ 	.word	0x0500000f


	//   ....[19]....
        /*00a4*/ 	.word	0x0500000f


	//----- nvinfo : EIATTR_COOP_GROUP_INSTR_OFFSETS
	.align		4
.L_532:
        /*00a8*/ 	.byte	0x04, 0x28
        /*00aa*/ 	.short	(.L_534 - .L_533)


	//   ....[0]....
.L_533:
        /*00ac*/ 	.word	0x00000060


	//   ....[1]....
        /*00b0*/ 	.word	0x00000190


	//   ....[2]....
        /*00b4*/ 	.word	0x000001e0


	//   ....[3]....
        /*00b8*/ 	.word	0x000003d0


	//   ....[4]....
        /*00bc*/ 	.word	0x000005f0


	//   ....[5]....
        /*00c0*/ 	.word	0x000013e0


	//   ....[6]....
        /*00c4*/ 	.word	0x00006cd0


	//   ....[7]....
        /*00c8*/ 	.word	0x000077c0


	//   ....[8]....
        /*00cc*/ 	.word	0x00007c80


	//   ....[9]....
        /*00d0*/ 	.word	0x00008010


	//   ....[10]....
        /*00d4*/ 	.word	0x00008400


	//   ....[11]....
        /*00d8*/ 	.word	0x00008640


	//   ....[12]....
        /*00dc*/ 	.word	0x000089f0


	//   ....[13]....
        /*00e0*/ 	.word	0x00008cd0


	//   ....[14]....
        /*00e4*/ 	.word	0x00008ef0


	//   ....[15]....
        /*00e8*/ 	.word	0x00009080


	//   ....[16]....
        /*00ec*/ 	.word	0x0000bf90


	//   ....[17]....
        /*00f0*/ 	.word	0x0000c0e0


	//   ....[18]....
        /*00f4*/ 	.word	0x0000c150


	//   ....[19]....
        /*00f8*/ 	.word	0x0000c1c0


	//----- nvinfo : EIATTR_REG_RECONFIG
	.align		4
.L_534:
        /*00fc*/ 	.byte	0x01, 0x54
	.zero		2


	//----- nvinfo : EIATTR_SYSCALL_OFFSETS
	.align		4
        /*0100*/ 	.byte	0x04, 0x46
        /*0102*/ 	.short	(.L_536 - .L_535)


	//   ....[0]....
.L_535:
        /*0104*/ 	.word	0x00001040


	//   ....[1]....
        /*0108*/ 	.word	0x00001130


	//   ....[2]....
        /*010c*/ 	.word	0x00001270


	//   ....[3]....
        /*0110*/ 	.word	0x00001360


	//----- nvinfo : EIATTR_MBARRIER_INSTR_OFFSETS
	.align		4
.L_536:
        /*0114*/ 	.byte	0x04, 0x39
        /*0116*/ 	.short	(.L_538 - .L_537)


	//   ....[0]....
.L_537:
        /*0118*/ 	.word	0x00000280
        /*011c*/ 	.word	0x000000ff
        /*0120*/ 	.word	0x00036400
        /*0124*/ 	.short	0x0100
        /*0126*/ 	.byte	0x06
	.zero		1


	//   ....[1]....
        /*0128*/ 	.word	0x00000380
        /*012c*/ 	.word	0x000000ff
        /*0130*/ 	.word	0x00036410
        /*0134*/ 	.short	0x0100
        /*0136*/ 	.byte	0x08
	.zero		1


	//   ....[2]....
        /*0138*/ 	.word	0x00000390
        /*013c*/ 	.word	0x000000ff
        /*0140*/ 	.word	0x00036420
        /*0144*/ 	.short	0x0100
        /*0146*/ 	.byte	0x08
	.zero		1


	//   ....[3]....
        /*0148*/ 	.word	0x000003a0
        /*014c*/ 	.word	0x000000ff
        /*0150*/ 	.word	0x00036418
        /*0154*/ 	.short	0x0100
        /*0156*/ 	.byte	0x08
	.zero		1


	//   ....[4]....
        /*0158*/ 	.word	0x000003b0
        /*015c*/ 	.word	0x000000ff
        /*0160*/ 	.word	0x00036428
        /*0164*/ 	.short	0x0100
        /*0166*/ 	.byte	0x08
	.zero		1


	//   ....[5]....
        /*0168*/ 	.word	0x000004e0
        /*016c*/ 	.word	0x000000ff
        /*0170*/ 	.word	0x00036430
        /*0174*/ 	.short	0x0100
        /*0176*/ 	.byte	0x08
	.zero		1


	//   ....[6]....
        /*0178*/ 	.word	0x000004f0
        /*017c*/ 	.word	0x000000ff
        /*0180*/ 	.word	0x00036438
        /*0184*/ 	.short	0x0100
        /*0186*/ 	.byte	0x08
	.zero		1


	//   ....[7]....
        /*0188*/ 	.word	0x00001410
        /*018c*/ 	.word	0x000000ff
        /*0190*/ 	.word	0x00036400
        /*0194*/ 	.short	0x010a
        /*0196*/ 	.byte	0x24
	.zero		1


	//   ....[8]....
        /*0198*/ 	.word	0x00001500
        /*019c*/ 	.word	0x000000ff
        /*01a0*/ 	.word	0x00036400
        /*01a4*/ 	.short	0x010a
        /*01a6*/ 	.byte	0x24
	.zero		1


	//   ....[9]....
        /*01a8*/ 	.word	0x00001c30
        /*01ac*/ 	.word	0x00000003
        /*01b0*/ 	.word	0x00036410
        /*01b4*/ 	.short	0x010a
        /*01b6*/ 	.byte	0x3f
	.zero		1


	//   ....[10]....
        /*01b8*/ 	.word	0x00001c70
        /*01bc*/ 	.word	0x00000003
        /*01c0*/ 	.word	0x00036410
        /*01c4*/ 	.short	0x010a
        /*01c6*/ 	.byte	0x3f
	.zero		1


	//   ....[11]....
        /*01c8*/ 	.word	0x00002310
        /*01cc*/ 	.word	0x000000ff
        /*01d0*/ 	.word	0x00036430
        /*01d4*/ 	.short	0x010a
        /*01d6*/ 	.byte	0x24
	.zero		1


	//   ....[12]....
        /*01d8*/ 	.word	0x00002350
        /*01dc*/ 	.word	0x000000ff
        /*01e0*/ 	.word	0x00036430
        /*01e4*/ 	.short	0x010a
        /*01e6*/ 	.byte	0x24
	.zero		1


	//   ....[13]....
        /*01e8*/ 	.word	0x00003d00
        /*01ec*/ 	.word	0x000000ff
        /*01f0*/ 	.word	0x00000000
        /*01f4*/ 	.short	0x0101
        /*01f6*/ 	.byte	0x04
	.zero		1


	//   ....[14]....
        /*01f8*/ 	.word	0x00004090
        /*01fc*/ 	.word	0x00000003
        /*0200*/ 	.word	0x00000000
        /*0204*/ 	.short	0x0101
        /*0206*/ 	.byte	0x3f
	.zero		1


	//   ....[15]....
        /*0208*/ 	.word	0x00009e50
        /*020c*/ 	.word	0x00000008
        /*0210*/ 	.word	0x00036420
        /*0214*/ 	.short	0x010a
        /*0216*/ 	.byte	0x3f
	.zero		1


	//   ....[16]....
        /*0218*/ 	.word	0x0000a670
        /*021c*/ 	.word	0x00000008
        /*0220*/ 	.word	0x00036438
        /*0224*/ 	.short	0x010a
        /*0226*/ 	.byte	0x3f
	.zero		1


	//   ....[17]....
        /*0228*/ 	.word	0x0000a9e0
        /*022c*/ 	.word	0x00000008
        /*0230*/ 	.word	0x00036428
        /*0234*/ 	.short	0x010a
        /*0236*/ 	.byte	0x3f
	.zero		1


	//   ....[18]....
        /*0238*/ 	.word	0x0000ad10
        /*023c*/ 	.word	0x00000008
        /*0240*/ 	.word	0x00036438
        /*0244*/ 	.short	0x010a
        /*0246*/ 	.byte	0x3f
	.zero		1


	//   ....[19]....
        /*0248*/ 	.word	0x0000b000
        /*024c*/ 	.word	0x00000008
        /*0250*/ 	.word	0x00036420
        /*0254*/ 	.short	0x010a
        /*0256*/ 	.byte	0x3f
	.zero		1


	//   ....[20]....
        /*0258*/ 	.word	0x0000b380
        /*025c*/ 	.word	0x00000008
        /*0260*/ 	.word	0x00036438
        /*0264*/ 	.short	0x010a
        /*0266*/ 	.byte	0x3f
	.zero		1


	//   ....[21]....
        /*0268*/ 	.word	0x0000b680
        /*026c*/ 	.word	0x00000008
        /*0270*/ 	.word	0x00036428
        /*0274*/ 	.short	0x010a
        /*0276*/ 	.byte	0x3f
	.zero		1


	//   ....[22]....
        /*0278*/ 	.word	0x0000b9c0
        /*027c*/ 	.word	0x00000008
        /*0280*/ 	.word	0x00036438
        /*0284*/ 	.short	0x010a
        /*0286*/ 	.byte	0x3f
	.zero		1


	//   ....[23]....
        /*0288*/ 	.word	0x0000be20
        /*028c*/ 	.word	0x00000009
        /*0290*/ 	.word	0x00000000
        /*0294*/ 	.short	0x010a
        /*0296*/ 	.byte	0x3f
	.zero		1


	//   ....[24]....
        /*0298*/ 	.word	0x0000bea0
        /*029c*/ 	.word	0x00000003
        /*02a0*/ 	.word	0x00000000
        /*02a4*/ 	.short	0x010a
        /*02a6*/ 	.byte	0x3f
	.zero		1


	//   ....[25]....
        /*02a8*/ 	.word	0x0000bef0
        /*02ac*/ 	.word	0x00000004
        /*02b0*/ 	.word	0x00036438
        /*02b4*/ 	.short	0x010a
        /*02b6*/ 	.byte	0x3f
	.zero		1


	//   ....[26]....
        /*02b8*/ 	.word	0x0000bfc0
        /*02bc*/ 	.word	0x0000009a
        /*02c0*/ 	.word	0x00036400
        /*02c4*/ 	.short	0x010a
        /*02c6*/ 	.byte	0x3f
	.zero		1


	//   ....[27]....
        /*02c8*/ 	.word	0x0000c010
        /*02cc*/ 	.word	0x00000003
        /*02d0*/ 	.word	0x00036410
        /*02d4*/ 	.short	0x010a
        /*02d6*/ 	.byte	0x3f
	.zero		1


	//   ....[28]....
        /*02d8*/ 	.word	0x0000c060
        /*02dc*/ 	.word	0x0000009a
        /*02e0*/ 	.word	0x00036430
        /*02e4*/ 	.short	0x010a
        /*02e6*/ 	.byte	0x3f
	.zero		1


	//   ....[29]....
        /*02e8*/ 	.word	0x0000c200
        /*02ec*/ 	.word	0x00000008
        /*02f0*/ 	.word	0x00036420
        /*02f4*/ 	.short	0x010a
        /*02f6*/ 	.byte	0x3f
	.zero		1


	//   ....[30]....
        /*02f8*/ 	.word	0x0000c250
        /*02fc*/ 	.word	0x00000008
        /*0300*/ 	.word	0x00036438
        /*0304*/ 	.short	0x010a
        /*0306*/ 	.byte	0x3f
	.zero		1


	//   ....[31]....
        /*0308*/ 	.word	0x0000c2a0
        /*030c*/ 	.word	0x00000008
        /*0310*/ 	.word	0x00036428
        /*0314*/ 	.short	0x010a
        /*0316*/ 	.byte	0x3f
	.zero		1


	//   ....[32]....
        /*0318*/ 	.word	0x0000c300
        /*031c*/ 	.word	0x00000008
        /*0320*/ 	.word	0x00036438
        /*0324*/ 	.short	0x010a
        /*0326*/ 	.byte	0x3f
	.zero		1


	//   ....[33]....
        /*0328*/ 	.word	0x0000c380
        /*032c*/ 	.word	0x00000008
        /*0330*/ 	.word	0x00036420
        /*0334*/ 	.short	0x010a
        /*0336*/ 	.byte	0x3f
	.zero		1


	//   ....[34]....
        /*0338*/ 	.word	0x0000c3d0
        /*033c*/ 	.word	0x00000008
        /*0340*/ 	.word	0x00036438
        /*0344*/ 	.short	0x010a
        /*0346*/ 	.byte	0x3f
	.zero		1


	//   ....[35]....
        /*0348*/ 	.word	0x0000c420
        /*034c*/ 	.word	0x00000008
        /*0350*/ 	.word	0x00036428
        /*0354*/ 	.short	0x010a
        /*0356*/ 	.byte	0x3f
	.zero		1


	//   ....[36]....
        /*0358*/ 	.word	0x0000c470
        /*035c*/ 	.word	0x00000008
        /*0360*/ 	.word	0x00036438
        /*0364*/ 	.short	0x010a
        /*0366*/ 	.byte	0x3f
	.zero		1


	//   ....[37]....
        /*0368*/ 	.word	0x0000c540
        /*036c*/ 	.word	0x00000009
        /*0370*/ 	.word	0x00000000
        /*0374*/ 	.short	0x010a
        /*0376*/ 	.byte	0x3f
	.zero		1


	//   ....[38]....
        /*0378*/ 	.word	0x0000c590
        /*037c*/ 	.word	0x00000003
        /*0380*/ 	.word	0x00000000
        /*0384*/ 	.short	0x010a
        /*0386*/ 	.byte	0x3f
	.zero		1


	//----- nvinfo : EIATTR_NUM_MBARRIERS
	.align		4
.L_538:
        /*0388*/ 	.byte	0x03, 0x38
        /*038a*/ 	.short	0x0007


	//----- nvinfo : EIATTR_EXIT_INSTR_OFFSETS
	.align		4
        /*038c*/ 	.byte	0x04, 0x1c
        /*038e*/ 	.short	(.L_540 - .L_539)


	//   ....[0]....
.L_539:
        /*0390*/ 	.word	0x0000bf40


	//----- nvinfo : EIATTR_MAX_THREADS
	.align		4
.L_540:
        /*0394*/ 	.byte	0x04, 0x05
        /*0396*/ 	.short	(.L_542 - .L_541)
.L_541:
        /*0398*/ 	.word	0x00000200
        /*039c*/ 	.word	0x00000001
        /*03a0*/ 	.word	0x00000001


	//----- nvinfo : EIATTR_CRS_STACK_SIZE
	.align		4
.L_542:
        /*03a4*/ 	.byte	0x04, 0x1e
        /*03a6*/ 	.short	(.L_544 - .L_543)
.L_543:
        /*03a8*/ 	.word	0x00000000


	//----- nvinfo : EIATTR_CBANK_PARAM_SIZE
	.align		4
.L_544:
        /*03ac*/ 	.byte	0x03, 0x19
        /*03ae*/ 	.short	0x06f0


	//----- nvinfo : EIATTR_PARAM_CBANK
	.align		4
        /*03b0*/ 	.byte	0x04, 0x0a
        /*03b2*/ 	.short	(.L_546 - .L_545)
	.align		4
.L_545:
        /*03b4*/ 	.word	index@(.nv.constant0._ZN7cutlass13device_kernelIN5flash11enable_sm90INS1_16FlashAttnBwdSm90INS1_25CollectiveMainloopBwdSm90ILi2ELi1ELi1EN4cute5tupleIJNS5_1CILi1EEES8_S8_EEENS6_IJNS7_ILi64EEENS7_ILi96EEENS7_ILi192EEEEEENS_6half_tEfNS_4arch4Sm90ELb0ELb1ELb0ELb1ELb1ELb0ELb1ELb0ELi3ELi1ELi1ELi1ELb0EEENS1_21CollectiveEpilogueBwdISD_SE_SG_Li384ELb1ELb1ELi3EEENS1_19SingleTileSchedulerILb1ELb0ELb0ELi96EEEEEEEEEvNT_6ParamsE)
        /*03b8*/ 	.short	0x0210
        /*03ba*/ 	.short	0x06f0


	//----- nvinfo : EIATTR_SW_WAR
	.align		4
.L_546:
        /*03bc*/ 	.byte	0x04, 0x36
        /*03be*/ 	.short	(.L_548 - .L_547)
.L_547:
        /*03c0*/ 	.word	0x00000008
.L_548:


//--------------------- .nv.info._ZN7cutlass13device_kernelIN5flash11enable_sm90INS1_16FlashAttnBwdSm90INS1_25CollectiveMainloopBwdSm90ILi2ELi1ELi1EN4cute5tupleIJNS5_1CILi1EEES8_S8_EEENS6_IJNS7_ILi64EEENS7_ILi96EEENS7_ILi192EEEEEENS_6half_tEfNS_4arch4Sm90ELb0ELb1ELb0ELb1ELb0ELb0ELb1ELb0ELi3ELi1ELi1ELi1ELb0EEENS1_24CollectiveEpilogueBwdGQAISD_fSG_Li384ELb1ELb0EEENS1_19SingleTileSchedulerILb1ELb0ELb0ELi96EEEEEEEEEvNT_6ParamsE --------------------------
	.section	.nv.info._ZN7cutlass13device_kernelIN5flash11enable_sm90INS1_16FlashAttnBwdSm90INS1_25CollectiveMainloopBwdSm90ILi2ELi1ELi1EN4cute5tupleIJNS5_1CILi1EEES8_S8_EEENS6_IJNS7_ILi64EEENS7_ILi96EEENS7_ILi192EEEEEENS_6half_tEfNS_4arch4Sm90ELb0ELb1ELb0ELb1ELb0ELb0ELb1ELb0ELi3ELi1ELi1ELi1ELb0EEENS1_24CollectiveEpilogueBwdGQAISD_fSG_Li384ELb1ELb0EEENS1_19SingleTileSchedulerILb1ELb0ELb0ELi96EEEEEEEEEvNT_6ParamsE,"",@"SHT_CUDA_INFO"
	.sectionflags	@""
	.align	4


	//----- nvinfo : EIATTR_CUDA_API_VERSION
	.align		4
        /*0000*/ 	.byte	0x04, 0x37
        /*0002*/ 	.short	(.L_550 - .L_549)
.L_549:
        /*0004*/ 	.word	0x00000082


	//----- nvinfo : EIATTR_KPARAM_INFO
	.align		4
.L_550:
        /*0008*/ 	.byte	0x04, 0x17
        /*000a*/ 	.short	(.L_552 - .L_551)
.L_551:
        /*000c*/ 	.word	0x00000000
        /*0010*/ 	.short	0x0000
        /*0012*/ 	.short	0x0070
        /*0014*/ 	.byte	0x00, 0xf0, 0x01, 0x1a


	//----- nvinfo : EIATTR_SPARSE_MMA_MASK
	.align		4
.L_552:
        /*0018*/ 	.byte	0x03, 0x50
        /*001a*/ 	.short	0x0000


	//----- nvinfo : EIATTR_MAXREG_COUNT
	.align		4
        /*001c*/ 	.byte	0x03, 0x1b
        /*001e*/ 	.short	0x0080


	//----- nvinfo : EIATTR_NUM_BARRIERS
	.align		4
        /*0020*/ 	.byte	0x02, 0x4c
        /*0022*/ 	.byte	0x10
	.zero		1


	//----- nvinfo : EIATTR_EXTERNS
	.align		4
        /*0024*/ 	.byte	0x04, 0x0f
        /*0026*/ 	.short	(.L_554 - .L_553)


	//   ....[0]....
	.align		4
.L_553:
        /*0028*/ 	.word	index@(__assertfail)


	//----- nvinfo : EIATTR_MERCURY_ISA_VERSION
	.align		4
.L_554:
        /*002c*/ 	.byte	0x03, 0x5f
        /*002e*/ 	.short	0x0101


	//----- nvinfo : EIATTR_INT_WARP_WIDE_INSTR_OFFSETS
	.align		4
        /*0030*/ 	.byte	0x04, 0x31
        /*0032*/ 	.short	(.L_556 - .L_555)


	//   ....[0]....
.L_555:
        /*0034*/ 	.word	0x00000180


	//   ....[1]....
        /*0038*/ 	.word	0x000001b0


	//----- nvinfo : EIATTR_COOP_GROUP_MASK_REGIDS
	.align		4
.L_556:
        /*003c*/ 	.byte	0x04, 0x29
        /*003e*/ 	.short	(.L_558 - .L_557)


	//   ....[0]....
.L_557:
        /*0040*/ 	.word	0xffffffff


	//   ....[1]....
        /*0044*/ 	.word	0xffffffff


	//   ....[2]....
        /*0048*/ 	.word	0xffffffff


	//   ....[3]....
        /*004c*/ 	.word	0xffffffff


	//   ....[4]....
        /*0050*/ 	.word	0xffffffff


	//   ....[5]....
        /*0054*/ 	.word	0xffffffff


	//   ....[6]....
        /*0058*/ 	.word	0xffffffff


	//   ....[7]....
        /*005c*/ 	.word	0x0500000f


	//----- nvinfo : EIATTR_COOP_GROUP_INSTR_OFFSETS
	.align		4
.L_558:
        /*0060*/ 	.byte	0x04, 0x28
        /*0062*/ 	.short	(.L_560 - .L_559)


	//   ....[0]....
.L_559:
        /*0064*/ 	.word	0x00000060


	//   ....[1]....
        /*0068*/ 	.word	0x00000190


	//   ....[2]....
        /*006c*/ 	.word	0x000001e0


	//   ....[3]....
        /*0070*/ 	.word	0x000003d0


	//   ....[4]....
        /*0074*/ 	.word	0x000005f0


	//   ....[5]....
        /*0078*/ 	.word	0x000013e0


	//   ....[6]....
        /*007c*/ 	.word	0x00004d00


	//   ....[7]....
        /*0080*/ 	.word	0x00009150


	//----- nvinfo : EIATTR_REG_RECONFIG
	.align		4
.L_560:
        /*0084*/ 	.byte	0x01, 0x54
	.zero		2


	//----- nvinfo : EIATTR_SYSCALL_OFFSETS
	.align		4
        /*0088*/ 	.byte	0x04, 0x46
        /*008a*/ 	.short	(.L_562 - .L_561)


	//   ....[0]....
.L_561:
        /*008c*/ 	.word	0x00001040


	//   ....[1]....
        /*0090*/ 	.word	0x00001130


	//   ....[2]....
        /*0094*/ 	.word	0x00001270


	//   ....[3]....
        /*0098*/ 	.word	0x00001360


	//----- nvinfo : EIATTR_MBARRIER_INSTR_OFFSETS
	.align		4
.L_562:
        /*009c*/ 	.byte	0x04, 0x39
        /*009e*/ 	.short	(.L_564 - .L_563)


	//   ....[0]....
.L_563:
        /*00a0*/ 	.word	0x00000280
        /*00a4*/ 	.word	0x000000ff
        /*00a8*/ 	.word	0x00036400
        /*00ac*/ 	.short	0x0100
        /*00ae*/ 	.byte	0x06
	.zero		1


	//   ....[1]....
        /*00b0*/ 	.word	0x00000380
        /*00b4*/ 	.word	0x000000ff
        /*00b8*/ 	.word	0x00036410
        /*00bc*/ 	.short	0x0100
        /*00be*/ 	.byte	0x08
	.zero		1


	//   ....[2]....
        /*00c0*/ 	.word	0x00000390
        /*00c4*/ 	.word	0x000000ff
        /*00c8*/ 	.word	0x00036420
        /*00cc*/ 	.short	0x0100
        /*00ce*/ 	.byte	0x08
	.zero		1


	//   ....[3]....
        /*00d0*/ 	.word	0x000003a0
        /*00d4*/ 	.word	0x000000ff
        /*00d8*/ 	.word	0x00036418
        /*00dc*/ 	.short	0x0100
        /*00de*/ 	.byte	0x08
	.zero		1


	//   ....[4]....
        /*00e0*/ 	.word	0x000003b0
        /*00e4*/ 	.word	0x000000ff
        /*00e8*/ 	.word	0x00036428
        /*00ec*/ 	.short	0x0100
        /*00ee*/ 	.byte	0x08
	.zero		1


	//   ....[5]....
        /*00f0*/ 	.word	0x000004e0
        /*00f4*/ 	.word	0x000000ff
        /*00f8*/ 	.word	0x00036430
        /*00fc*/ 	.short	0x0100
        /*00fe*/ 	.byte	0x08
	.zero		1


	//   ....[6]....
        /*0100*/ 	.word	0x000004f0
        /*0104*/ 	.word	0x000000ff
        /*0108*/ 	.word	0x00036438
        /*010c*/ 	.short	0x0100
        /*010e*/ 	.byte	0x08
	.zero		1


	//   ....[7]....
        /*0110*/ 	.word	0x00001410
        /*0114*/ 	.word	0x000000ff
        /*0118*/ 	.word	0x00036400
        /*011c*/ 	.short	0x010a
        /*011e*/ 	.byte	0x24
	.zero		1


	//   ....[8]....
        /*0120*/ 	.word	0x00001500
        /*0124*/ 	.word	0x000000ff
        /*0128*/ 	.word	0x00036400
        /*012c*/ 	.short	0x010a
        /*012e*/ 	.byte	0x24
	.zero		1


	//   ....[9]....
        /*0130*/ 	.word	0x00001c30
        /*0134*/ 	.word	0x00000003
        /*0138*/ 	.word	0x00036410
        /*013c*/ 	.short	0x010a
        /*013e*/ 	.byte	0x3f
	.zero		1


	//   ....[10]....
        /*0140*/ 	.word	0x00001c70
        /*0144*/ 	.word	0x00000003
        /*0148*/ 	.word	0x00036410
        /*014c*/ 	.short	0x010a
        /*014e*/ 	.byte	0x3f
	.zero		1


	//   ....[11]....
        /*0150*/ 	.word	0x00002310
        /*0154*/ 	.word	0x000000ff
        /*0158*/ 	.word	0x00036430
        /*015c*/ 	.short	0x010a
        /*015e*/ 	.byte	0x24
	.zero		1


	//   ....[12]....
        /*0160*/ 	.word	0x00002350
        /*0164*/ 	.word	0x000000ff
        /*0168*/ 	.word	0x00036430
        /*016c*/ 	.short	0x010a
        /*016e*/ 	.byte	0x24
	.zero		1


	//   ....[13]....
        /*0170*/ 	.word	0x00003d00
        /*0174*/ 	.word	0x000000ff
        /*0178*/ 	.word	0x00000000
        /*017c*/ 	.short	0x0101
        /*017e*/ 	.byte	0x04
	.zero		1


	//   ....[14]....
        /*0180*/ 	.word	0x00004090
        /*0184*/ 	.word	0x00000003
        /*0188*/ 	.word	0x00000000
        /*018c*/ 	.short	0x0101
        /*018e*/ 	.byte	0x3f
	.zero		1


	//   ....[15]....
        /*0190*/ 	.word	0x00007010
        /*0194*/ 	.word	0x00000008
        /*0198*/ 	.word	0x00036420
        /*019c*/ 	.short	0x010a
        /*019e*/ 	.byte	0x3f
	.zero		1


	//   ....[16]....
        /*01a0*/ 	.word	0x00007830
        /*01a4*/ 	.word	0x00000008
        /*01a8*/ 	.word	0x00036438
        /*01ac*/ 	.short	0x010a
        /*01ae*/ 	.byte	0x3f
	.zero		1


	//   ....[17]....
        /*01b0*/ 	.word	0x00007ba0
        /*01b4*/ 	.word	0x00000008
        /*01b8*/ 	.word	0x00036428
        /*01bc*/ 	.short	0x010a
        /*01be*/ 	.byte	0x3f
	.zero		1


	//   ....[18]....
        /*01c0*/ 	.word	0x00007ed0
        /*01c4*/ 	.word	0x00000008
        /*01c8*/ 	.word	0x00036438
        /*01cc*/ 	.short	0x010a
        /*01ce*/ 	.byte	0x3f
	.zero		1


	//   ....[19]....
        /*01d0*/ 	.word	0x000081c0
        /*01d4*/ 	.word	0x00000008
        /*01d8*/ 	.word	0x00036420
        /*01dc*/ 	.short	0x010a
        /*01de*/ 	.byte	0x3f
	.zero		1


	//   ....[20]....
        /*01e0*/ 	.word	0x00008540
        /*01e4*/ 	.word	0x00000008
        /*01e8*/ 	.word	0x00036438
        /*01ec*/ 	.short	0x010a
        /*01ee*/ 	.byte	0x3f
	.zero		1


	//   ....[21]....
        /*01f0*/ 	.word	0x00008840
        /*01f4*/ 	.word	0x00000008
        /*01f8*/ 	.word	0x00036428
        /*01fc*/ 	.short	0x010a
        /*01fe*/ 	.byte	0x3f
	.zero		1


	//   ....[22]....
        /*0200*/ 	.word	0x00008b80
        /*0204*/ 	.word	0x00000008
        /*0208*/ 	.word	0x00036438
        /*020c*/ 	.short	0x010a
        /*020e*/ 	.byte	0x3f
	.zero		1


	//   ....[23]....
        /*0210*/ 	.word	0x00008fe0
        /*0214*/ 	.word	0x00000009
        /*0218*/ 	.word	0x00000000
        /*021c*/ 	.short	0x010a
        /*021e*/ 	.byte	0x3f
	.zero		1


	//   ....[24]....
        /*0220*/ 	.word	0x00009060
        /*0224*/ 	.word	0x00000003
        /*0228*/ 	.word	0x00000000
        /*022c*/ 	.short	0x010a
        /*022e*/ 	.byte	0x3f
	.zero		1


	//   ....[25]....
        /*0230*/ 	.word	0x000090b0
        /*0234*/ 	.word	0x00000004
        /*0238*/ 	.word	0x00036438
        /*023c*/ 	.short	0x010a
        /*023e*/ 	.byte	0x3f
	.zero		1


	//   ....[26]....
        /*0240*/ 	.word	0x00009180
        /*0244*/ 	.word	0x0000009a
        /*0248*/ 	.word	0x00036400
        /*024c*/ 	.short	0x010a
        /*024e*/ 	.byte	0x3f
	.zero		1


	//   ....[27]....
        /*0250*/ 	.word	0x000091d0
        /*0254*/ 	.word	0x00000003
        /*0258*/ 	.word	0x00036410
        /*025c*/ 	.short	0x010a
        /*025e*/ 	.byte	0x3f
	.zero		1


	//   ....[28]....
        /*0260*/ 	.word	0x00009220
        /*0264*/ 	.word	0x0000009a
        /*0268*/ 	.word	0x00036430
        /*026c*/ 	.short	0x010a
        /*026e*/ 	.byte	0x3f
	.zero		1


	//   ....[29]....
        /*0270*/ 	.word	0x00009270
        /*0274*/ 	.word	0x00000008
        /*0278*/ 	.word	0x00036420
        /*027c*/ 	.short	0x010a
        /*027e*/ 	.byte	0x3f
	.zero		1


	//   ....[30]....
        /*0280*/ 	.word	0x000092c0
        /*0284*/ 	.word	0x00000008
        /*0288*/ 	.word	0x00036438
        /*028c*/ 	.short	0x010a
        /*028e*/ 	.byte	0x3f
	.zero		1


	//   ....[31]....
        /*0290*/ 	.word	0x00009310
        /*0294*/ 	.word	0x00000008
        /*0298*/ 	.word	0x00036428
        /*029c*/ 	.short	0x010a
        /*029e*/ 	.byte	0x3f
	.zero		1


	//   ....[32]....
        /*02a0*/ 	.word	0x00009370
        /*02a4*/ 	.word	0x00000008
        /*02a8*/ 	.word	0x00036438
        /*02ac*/ 	.short	0x010a
        /*02ae*/ 	.byte	0x3f
	.zero		1


	//   ....[33]....
        /*02b0*/ 	.word	0x000093f0
        /*02b4*/ 	.word	0x00000008
        /*02b8*/ 	.word	0x00036420
        /*02bc*/ 	.short	0x010a
        /*02be*/ 	.byte	0x3f
	.zero		1


	//   ....[34]....
        /*02c0*/ 	.word	0x00009440
        /*02c4*/ 	.word	0x00000008
        /*02c8*/ 	.word	0x00036438
        /*02cc*/ 	.short	0x010a
        /*02ce*/ 	.byte	0x3f
	.zero		1


	//   ....[35]....
        /*02d0*/ 	.word	0x00009490
        /*02d4*/ 	.word	0x00000008
        /*02d8*/ 	.word	0x00036428
        /*02dc*/ 	.short	0x010a
        /*02de*/ 	.byte	0x3f
	.zero		1


	//   ....[36]....
        /*02e0*/ 	.word	0x000094e0
        /*02e4*/ 	.word	0x00000008
        /*02e8*/ 	.word	0x00036438
        /*02ec*/ 	.short	0x010a
        /*02ee*/ 	.byte	0x3f
	.zero		1


	//   ....[37]....
        /*02f0*/ 	.word	0x000095b0
        /*02f4*/ 	.word	0x00000009
        /*02f8*/ 	.word	0x00000000
        /*02fc*/ 	.short	0x010a
        /*02fe*/ 	.byte	0x3f
	.zero		1


	//   ....[38]....
        /*0300*/ 	.word	0x00009600
        /*0304*/ 	.word	0x00000003
        /*0308*/ 	.word	0x00000000
        /*030c*/ 	.short	0x010a
        /*030e*/ 	.byte	0x3f
	.zero		1


	//----- nvinfo : EIATTR_NUM_MBARRIERS
	.align		4
.L_564:
        /*0310*/ 	.byte	0x03, 0x38
        /*0312*/ 	.short	0x0007


	//----- nvinfo : EIATTR_EXIT_INSTR_OFFSETS
	.align		4
        /*0314*/ 	.byte	0x04, 0x1c
        /*0316*/ 	.short	(.L_566 - .L_565)


	//   ....[0]....
.L_565:
        /*0318*/ 	.word	0x00009100


	//----- nvinfo : EIATTR_MAX_THREADS
	.align		4
.L_566:
        /*031c*/ 	.byte	0x04, 0x05
        /*031e*/ 	.short	(.L_568 - .L_567)
.L_567:
        /*0320*/ 	.word	0x00000200
        /*0324*/ 	.word	0x00000001
        /*0328*/ 	.word	0x00000001


	//----- nvinfo : EIATTR_CRS_STACK_SIZE
	.align		4
.L_568:
        /*032c*/ 	.byte	0x04, 0x1e
        /*032e*/ 	.short	(.L_570 - .L_569)
.L_569:
        /*0330*/ 	.word	0x00000000


	//----- nvinfo : EIATTR_CBANK_PARAM_SIZE
	.align		4
.L_570:
        /*0334*/ 	.byte	0x03, 0x19
        /*0336*/ 	.short	0x06f0


	//----- nvinfo : EIATTR_PARAM_CBANK
	.align		4
        /*0338*/ 	.byte	0x04, 0x0a
        /*033a*/ 	.short	(.L_572 - .L_571)
	.align		4
.L_571:
        /*033c*/ 	.word	index@(.nv.constant0._ZN7cutlass13device_kernelIN5flash11enable_sm90INS1_16FlashAttnBwdSm90INS1_25CollectiveMainloopBwdSm90ILi2ELi1ELi1EN4cute5tupleIJNS5_1CILi1EEES8_S8_EEENS6_IJNS7_ILi64EEENS7_ILi96EEENS7_ILi192EEEEEENS_6half_tEfNS_4arch4Sm90ELb0ELb1ELb0ELb1ELb0ELb0ELb1ELb0ELi3ELi1ELi1ELi1ELb0EEENS1_24CollectiveEpilogueBwdGQAISD_fSG_Li384ELb1ELb0EEENS1_19SingleTileSchedulerILb1ELb0ELb0ELi96EEEEEEEEEvNT_6ParamsE)
        /*0340*/ 	.short	0x0210
        /*0342*/ 	.short	0x06f0


	//----- nvinfo : EIATTR_SW_WAR
	.align		4
.L_572:
        /*0344*/ 	.byte	0x04, 0x36
        /*0346*/ 	.short	(.L_574 - .L_573)
.L_573:
        /*0348*/ 	.word	0x00000008
.L_574:


//--------------------- .nv.info._ZN7cutlass13device_kernelIN5flash11enable_sm90INS1_16FlashAttnBwdSm90INS1_25CollectiveMainloopBwdSm90ILi2ELi1ELi1EN4cute5tupleIJNS5_1CILi1EEES8_S8_EEENS6_IJNS7_ILi64EEENS7_ILi96EEENS7_ILi192EEEEEENS_6half_tEfNS_4arch4Sm90ELb0ELb1ELb0ELb1ELb1ELb0ELb1ELb0ELi3ELi1ELi1ELi1ELb0EEENS1_24CollectiveEpilogueBwdGQAISD_fSG_Li384ELb1ELb1EEENS1_19SingleTileSchedulerILb1ELb0ELb0ELi96EEEEEEEEEvNT_6ParamsE --------------------------
	.section	.nv.info._ZN7cutlass13device_kernelIN5flash11enable_sm90INS1_16FlashAttnBwdSm90INS1_25CollectiveMainloopBwdSm90ILi2ELi1ELi1EN4cute5tupleIJNS5_1CILi1EEES8_S8_EEENS6_IJNS7_ILi64EEENS7_ILi96EEENS7_ILi192EEEEEENS_6half_tEfNS_4arch4Sm90ELb0ELb1ELb0ELb1ELb1ELb0ELb1ELb0ELi3ELi1ELi1ELi1ELb0EEENS1_24CollectiveEpilogueBwdGQAISD_fSG_Li384ELb1ELb1EEENS1_19SingleTileSchedulerILb1ELb0ELb0ELi96EEEEEEEEEvNT_6ParamsE,"",@"SHT_CUDA_INFO"
	.sectionflags	@""
	.align	4


	//----- nvinfo : EIATTR_CUDA_API_VERSION
	.align		4
        /*0000*/ 	.byte	0x04, 0x37
        /*0002*/ 	.short	(.L_576 - .L_575)
.L_575:
        /*0004*/ 	.word	0x00000082


	//----- nvinfo : EIATTR_KPARAM_INFO
	.align		4
.L_576:
        /*0008*/ 	.byte	0x04, 0x17
        /*000a*/ 	.short	(.L_578 - .L_577)
.L_577:
        /*000c*/ 	.word	0x00000000
        /*0010*/ 	.short	0x0000
        /*0012*/ 	.short	0x0070
        /*0014*/ 	.byte	0x00, 0xf0, 0x01, 0x1a


	//----- nvinfo : EIATTR_SPARSE_MMA_MASK
	.align		4
.L_578:
        /*0018*/ 	.byte	0x03, 0x50
        /*001a*/ 	.short	0x0000


	//----- nvinfo : EIATTR_MAXREG_COUNT
	.align		4
        /*001c*/ 	.byte	0x03, 0x1b
        /*001e*/ 	.short	0x0080


	//----- nvinfo : EIATTR_NUM_BARRIERS
	.align		4
        /*0020*/ 	.byte	0x02, 0x4c
        /*0022*/ 	.byte	0x10
	.zero		1


	//----- nvinfo : EIATTR_EXTERNS
	.align		4
        /*0024*/ 	.byte	0x04, 0x0f
        /*0026*/ 	.short	(.L_580 - .L_579)


	//   ....[0]....
	.align		4
.L_579:
        /*0028*/ 	.word	index@(__assertfail)


	//----- nvinfo : EIATTR_MERCURY_ISA_VERSION
	.align		4
.L_580:
        /*002c*/ 	.byte	0x03, 0x5f
        /*002e*/ 	.short	0x0101


	//----- nvinfo : EIATTR_INT_WARP_WIDE_INSTR_OFFSETS
	.align		4
        /*0030*/ 	.byte	0x04, 0x31
        /*0032*/ 	.short	(.L_582 - .L_581)


	//   ....[0]....
.L_581:
        /*0034*/ 	.word	0x00000180


	//   ....[1]....
        /*0038*/ 	.word	0x000001b0


	//   ....[2]....
        /*003c*/ 	.word	0x00006210


	//   ....[3]....
        /*0040*/ 	.word	0x00006990


	//   ....[4]....
        /*0044*/ 	.word	0x00006f80


	//   ....[5]....
        /*0048*/ 	.word	0x00007250


	//   ....[6]....
        /*004c*/ 	.word	0x000074b0


	//   ....[7]....
        /*0050*/ 	.word	0x00007640


	//----- nvinfo : EIATTR_COOP_GROUP_MASK_REGIDS
	.align		4
.L_582:
        /*0054*/ 	.byte	0x04, 0x29
        /*0056*/ 	.short	(.L_584 - .L_583)


	//   ....[0]....
.L_583:
        /*0058*/ 	.word	0xffffffff


	//   ....[1]....
        /*005c*/ 	.word	0xffffffff


	//   ....[2]....
        /*0060*/ 	.word	0xffffffff


	//   ....[3]....
        /*0064*/ 	.word	0xffffffff


	//   ....[4]....
        /*0068*/ 	.word	0xffffffff


	//   ....[5]....
        /*006c*/ 	.word	0xffffffff


	//   ....[6]....
        /*0070*/ 	.word	0xffffffff


	//   ....[7]....
        /*0074*/ 	.word	0xffffffff


	//   ....[8]....
        /*0078*/ 	.word	0xffffffff


	//   ....[9]....
        /*007c*/ 	.word	0xffffffff


	//   ....[10]....
        /*0080*/ 	.word	0xffffffff


	//   ....[11]....
        /*0084*/ 	.word	0xffffffff


	//   ....[12]....
        /*0088*/ 	.word	0xffffffff


	//   ....[13]....
        /*008c*/ 	.word	0xffffffff


	//   ....[14]....
        /*0090*/ 	.word	0xffffffff


	//   ....[15]....
        /*0094*/ 	.word	0xffffffff


	//   ....[16]....
        /*0098*/ 	.word	0xffffffff


	//   ....[17]....
        /*009c*/ 	.word	0xffffffff


	//   ....[18]....
        /*00a0*/ 	.word	0xffffffff


	//   ....[19]....
        /*00a4*/ 	.word	0xffffffff


	//   ....[20]....
        /*00a8*/ 	.word	0x0500000f


	//   ....[21]....
        /*00ac*/ 	.word	0x0500000f


	//   ....[22]....
        /*00b0*/ 	.word	0x0500000f


	//   ....[23]....
        /*00b4*/ 	.word	0x0500000f


	//   ....[24]....
        /*00b8*/ 	.word	0x0500000f


	//   ....[25]....
        /*00bc*/ 	.word	0x0500000f


	//----- nvinfo : EIATTR_COOP_GROUP_INSTR_OFFSETS
	.align		4
.L_584:
        /*00c0*/ 	.byte	0x04, 0x28
        /*00c2*/ 	.short	(.L_586 - .L_585)


	//   ....[0]....
.L_585:
        /*00c4*/ 	.word	0x00000060


	//   ....[1]....
        /*00c8*/ 	.word	0x00000190


	//   ....[2]....
        /*00cc*/ 	.word	0x000001e0


	//   ....[3]....
        /*00d0*/ 	.word	0x000003d0


	//   ....[4]....
        /*00d4*/ 	.word	0x000005f0


	//   ....[5]....
        /*00d8*/ 	.word	0x000013e0


	//   ....[6]....
        /*00dc*/ 	.word	0x00004ad0


	//   ....[7]....
        /*00e0*/ 	.word	0x00004c60


	//   ....[8]....
        /*00e4*/ 	.word	0x00004ef0


	//   ....[9]....
        /*00e8*/ 	.word	0x00005080


	//   ....[10]....
        /*00ec*/ 	.word	0x00005190


	//   ....[11]....
        /*00f0*/ 	.word	0x00005c80


	//   ....[12]....
        /*00f4*/ 	.word	0x00006140


	//   ....[13]....
        /*00f8*/ 	.word	0x000064d0


	//   ....[14]....
        /*00fc*/ 	.word	0x000068c0


	//   ....[15]....
        /*0100*/ 	.word	0x00006b00


	//   ....[16]....
        /*0104*/ 	.word	0x00006eb0


	//   ....[17]....
        /*0108*/ 	.word	0x00007190


	//   ....[18]....
        /*010c*/ 	.word	0x000073b0


	//   ....[19]....
        /*0110*/ 	.word	0x00007540


	//   ....[20]....
        /*0114*/ 	.word	0x0000a450


	//   ....[21]....
        /*0118*/ 	.word	0x0000a5a0


	//   ....[22]....
        /*011c*/ 	.word	0x0000a610


	//   ....[23]....
        /*0120*/ 	.word	0x0000a680


	//   ....[24]....
        /*0124*/ 	.word	0x0000a6f0


	//   ....[25]....
        /*0128*/ 	.word	0x0000a760


	//----- nvinfo : EIATTR_REG_RECONFIG
	.align		4
.L_586:
        /*012c*/ 	.byte	0x01, 0x54
	.zero		2


	//----- nvinfo : EIATTR_SYSCALL_OFFSETS
	.align		4
        /*0130*/ 	.byte	0x04, 0x46
        /*0132*/ 	.short	(.L_588 - .L_587)


	//   ....[0]....
.L_587:
        /*0134*/ 	.word	0x00001040


	//   ....[1]....
        /*0138*/ 	.word	0x00001130


	//   ....[2]....
        /*013c*/ 	.word	0x00001270


	//   ....[3]....
        /*0140*/ 	.word	0x00001360


	//----- nvinfo : EIATTR_MBARRIER_INSTR_OFFSETS
	.align		4
.L_588:
        /*0144*/ 	.byte	0x04, 0x39
        /*0146*/ 	.short	(.L_590 - .L_589)


	//   ....[0]....
.L_589:
        /*0148*/ 	.word	0x00000280
        /*014c*/ 	.word	0x000000ff
        /*0150*/ 	.word	0x00036400
        /*0154*/ 	.short	0x0100
        /*0156*/ 	.byte	0x06
	.zero		1


	//   ....[1]....
        /*0158*/ 	.word	0x00000380
        /*015c*/ 	.word	0x000000ff
        /*0160*/ 	.word	0x00036410
        /*0164*/ 	.short	0x0100
        /*0166*/ 	.byte	0x08
	.zero		1


	//   ....[2]....
        /*0168*/ 	.word	0x00000390
        /*016c*/ 	.word	0x000000ff
        /*0170*/ 	.word	0x00036420
        /*0174*/ 	.short	0x0100
        /*0176*/ 	.byte	0x08
	.zero		1


	//   ....[3]....
        /*0178*/ 	.word	0x000003a0
        /*017c*/ 	.word	0x000000ff
        /*0180*/ 	.word	0x00036418
        /*0184*/ 	.short	0x0100
        /*0186*/ 	.byte	0x08
	.zero		1


	//   ....[4]....
        /*0188*/ 	.word	0x000003b0
        /*018c*/ 	.word	0x000000ff
        /*0190*/ 	.word	0x00036428
        /*0194*/ 	.short	0x0100
        /*0196*/ 	.byte	0x08
	.zero		1


	//   ....[5]....
        /*0198*/ 	.word	0x000004e0
        /*019c*/ 	.word	0x000000ff
        /*01a0*/ 	.word	0x00036430
        /*01a4*/ 	.short	0x0100
        /*01a6*/ 	.byte	0x08
	.zero		1


	//   ....[6]....
        /*01a8*/ 	.word	0x000004f0
        /*01ac*/ 	.word	0x000000ff
        /*01b0*/ 	.word	0x00036438
        /*01b4*/ 	.short	0x0100
        /*01b6*/ 	.byte	0x08
	.zero		1


	//   ....[7]....
        /*01b8*/ 	.word	0x00001410
        /*01bc*/ 	.word	0x000000ff
        /*01c0*/ 	.word	0x00036400
        /*01c4*/ 	.short	0x010a
        /*01c6*/ 	.byte	0x24
	.zero		1


	//   ....[8]....
        /*01c8*/ 	.word	0x00001500
        /*01cc*/ 	.word	0x000000ff
        /*01d0*/ 	.word	0x00036400
        /*01d4*/ 	.short	0x010a
        /*01d6*/ 	.byte	0x24
	.zero		1


	//   ....[9]....
        /*01d8*/ 	.word	0x00001c30
        /*01dc*/ 	.word	0x00000003
        /*01e0*/ 	.word	0x00036410
        /*01e4*/ 	.short	0x010a
        /*01e6*/ 	.byte	0x3f
	.zero		1


	//   ....[10]....
        /*01e8*/ 	.word	0x00001c70
        /*01ec*/ 	.word	0x00000003
        /*01f0*/ 	.word	0x00036410
        /*01f4*/ 	.short	0x010a
        /*01f6*/ 	.byte	0x3f
	.zero		1


	//   ....[11]....
        /*01f8*/ 	.word	0x00002310
        /*01fc*/ 	.word	0x000000ff
        /*0200*/ 	.word	0x00036430
        /*0204*/ 	.short	0x010a
        /*0206*/ 	.byte	0x24
	.zero		1


	//   ....[12]....
        /*0208*/ 	.word	0x00002350
        /*020c*/ 	.word	0x000000ff
        /*0210*/ 	.word	0x00036430
        /*0214*/ 	.short	0x010a
        /*0216*/ 	.byte	0x24
	.zero		1


	//   ....[13]....
        /*0218*/ 	.word	0x00003d00
        /*021c*/ 	.word	0x000000ff
        /*0220*/ 	.word	0x00000000
        /*0224*/ 	.short	0x0101
        /*0226*/ 	.byte	0x04
	.zero		1


	//   ....[14]....
        /*0228*/ 	.word	0x00004090
        /*022c*/ 	.word	0x00000003
        /*0230*/ 	.word	0x00000000
        /*0234*/ 	.short	0x0101
        /*0236*/ 	.byte	0x3f
	.zero		1


	//   ....[15]....
        /*0238*/ 	.word	0x00008310
        /*023c*/ 	.word	0x00000008
        /*0240*/ 	.word	0x00036420
        /*0244*/ 	.short	0x010a
        /*0246*/ 	.byte	0x3f
	.zero		1


	//   ....[16]....
        /*0248*/ 	.word	0x00008b30
        /*024c*/ 	.word	0x00000008
        /*0250*/ 	.word	0x00036438
        /*0254*/ 	.short	0x010a
        /*0256*/ 	.byte	0x3f
	.zero		1


	//   ....[17]....
        /*0258*/ 	.word	0x00008ea0
        /*025c*/ 	.word	0x00000008
        /*0260*/ 	.word	0x00036428
        /*0264*/ 	.short	0x010a
        /*0266*/ 	.byte	0x3f
	.zero		1


	//   ....[18]....
        /*0268*/ 	.word	0x000091d0
        /*026c*/ 	.word	0x00000008
        /*0270*/ 	.word	0x00036438
        /*0274*/ 	.short	0x010a
        /*0276*/ 	.byte	0x3f
	.zero		1


	//   ....[19]....
        /*0278*/ 	.word	0x000094c0
        /*027c*/ 	.word	0x00000008
        /*0280*/ 	.word	0x00036420
        /*0284*/ 	.short	0x010a
        /*0286*/ 	.byte	0x3f
	.zero		1


	//   ....[20]....
        /*0288*/ 	.word	0x00009840
        /*028c*/ 	.word	0x00000008
        /*0290*/ 	.word	0x00036438
        /*0294*/ 	.short	0x010a
        /*0296*/ 	.byte	0x3f
	.zero		1


	//   ....[21]....
        /*0298*/ 	.word	0x00009b40
        /*029c*/ 	.word	0x00000008
        /*02a0*/ 	.word	0x00036428
        /*02a4*/ 	.short	0x010a
        /*02a6*/ 	.byte	0x3f
	.zero		1


	//   ....[22]....
        /*02a8*/ 	.word	0x00009e80
        /*02ac*/ 	.word	0x00000008
        /*02b0*/ 	.word	0x00036438
        /*02b4*/ 	.short	0x010a
        /*02b6*/ 	.byte	0x3f
	.zero		1


	//   ....[23]....
        /*02b8*/ 	.word	0x0000a2e0
        /*02bc*/ 	.word	0x00000009
        /*02c0*/ 	.word	0x00000000
        /*02c4*/ 	.short	0x010a
        /*02c6*/ 	.byte	0x3f
	.zero		1


	//   ....[24]....
        /*02c8*/ 	.word	0x0000a360
        /*02cc*/ 	.word	0x00000003
        /*02d0*/ 	.word	0x00000000
        /*02d4*/ 	.short	0x010a
        /*02d6*/ 	.byte	0x3f
	.zero		1


	//   ....[25]....
        /*02d8*/ 	.word	0x0000a3b0
        /*02dc*/ 	.word	0x00000004
        /*02e0*/ 	.word	0x00036438
        /*02e4*/ 	.short	0x010a
        /*02e6*/ 	.byte	0x3f
	.zero		1


	//   ....[26]....
        /*02e8*/ 	.word	0x0000a480
        /*02ec*/ 	.word	0x0000009a
        /*02f0*/ 	.word	0x00036400
        /*02f4*/ 	.short	0x010a
        /*02f6*/ 	.byte	0x3f
	.zero		1


	//   ....[27]....
        /*02f8*/ 	.word	0x0000a4d0
        /*02fc*/ 	.word	0x00000003
        /*0300*/ 	.word	0x00036410
        /*0304*/ 	.short	0x010a
        /*0306*/ 	.byte	0x3f
	.zero		1


	//   ....[28]....
        /*0308*/ 	.word	0x0000a520
        /*030c*/ 	.word	0x0000009a
        /*0310*/ 	.word	0x00036430
        /*0314*/ 	.short	0x010a
        /*0316*/ 	.byte	0x3f
	.zero		1


	//   ....[29]....
        /*0318*/ 	.word	0x0000a7a0
        /*031c*/ 	.word	0x00000008
        /*0320*/ 	.word	0x00036420
        /*0324*/ 	.short	0x010a
        /*0326*/ 	.byte	0x3f
	.zero		1


	//   ....[30]....
        /*0328*/ 	.word	0x0000a7f0
        /*032c*/ 	.word	0x00000008
        /*0330*/ 	.word	0x00036438
        /*0334*/ 	.short	0x010a
        /*0336*/ 	.byte	0x3f
	.zero		1


	//   ....[31]....
        /*0338*/ 	.word	0x0000a840
        /*033c*/ 	.word	0x00000008
        /*0340*/ 	.word	0x00036428
        /*0344*/ 	.short	0x010a
        /*0346*/ 	.byte	0x3f
	.zero		1


	//   ....[32]....
        /*0348*/ 	.word	0x0000a8a0
        /*034c*/ 	.word	0x00000008
        /*0350*/ 	.word	0x00036438
        /*0354*/ 	.short	0x010a
        /*0356*/ 	.byte	0x3f
	.zero		1


	//   ....[33]....
        /*0358*/ 	.word	0x0000a920
        /*035c*/ 	.word	0x00000008
        /*0360*/ 	.word	0x00036420
        /*0364*/ 	.short	0x010a
        /*0366*/ 	.byte	0x3f
	.zero		1


	//   ....[34]....
        /*0368*/ 	.word	0x0000a970
        /*036c*/ 	.word	0x00000008
        /*0370*/ 	.word	0x00036438
        /*0374*/ 	.short	0x010a
        /*0376*/ 	.byte	0x3f
	.zero		1


	//   ....[35]....
        /*0378*/ 	.word	0x0000a9c0
        /*037c*/ 	.word	0x00000008
        /*0380*/ 	.word	0x00036428
        /*0384*/ 	.short	0x010a
        /*0386*/ 	.byte	0x3f
	.zero		1


	//   ....[36]....
        /*0388*/ 	.word	0x0000aa10
        /*038c*/ 	.word	0x00000008
        /*0390*/ 	.word	0x00036438
        /*0394*/ 	.short	0x010a
        /*0396*/ 	.byte	0x3f
	.zero		1


	//   ....[37]....
        /*0398*/ 	.word	0x0000aae0
        /*039c*/ 	.word	0x00000009
        /*03a0*/ 	.word	0x00000000
        /*03a4*/ 	.short	0x010a
        /*03a6*/ 	.byte	0x3f
	.zero		1


	//   ....[38]....
        /*03a8*/ 	.word	0x0000ab30
        /*03ac*/ 	.word	0x00000003
        /*03b0*/ 	.word	0x00000000
        /*03b4*/ 	.short	0x010a
        /*03b6*/ 	.byte	0x3f
	.zero		1


	//----- nvinfo : EIATTR_NUM_MBARRIERS
	.align		4
.L_590:
        /*03b8*/ 	.byte	0x03, 0x38
        /*03ba*/ 	.short	0x0007


	//----- nvinfo : EIATTR_EXIT_INSTR_OFFSETS
	.align		4
        /*03bc*/ 	.byte	0x04, 0x1c
        /*03be*/ 	.short	(.L_592 - .L_591)


	//   ....[0]....
.L_591:
        /*03c0*/ 	.word	0x0000a400


	//----- nvinfo : EIATTR_MAX_THREADS
	.align		4
.L_592:
        /*03c4*/ 	.byte	0x04, 0x05
        /*03c6*/ 	.short	(.L_594 - .L_593)
.L_593:
        /*03c8*/ 	.word	0x00000200
        /*03cc*/ 	.word	0x00000001
        /*03d0*/ 	.word	0x00000001


	//----- nvinfo : EIATTR_CRS_STACK_SIZE
	.align		4
.L_594:
        /*03d4*/ 	.byte	0x04, 0x1e
        /*03d6*/ 	.short	(.L_596 - .L_595)
.L_595:
        /*03d8*/ 	.word	0x00000000


	//----- nvinfo : EIATTR_CBANK_PARAM_SIZE
	.align		4
.L_596:
        /*03dc*/ 	.byte	0x03, 0x19
        /*03de*/ 	.short	0x06f0


	//----- nvinfo : EIATTR_PARAM_CBANK
	.align		4
        /*03e0*/ 	.byte	0x04, 0x0a
        /*03e2*/ 	.short	(.L_598 - .L_597)
	.align		4
.L_597:
        /*03e4*/ 	.word	index@(.nv.constant0._ZN7cutlass13device_kernelIN5flash11enable_sm90INS1_16FlashAttnBwdSm90INS1_25CollectiveMainloopBwdSm90ILi2ELi1ELi1EN4cute5tupleIJNS5_1CILi1EEES8_S8_EEENS6_IJNS7_ILi64EEENS7_ILi96EEENS7_ILi192EEEEEENS_6half_tEfNS_4arch4Sm90ELb0ELb1ELb0ELb1ELb1ELb0ELb1ELb0ELi3ELi1ELi1ELi1ELb0EEENS1_24CollectiveEpilogueBwdGQAISD_fSG_Li384ELb1ELb1EEENS1_19SingleTileSchedulerILb1ELb0ELb0ELi96EEEEEEEEEvNT_6ParamsE)
        /*03e8*/ 	.short	0x0210
        /*03ea*/ 	.short	0x06f0


	//----- nvinfo : EIATTR_SW_WAR
	.align		4
.L_598:
        /*03ec*/ 	.byte	0x04, 0x36
        /*03ee*/ 	.short	(.L_600 - .L_599)
.L_599:
        /*03f0*/ 	.word	0x00000008
.L_600:


//--------------------- .nv.info._ZN7cutlass13device_kernelIN5flash11enable_sm90INS1_16FlashAttnBwdSm90INS1_25CollectiveMainloopBwdSm90ILi2ELi1ELi1EN4cute5tupleIJNS5_1CILi1EEES8_S8_EEENS6_IJNS7_ILi64EEENS7_ILi96EEENS7_ILi192EEEEEENS_6half_tEfNS_4arch4Sm90ELb1ELb0ELb0ELb0ELb0ELb0ELb1ELb0ELi3ELi1ELi1ELi1ELb0EEENS1_21CollectiveEpilogueBwdISD_SE_SG_Li384ELb0ELb1ELi3EEENS1_25SingleTileBwdLPTSchedulerILb0ELi96ELb0EEEEEEEEEvNT_6ParamsE --------------------------
	.section	.nv.info._ZN7cutlass13device_kernelIN5flash11enable_sm90INS1_16FlashAttnBwdSm90INS1_25CollectiveMainloopBwdSm90ILi2ELi1ELi1EN4cute5tupleIJNS5_1CILi1EEES8_S8_EEENS6_IJNS7_ILi64EEENS7_ILi96EEENS7_ILi192EEEEEENS_6half_tEfNS_4arch4Sm90ELb1ELb0ELb0ELb0ELb0ELb0ELb1ELb0ELi3ELi1ELi1ELi1ELb0EEENS1_21CollectiveEpilogueBwdISD_SE_SG_Li384ELb0ELb1ELi3EEENS1_25SingleTileBwdLPTSchedulerILb0ELi96ELb0EEEEEEEEEvNT_6ParamsE,"",@"SHT_CUDA_INFO"
	.sectionflags	@""
	.align	4


	//----- nvinfo : EIATTR_CUDA_API_VERSION
	.align		4
        /*0000*/ 	.byte	0x04, 0x37
        /*0002*/ 	.short	(.L_602 - .L_601)
.L_601:
        /*0004*/ 	.word	0x00000082


	//----- nvinfo : EIATTR_KPARAM_INFO
	.align		4
.L_602:
        /*0008*/ 	.byte	0x04, 0x17
        /*000a*/ 	.short	(.L_604 - .L_603)
.L_603:
        /*000c*/ 	.word	0x00000000
        /*0010*/ 	.short	0x0000
        /*0012*/ 	.short	0x0070
        /*0014*/ 	.byte	0x00, 0xf0, 0x01, 0x24


	//----- nvinfo : EIATTR_SPARSE_MMA_MASK
	.align		4
.L_604:
        /*0018*/ 	.byte	0x03, 0x50
        /*001a*/ 	.short	0x0000


	//----- nvinfo : EIATTR_MAXREG_COUNT
	.align		4
        /*001c*/ 	.byte	0x03, 0x1b
        /*001e*/ 	.short	0x0080


	//----- nvinfo : EIATTR_NUM_BARRIERS
	.align		4
        /*0020*/ 	.byte	0x02, 0x4c
        /*0022*/ 	.byte	0x10
	.zero		1


	//----- nvinfo : EIATTR_EXTERNS
	.align		4
        /*0024*/ 	.byte	0x04, 0x0f
        /*0026*/ 	.short	(.L_606 - .L_605)


	//   ....[0]....
	.align		4
.L_605:
        /*0028*/ 	.word	index@(__assertfail)


	//----- nvinfo : EIATTR_ANNOTATIONS
	.align		4
.L_606:
        /*002c*/ 	.byte	0x04, 0x55
        /*002e*/ 	.short	(.L_608 - .L_607)


	//   ....[0]....
.L_607:
        /*0030*/ 	.word	0x00000001
        /*0034*/ 	.byte	0x80, 0x05, 0x00, 0x00, 0x01, 0x00, 0x00, 0x00, 0x50, 0x13, 0x00, 0x00, 0x01, 0x00, 0x00, 0x00
        /*0044*/ 	.byte	0xb0, 0x77, 0x00, 0x00, 0x01, 0x00, 0x00, 0x00, 0x20, 0x7a, 0x00, 0x00, 0x01, 0x00, 0x00, 0x00
        /*0054*/ 	.byte	0xf0, 0x7e, 0x00, 0x00, 0x01, 0x00, 0x00, 0x00, 0x70, 0x81, 0x00, 0x00, 0x01, 0x00, 0x00, 0x00
        /*0064*/ 	.byte	0xa0, 0x81, 0x00, 0x00, 0x01, 0x00, 0x00, 0x00, 0xb0, 0x81, 0x00, 0x00, 0x01, 0x00, 0x00, 0x00
        /*0074*/ 	.byte	0x10, 0x82, 0x00, 0x00, 0x01, 0x00, 0x00, 0x00, 0x20, 0x82, 0x00, 0x00, 0x01, 0x00, 0x00, 0x00
        /*0084*/ 	.byte	0xb0, 0x87, 0x00, 0x00, 0x01, 0x00, 0x00, 0x00, 0xd0, 0x87, 0x00, 0x00, 0x01, 0x00, 0x00, 0x00
        /*0094*/ 	.byte	0xc0, 0x8b, 0x00, 0x00, 0x01, 0x00, 0x00, 0x00, 0xe0, 0x91, 0x00, 0x00, 0x01, 0x00, 0x00, 0x00
        /*00a4*/ 	.byte	0x20, 0x96, 0x00, 0x00, 0x01, 0x00, 0x00, 0x00, 0x70, 0x96, 0x00, 0x00


	//----- nvinfo : EIATTR_MERCURY_ISA_VERSION
	.align		4
.L_608:
        /*00b0*/ 	.byte	0x03, 0x5f
        /*00b2*/ 	.short	0x0101


	//----- nvinfo : EIATTR_INT_WARP_WIDE_INSTR_OFFSETS
	.align		4
        /*00b4*/ 	.byte	0x04, 0x31
        /*00b6*/ 	.short	(.L_610 - .L_609)


	//   ....[0]....
.L_609:
        /*00b8*/ 	.word	0x000001e0


	//   ....[1]....
        /*00bc*/ 	.word	0x000002a0


	//----- nvinfo : EIATTR_COOP_GROUP_MASK_REGIDS
	.align		4
.L_610:
        /*00c0*/ 	.byte	0x04, 0x29
        /*00c2*/ 	.short	(.L_612 - .L_611)


	//   ....[0]....
.L_611:
        /*00c4*/ 	.word	0xffffffff


	//   ....[1]....
        /*00c8*/ 	.word	0xffffffff


	//   ....[2]....
        /*00cc*/ 	.word	0xffffffff


	//   ....[3]....
        /*00d0*/ 	.word	0xffffffff


	//   ....[4]....
        /*00d4*/ 	.word	0xffffffff


	//   ....[5]....
        /*00d8*/ 	.word	0xffffffff


	//   ....[6]....
        /*00dc*/ 	.word	0xffffffff


	//   ....[7]....
        /*00e0*/ 	.word	0xffffffff


	//   ....[8]....
        /*00e4*/ 	.word	0x0500000f


	//----- nvinfo : EIATTR_COOP_GROUP_INSTR_OFFSETS
	.align		4
.L_612:
        /*00e8*/ 	.byte	0x04, 0x28
        /*00ea*/ 	.short	(.L_614 - .L_613)


	//   ....[0]....
.L_613:
        /*00ec*/ 	.word	0x00000060


	//   ....[1]....
        /*00f0*/ 	.word	0x000001f0


	//   ....[2]....
        /*00f4*/ 	.word	0x00000280


	//   ....[3]....
        /*00f8*/ 	.word	0x00000400


	//   ....[4]....
        /*00fc*/ 	.word	0x00000640


	//   ....[5]....
        /*0100*/ 	.word	0x00001210


	//   ....[6]....
        /*0104*/ 	.word	0x00004460


	//   ....[7]....
        /*0108*/ 	.word	0x00005a20


	//   ....[8]....
        /*010c*/ 	.word	0x00009410


	//----- nvinfo : EIATTR_REG_RECONFIG
	.align		4
.L_614:
        /*0110*/ 	.byte	0x01, 0x54
	.zero		2


	//----- nvinfo : EIATTR_SYSCALL_OFFSETS
	.align		4
        /*0114*/ 	.byte	0x04, 0x46
        /*0116*/ 	.short	(.L_616 - .L_615)


	//   ....[0]....
.L_615:
        /*0118*/ 	.word	0x00000e70


	//   ....[1]....
        /*011c*/ 	.word	0x00000f60


	//   ....[2]....
        /*0120*/ 	.word	0x000010a0


	//   ....[3]....
        /*0124*/ 	.word	0x00001190


	//   ....[4]....
        /*0128*/ 	.word	0x00003e50


	//   ....[5]....
        /*012c*/ 	.word	0x00003f90


	//   ....[6]....
        /*0130*/ 	.word	0x000040b0


	//   ....[7]....
        /*0134*/ 	.word	0x000041d0


	//----- nvinfo : EIATTR_MBARRIER_INSTR_OFFSETS
	.align		4
.L_616:
        /*0138*/ 	.byte	0x04, 0x39
        /*013a*/ 	.short	(.L_618 - .L_617)


	//   ....[0]....
.L_617:
        /*013c*/ 	.word	0x000002c0
        /*0140*/ 	.word	0x000000ff
        /*0144*/ 	.word	0x00036400
        /*0148*/ 	.short	0x0100
        /*014a*/ 	.byte	0x06
	.zero		1


	//   ....[1]....
        /*014c*/ 	.word	0x000003b0
        /*0150*/ 	.word	0x000000ff
        /*0154*/ 	.word	0x00036410
        /*0158*/ 	.short	0x0100
        /*015a*/ 	.byte	0x08
	.zero		1


	//   ....[2]....
        /*015c*/ 	.word	0x000003c0
        /*0160*/ 	.word	0x000000ff
        /*0164*/ 	.word	0x00036420
        /*0168*/ 	.short	0x0100
        /*016a*/ 	.byte	0x08
	.zero		1


	//   ....[3]....
        /*016c*/ 	.word	0x000003d0
        /*0170*/ 	.word	0x000000ff
        /*0174*/ 	.word	0x00036418
        /*0178*/ 	.short	0x0100
        /*017a*/ 	.byte	0x08
	.zero		1


	//   ....[4]....
        /*017c*/ 	.word	0x000003e0
        /*0180*/ 	.word	0x000000ff
        /*0184*/ 	.word	0x00036428
        /*0188*/ 	.short	0x0100
        /*018a*/ 	.byte	0x08
	.zero		1


	//   ....[5]....
        /*018c*/ 	.word	0x00000510
        /*0190*/ 	.word	0x000000ff
        /*0194*/ 	.word	0x00036430
        /*0198*/ 	.short	0x0100
        /*019a*/ 	.byte	0x08
	.zero		1


	//   ....[6]....
        /*019c*/ 	.word	0x00000520
        /*01a0*/ 	.word	0x000000ff
        /*01a4*/ 	.word	0x00036438
        /*01a8*/ 	.short	0x0100
        /*01aa*/ 	.byte	0x08
	.zero		1


	//   ....[7]....
        /*01ac*/ 	.word	0x00001240
        /*01b0*/ 	.word	0x000000ff
        /*01b4*/ 	.word	0x00036400
        /*01b8*/ 	.short	0x010a
        /*01ba*/ 	.byte	0x25
	.zero		1


	//   ....[8]....
        /*01bc*/ 	.word	0x00001330
        /*01c0*/ 	.word	0x000000ff
        /*01c4*/ 	.word	0x00036400
        /*01c8*/ 	.short	0x010a
        /*01ca*/ 	.byte	0x25
	.zero		1


	//   ....[9]....
        /*01cc*/ 	.word	0x00001a60
        /*01d0*/ 	.word	0x00000003
        /*01d4*/ 	.word	0x00036410
        /*01d8*/ 	.short	0x010a
        /*01da*/ 	.byte	0x3f
	.zero		1


	//   ....[10]....
        /*01dc*/ 	.word	0x00001aa0
        /*01e0*/ 	.word	0x00000003
        /*01e4*/ 	.word	0x00036410
        /*01e8*/ 	.short	0x010a
        /*01ea*/ 	.byte	0x3f
	.zero		1


	//   ....[11]....
        /*01ec*/ 	.word	0x00002140
        /*01f0*/ 	.word	0x000000ff
        /*01f4*/ 	.word	0x00036430
        /*01f8*/ 	.short	0x010a
        /*01fa*/ 	.byte	0x25
	.zero		1


	//   ....[12]....
        /*01fc*/ 	.word	0x00002180
        /*0200*/ 	.word	0x000000ff
        /*0204*/ 	.word	0x00036430
        /*0208*/ 	.short	0x010a
        /*020a*/ 	.byte	0x25
	.zero		1


	//   ....[13]....
        /*020c*/ 	.word	0x00003600
        /*0210*/ 	.word	0x000000ff
        /*0214*/ 	.word	0x00000000
        /*0218*/ 	.short	0x0101
        /*021a*/ 	.byte	0x04
	.zero		1


	//   ....[14]....
        /*021c*/ 	.word	0x00003990
        /*0220*/ 	.word	0x00000003
        /*0224*/ 	.word	0x00000000
        /*0228*/ 	.short	0x0101
        /*022a*/ 	.byte	0x3f
	.zero		1


	//   ....[15]....
        /*022c*/ 	.word	0x00007300
        /*0230*/ 	.word	0x0000000c
        /*0234*/ 	.word	0x00036420
        /*0238*/ 	.short	0x010a
        /*023a*/ 	.byte	0x3f
	.zero		1


	//   ....[16]....
        /*023c*/ 	.word	0x00007a90
        /*0240*/ 	.word	0x0000000c
        /*0244*/ 	.word	0x00036438
        /*0248*/ 	.short	0x010a
        /*024a*/ 	.byte	0x3f
	.zero		1


	//   ....[17]....
        /*024c*/ 	.word	0x00007e10
        /*0250*/ 	.word	0x0000000c
        /*0254*/ 	.word	0x00036428
        /*0258*/ 	.short	0x010a
        /*025a*/ 	.byte	0x3f
	.zero		1


	//   ....[18]....
        /*025c*/ 	.word	0x00008160
        /*0260*/ 	.word	0x0000000c
        /*0264*/ 	.word	0x00036438
        /*0268*/ 	.short	0x010a
        /*026a*/ 	.byte	0x3f
	.zero		1


	//   ....[19]....
        /*026c*/ 	.word	0x00008480
        /*0270*/ 	.word	0x0000000c
        /*0274*/ 	.word	0x00036420
        /*0278*/ 	.short	0x010a
        /*027a*/ 	.byte	0x3f
	.zero		1


	//   ....[20]....
        /*027c*/ 	.word	0x00008800
        /*0280*/ 	.word	0x0000000c
        /*0284*/ 	.word	0x00036438
        /*0288*/ 	.short	0x010a
        /*028a*/ 	.byte	0x3f
	.zero		1


	//   ....[21]....
        /*028c*/ 	.word	0x00008b10
        /*0290*/ 	.word	0x0000000c
        /*0294*/ 	.word	0x00036428
        /*0298*/ 	.short	0x010a
        /*029a*/ 	.byte	0x3f
	.zero		1


	//   ....[22]....
        /*029c*/ 	.word	0x00008e30
        /*02a0*/ 	.word	0x0000000c
        /*02a4*/ 	.word	0x00036438
        /*02a8*/ 	.short	0x010a
        /*02aa*/ 	.byte	0x3f
	.zero		1


	//   ....[23]....
        /*02ac*/ 	.word	0x000092a0
        /*02b0*/ 	.word	0x00000005
        /*02b4*/ 	.word	0x00000000
        /*02b8*/ 	.short	0x010a
        /*02ba*/ 	.byte	0x3f
	.zero		1


	//   ....[24]....
        /*02bc*/ 	.word	0x00009320
        /*02c0*/ 	.word	0x00000017
        /*02c4*/ 	.word	0x00000000
        /*02c8*/ 	.short	0x010a
        /*02ca*/ 	.byte	0x3f
	.zero		1


	//   ....[25]....
        /*02cc*/ 	.word	0x00009370
        /*02d0*/ 	.word	0x00000007
        /*02d4*/ 	.word	0x00036438
        /*02d8*/ 	.short	0x010a
        /*02da*/ 	.byte	0x3f
	.zero		1


	//   ....[26]....
        /*02dc*/ 	.word	0x00009440
        /*02e0*/ 	.word	0x00000013
        /*02e4*/ 	.word	0x00036400
        /*02e8*/ 	.short	0x010a
        /*02ea*/ 	.byte	0x3f
	.zero		1


	//   ....[27]....
        /*02ec*/ 	.word	0x00009490
        /*02f0*/ 	.word	0x00000003
        /*02f4*/ 	.word	0x00036410
        /*02f8*/ 	.short	0x010a
        /*02fa*/ 	.byte	0x3f
	.zero		1


	//   ....[28]....
        /*02fc*/ 	.word	0x000094e0
        /*0300*/ 	.word	0x00000013
        /*0304*/ 	.word	0x00036430
        /*0308*/ 	.short	0x010a
        /*030a*/ 	.byte	0x3f
	.zero		1


	//   ....[29]....
        /*030c*/ 	.word	0x00009530
        /*0310*/ 	.word	0x0000000c
        /*0314*/ 	.word	0x00036420
        /*0318*/ 	.short	0x010a
        /*031a*/ 	.byte	0x3f
	.zero		1


	//   ....[30]....
        /*031c*/ 	.word	0x00009580
        /*0320*/ 	.word	0x0000000c
        /*0324*/ 	.word	0x00036438
        /*0328*/ 	.short	0x010a
        /*032a*/ 	.byte	0x3f
	.zero		1


	//   ....[31]....
        /*032c*/ 	.word	0x000095d0
        /*0330*/ 	.word	0x0000000c
        /*0334*/ 	.word	0x00036428
        /*0338*/ 	.short	0x010a
        /*033a*/ 	.byte	0x3f
	.zero		1


	//   ....[32]....
        /*033c*/ 	.word	0x00009640
        /*0340*/ 	.word	0x0000000c
        /*0344*/ 	.word	0x00036438
        /*0348*/ 	.short	0x010a
        /*034a*/ 	.byte	0x3f
	.zero		1


	//   ....[33]....
        /*034c*/ 	.word	0x000096b0
        /*0350*/ 	.word	0x0000000c
        /*0354*/ 	.word	0x00036420
        /*0358*/ 	.short	0x010a
        /*035a*/ 	.byte	0x3f
	.zero		1


	//   ....[34]....
        /*035c*/ 	.word	0x00009700
        /*0360*/ 	.word	0x0000000c
        /*0364*/ 	.word	0x00036438
        /*0368*/ 	.short	0x010a
        /*036a*/ 	.byte	0x3f
	.zero		1


	//   ....[35]....
        /*036c*/ 	.word	0x00009750
        /*0370*/ 	.word	0x0000000c
        /*0374*/ 	.word	0x00036428
        /*0378*/ 	.short	0x010a
        /*037a*/ 	.byte	0x3f
	.zero		1


	//   ....[36]....
        /*037c*/ 	.word	0x000097a0
        /*0380*/ 	.word	0x0000000c
        /*0384*/ 	.word	0x00036438
        /*0388*/ 	.short	0x010a
        /*038a*/ 	.byte	0x3f
	.zero		1


	//   ....[37]....
        /*038c*/ 	.word	0x00009870
        /*0390*/ 	.word	0x00000005
        /*0394*/ 	.word	0x00000000
        /*0398*/ 	.short	0x010a
        /*039a*/ 	.byte	0x3f
	.zero		1


	//   ....[38]....
        /*039c*/ 	.word	0x000098c0
        /*03a0*/ 	.word	0x00000017
        /*03a4*/ 	.word	0x00000000
        /*03a8*/ 	.short	0x010a
        /*03aa*/ 	.byte	0x3f
	.zero		1


	//----- nvinfo : EIATTR_NUM_MBARRIERS
	.align		4
.L_618:
        /*03ac*/ 	.byte	0x03, 0x38
        /*03ae*/ 	.short	0x0007


	//----- nvinfo : EIATTR_EXIT_INSTR_OFFSETS
	.align		4
        /*03b0*/ 	.byte	0x04, 0x1c
        /*03b2*/ 	.short	(.L_620 - .L_619)


	//   ....[0]....
.L_619:
        /*03b4*/ 	.word	0x000008f0


	//   ....[1]....
        /*03b8*/ 	.word	0x00004a60


	//   ....[2]....
        /*03bc*/ 	.word	0x000059d0


	//   ....[3]....
        /*03c0*/ 	.word	0x000093c0


	//----- nvinfo : EIATTR_MAX_THREADS
	.align		4
.L_620:
        /*03c4*/ 	.byte	0x04, 0x05
        /*03c6*/ 	.short	(.L_622 - .L_621)
.L_621:
        /*03c8*/ 	.word	0x00000200
        /*03cc*/ 	.word	0x00000001
        /*03d0*/ 	.word	0x00000001


	//----- nvinfo : EIATTR_CRS_STACK_SIZE
	.align		4
.L_622:
        /*03d4*/ 	.byte	0x04, 0x1e
        /*03d6*/ 	.short	(.L_624 - .L_623)
.L_623:
        /*03d8*/ 	.word	0x00000000


	//----- nvinfo : EIATTR_CBANK_PARAM_SIZE
	.align		4
.L_624:
        /*03dc*/ 	.byte	0x03, 0x19
        /*03de*/ 	.short	0x0970


	//----- nvinfo : EIATTR_PARAM_CBANK
	.align		4
        /*03e0*/ 	.byte	0x04, 0x0a
        /*03e2*/ 	.short	(.L_626 - .L_625)
	.align		4
.L_625:
        /*03e4*/ 	.word	index@(.nv.constant0._ZN7cutlass13device_kernelIN5flash11enable_sm90INS1_16FlashAttnBwdSm90INS1_25CollectiveMainloopBwdSm90ILi2ELi1ELi1EN4cute5tupleIJNS5_1CILi1EEES8_S8_EEENS6_IJNS7_ILi64EEENS7_ILi96EEENS7_ILi192EEEEEENS_6half_tEfNS_4arch4Sm90ELb1ELb0ELb0ELb0ELb0ELb0ELb1ELb0ELi3ELi1ELi1ELi1ELb0EEENS1_21CollectiveEpilogueBwdISD_SE_SG_Li384ELb0ELb1ELi3EEENS1_25SingleTileBwdLPTSchedulerILb0ELi96ELb0EEEEEEEEEvNT_6ParamsE)
        /*03e8*/ 	.short	0x0210
        /*03ea*/ 	.short	0x0970


	//----- nvinfo : EIATTR_SW_WAR
	.align		4
.L_626:
        /*03ec*/ 	.byte	0x04, 0x36
        /*03ee*/ 	.short	(.L_628 - .L_627)
.L_627:
        /*03f0*/ 	.word	0x00000008
.L_628:


//--------------------- .nv.info._ZN7cutlass13device_kernelIN5flash11enable_sm90INS1_16FlashAttnBwdSm90INS1_25CollectiveMainloopBwdSm90ILi2ELi1ELi1EN4cute5tupleIJNS5_1CILi1EEES8_S8_EEENS6_IJNS7_ILi64EEENS7_ILi96EEENS7_ILi192EEEEEENS_6half_tEfNS_4arch4Sm90ELb1ELb0ELb0ELb0ELb1ELb0ELb1ELb0ELi3ELi1ELi1ELi1ELb0EEENS1_21CollectiveEpilogueBwdISD_SE_SG_Li384ELb0ELb1ELi3EEENS1_25SingleTileBwdLPTSchedulerILb0ELi96ELb1EEEEEEEEEvNT_6ParamsE --------------------------
	.section	.nv.info._ZN7cutlass13device_kernelIN5flash11enable_sm90INS1_16FlashAttnBwdSm90INS1_25CollectiveMainloopBwdSm90ILi2ELi1ELi1EN4cute5tupleIJNS5_1CILi1EEES8_S8_EEENS6_IJNS7_ILi64EEENS7_ILi96EEENS7_ILi192EEEEEENS_6half_tEfNS_4arch4Sm90ELb1ELb0ELb0ELb0ELb1ELb0ELb1ELb0ELi3ELi1ELi1ELi1ELb0EEENS1_21CollectiveEpilogueBwdISD_SE_SG_Li384ELb0ELb1ELi3EEENS1_25SingleTileBwdLPTSchedulerILb0ELi96ELb1EEEEEEEEEvNT_6ParamsE,"",@"SHT_CUDA_INFO"
	.sectionflags	@""
	.align	4


	//----- nvinfo : EIATTR_CUDA_API_VERSION
	.align		4
        /*0000*/ 	.byte	0x04, 0x37
        /*0002*/ 	.short	(.L_630 - .L_629)
.L_629:
        /*0004*/ 	.word	0x00000082


	//----- nvinfo : EIATTR_KPARAM_INFO
	.align		4
.L_630:
        /*0008*/ 	.byte	0x04, 0x17
        /*000a*/ 	.short	(.L_632 - .L_631)
.L_631:
        /*000c*/ 	.word	0x00000000
        /*0010*/ 	.short	0x0000
        /*0012*/ 	.short	0x0070
        /*0014*/ 	.byte	0x00, 0xf0, 0x01, 0x24


	//----- nvinfo : EIATTR_SPARSE_MMA_MASK
	.align		4
.L_632:
        /*0018*/ 	.byte	0x03, 0x50
        /*001a*/ 	.short	0x0000


	//----- nvinfo : EIATTR_MAXREG_COUNT
	.align		4
        /*001c*/ 	.byte	0x03, 0x1b
        /*001e*/ 	.short	0x0080


	//----- nvinfo : EIATTR_NUM_BARRIERS
	.align		4
        /*0020*/ 	.byte	0x02, 0x4c
        /*0022*/ 	.byte	0x10
	.zero		1


	//----- nvinfo : EIATTR_EXTERNS
	.align		4
        /*0024*/ 	.byte	0x04, 0x0f
        /*0026*/ 	.short	(.L_634 - .L_633)


	//   ....[0]....
	.align		4
.L_633:
        /*0028*/ 	.word	index@(__assertfail)


	//----- nvinfo : EIATTR_ANNOTATIONS
	.align		4
.L_634:
        /*002c*/ 	.byte	0x04, 0x55
        /*002e*/ 	.short	(.L_636 - .L_635)


	//   ....[0]....
.L_635:
        /* <DEDUP_REMOVED lines=9> */


	//----- nvinfo : EIATTR_MERCURY_ISA_VERSION
	.align		4
.L_636:
        /*00b0*/ 	.byte	0x03, 0x5f
        /*00b2*/ 	.short	0x0101


	//----- nvinfo : EIATTR_INT_WARP_WIDE_INSTR_OFFSETS
	.align		4
        /*00b4*/ 	.byte	0x04, 0x31
        /*00b6*/ 	.short	(.L_638 - .L_637)


	//   ....[0]....
.L_637:
        /*00b8*/ 	.word	0x000001e0


	//   ....[1]....
        /*00bc*/ 	.word	0x000002a0


	//   ....[2]....
        /*00c0*/ 	.word	0x00006800


	//   ....[3]....
        /*00c4*/ 	.word	0x00006fb0


	//   ....[4]....
        /*00c8*/ 	.word	0x00007610


	//----- nvinfo : EIATTR_COOP_GROUP_MASK_REGIDS
	.align		4
.L_638:
        /*00cc*/ 	.byte	0x04, 0x29
        /*00ce*/ 	.short	(.L_640 - .L_639)


	//   ....[0]....
.L_639:
        /*00d0*/ 	.word	0xffffffff


	//   ....[1]....
        /*00d4*/ 	.word	0xffffffff


	//   ....[2]....
        /*00d8*/ 	.word	0xffffffff


	//   ....[3]....
        /*00dc*/ 	.word	0xffffffff


	//   ....[4]....
        /*00e0*/ 	.word	0xffffffff


	//   ....[5]....
        /*00e4*/ 	.word	0xffffffff


	//   ....[6]....
        /*00e8*/ 	.word	0xffffffff


	//   ....[7]....
        /*00ec*/ 	.word	0xffffffff


	//   ....[8]....
        /*00f0*/ 	.word	0xffffffff


	//   ....[9]....
        /*00f4*/ 	.word	0xffffffff


	//   ....[10]....
        /*00f8*/ 	.word	0xffffffff


	//   ....[11]....
        /*00fc*/ 	.word	0xffffffff


	//   ....[12]....
        /*0100*/ 	.word	0xffffffff


	//   ....[13]....
        /*0104*/ 	.word	0xffffffff


	//   ....[14]....
        /*0108*/ 	.word	0x0500000f


	//   ....[15]....
        /*010c*/ 	.word	0x0500000f


	//   ....[16]....
        /*0110*/ 	.word	0x0500000f


	//   ....[17]....
        /*0114*/ 	.word	0x0500000f


	//----- nvinfo : EIATTR_COOP_GROUP_INSTR_OFFSETS
	.align		4
.L_640:
        /*0118*/ 	.byte	0x04, 0x28
        /*011a*/ 	.short	(.L_642 - .L_641)


	//   ....[0]....
.L_641:
        /*011c*/ 	.word	0x00000060


	//   ....[1]....
        /*0120*/ 	.word	0x000001f0


	//   ....[2]....
        /*0124*/ 	.word	0x00000280


	//   ....[3]....
        /*0128*/ 	.word	0x00000400


	//   ....[4]....
        /*012c*/ 	.word	0x00000650


	//   ....[5]....
        /*0130*/ 	.word	0x00001250


	//   ....[6]....
        /*0134*/ 	.word	0x00004490


	//   ....[7]....
        /*0138*/ 	.word	0x00005a90


	//   ....[8]....
        /*013c*/ 	.word	0x00006270


	//   ....[9]....
        /*0140*/ 	.word	0x00006730


	//   ....[10]....
        /*0144*/ 	.word	0x00006af0


	//   ....[11]....
        /*0148*/ 	.word	0x00006ee0


	//   ....[12]....
        /*014c*/ 	.word	0x00007190


	//   ....[13]....
        /*0150*/ 	.word	0x00007540


	//   ....[14]....
        /*0154*/ 	.word	0x00009e80


	//   ....[15]....
        /*0158*/ 	.word	0x00009fd0


	//   ....[16]....
        /*015c*/ 	.word	0x0000a040


	//   ....[17]....
        /*0160*/ 	.word	0x0000a0b0


	//----- nvinfo : EIATTR_REG_RECONFIG
	.align		4
.L_642:
        /*0164*/ 	.byte	0x01, 0x54
	.zero		2


	//----- nvinfo : EIATTR_SYSCALL_OFFSETS
	.align		4
        /*0168*/ 	.byte	0x04, 0x46
        /*016a*/ 	.short	(.L_644 - .L_643)


	//   ....[0]....
.L_643:
        /*016c*/ 	.word	0x00000eb0


	//   ....[1]....
        /*0170*/ 	.word	0x00000fa0


	//   ....[2]....
        /*0174*/ 	.word	0x000010e0


	//   ....[3]....
        /*0178*/ 	.word	0x000011d0


	//   ....[4]....
        /*017c*/ 	.word	0x00003e80


	//   ....[5]....
        /*0180*/ 	.word	0x00003fc0


	//   ....[6]....
        /*0184*/ 	.word	0x000040e0


	//   ....[7]....
        /*0188*/ 	.word	0x00004200


	//----- nvinfo : EIATTR_MBARRIER_INSTR_OFFSETS
	.align		4
.L_644:
        /*018c*/ 	.byte	0x04, 0x39
        /*018e*/ 	.short	(.L_646 - .L_645)


	//   ....[0]....
.L_645:
        /*0190*/ 	.word	0x000002c0
        /*0194*/ 	.word	0x000000ff
        /*0198*/ 	.word	0x00036400
        /*019c*/ 	.short	0x0100
        /*019e*/ 	.byte	0x06
	.zero		1


	//   ....[1]....
        /*01a0*/ 	.word	0x000003b0
        /*01a4*/ 	.word	0x000000ff
        /*01a8*/ 	.word	0x00036410
        /*01ac*/ 	.short	0x0100
        /*01ae*/ 	.byte	0x08
	.zero		1


	//   ....[2]....
        /*01b0*/ 	.word	0x000003c0
        /*01b4*/ 	.word	0x000000ff
        /*01b8*/ 	.word	0x00036420
        /*01bc*/ 	.short	0x0100
        /*01be*/ 	.byte	0x08
	.zero		1


	//   ....[3]....
        /*01c0*/ 	.word	0x000003d0
        /*01c4*/ 	.word	0x000000ff
        /*01c8*/ 	.word	0x00036418
        /*01cc*/ 	.short	0x0100
        /*01ce*/ 	.byte	0x08
	.zero		1


	//   ....[4]....
        /*01d0*/ 	.word	0x000003e0
        /*01d4*/ 	.word	0x000000ff
        /*01d8*/ 	.word	0x00036428
        /*01dc*/ 	.short	0x0100
        /*01de*/ 	.byte	0x08
	.zero		1


	//   ....[5]....
        /*01e0*/ 	.word	0x00000510
        /*01e4*/ 	.word	0x000000ff
        /*01e8*/ 	.word	0x00036430
        /*01ec*/ 	.short	0x0100
        /*01ee*/ 	.byte	0x08
	.zero		1


	//   ....[6]....
        /*01f0*/ 	.word	0x00000520
        /*01f4*/ 	.word	0x000000ff
        /*01f8*/ 	.word	0x00036438
        /*01fc*/ 	.short	0x0100
        /*01fe*/ 	.byte	0x08
	.zero		1


	//   ....[7]....
        /*0200*/ 	.word	0x00001280
        /*0204*/ 	.word	0x000000ff
        /*0208*/ 	.word	0x00036400
        /*020c*/ 	.short	0x010a
        /*020e*/ 	.byte	0x28
	.zero		1


	//   ....[8]....
        /*0210*/ 	.word	0x00001370
        /*0214*/ 	.word	0x000000ff
        /*0218*/ 	.word	0x00036400
        /*021c*/ 	.short	0x010a
        /*021e*/ 	.byte	0x28
	.zero		1


	//   ....[9]....
        /*0220*/ 	.word	0x00001aa0
        /*0224*/ 	.word	0x00000003
        /*0228*/ 	.word	0x00036410
        /*022c*/ 	.short	0x010a
        /*022e*/ 	.byte	0x3f
	.zero		1


	//   ....[10]....
        /*0230*/ 	.word	0x00001ae0
        /*0234*/ 	.word	0x00000003
        /*0238*/ 	.word	0x00036410
        /*023c*/ 	.short	0x010a
        /*023e*/ 	.byte	0x3f
	.zero		1


	//   ....[11]....
        /*0240*/ 	.word	0x00002180
        /*0244*/ 	.word	0x000000ff
        /*0248*/ 	.word	0x00036430
        /*024c*/ 	.short	0x010a
        /*024e*/ 	.byte	0x28
	.zero		1


	//   ....[12]....
        /*0250*/ 	.word	0x000021c0
        /*0254*/ 	.word	0x000000ff
        /*0258*/ 	.word	0x00036430
        /*025c*/ 	.short	0x010a
        /*025e*/ 	.byte	0x28
	.zero		1


	//   ....[13]....
        /*0260*/ 	.word	0x00003620
        /*0264*/ 	.word	0x000000ff
        /*0268*/ 	.word	0x00000000
        /*026c*/ 	.short	0x0101
        /*026e*/ 	.byte	0x05
	.zero		1


	//   ....[14]....
        /*0270*/ 	.word	0x000039c0
        /*0274*/ 	.word	0x00000003
        /*0278*/ 	.word	0x00000000
        /*027c*/ 	.short	0x0101
        /*027e*/ 	.byte	0x3f
	.zero		1


	//   ....[15]....
        /*0280*/ 	.word	0x00007d70
        /*0284*/ 	.word	0x0000000c
        /*0288*/ 	.word	0x00036420
        /*028c*/ 	.short	0x010a
        /*028e*/ 	.byte	0x3f
	.zero		1


	//   ....[16]....
        /*0290*/ 	.word	0x00008500
        /*0294*/ 	.word	0x0000000c
        /*0298*/ 	.word	0x00036438
        /*029c*/ 	.short	0x010a
        /*029e*/ 	.byte	0x3f
	.zero		1


	//   ....[17]....
        /*02a0*/ 	.word	0x00008880
        /*02a4*/ 	.word	0x0000000c
        /*02a8*/ 	.word	0x00036428
        /*02ac*/ 	.short	0x010a
        /*02ae*/ 	.byte	0x3f
	.zero		1


	//   ....[18]....
        /*02b0*/ 	.word	0x00008bd0
        /*02b4*/ 	.word	0x0000000c
        /*02b8*/ 	.word	0x00036438
        /*02bc*/ 	.short	0x010a
        /*02be*/ 	.byte	0x3f
	.zero		1


	//   ....[19]....
        /*02c0*/ 	.word	0x00008ef0
        /*02c4*/ 	.word	0x0000000c
        /*02c8*/ 	.word	0x00036420
        /*02cc*/ 	.short	0x010a
        /*02ce*/ 	.byte	0x3f
	.zero		1


	//   ....[20]....
        /*02d0*/ 	.word	0x00009270
        /*02d4*/ 	.word	0x0000000c
        /*02d8*/ 	.word	0x00036438
        /*02dc*/ 	.short	0x010a
        /*02de*/ 	.byte	0x3f
	.zero		1


	//   ....[21]....
        /*02e0*/ 	.word	0x00009580
        /*02e4*/ 	.word	0x0000000c
        /*02e8*/ 	.word	0x00036428
        /*02ec*/ 	.short	0x010a
        /*02ee*/ 	.byte	0x3f
	.zero		1


	//   ....[22]....
        /*02f0*/ 	.word	0x000098a0
        /*02f4*/ 	.word	0x0000000c
        /*02f8*/ 	.word	0x00036438
        /*02fc*/ 	.short	0x010a
        /*02fe*/ 	.byte	0x3f
	.zero		1


	//   ....[23]....
        /*0300*/ 	.word	0x00009d10
        /*0304*/ 	.word	0x00000005
        /*0308*/ 	.word	0x00000000
        /*030c*/ 	.short	0x010a
        /*030e*/ 	.byte	0x3f
	.zero		1


	//   ....[24]....
        /*0310*/ 	.word	0x00009d90
        /*0314*/ 	.word	0x00000017
        /*0318*/ 	.word	0x00000000
        /*031c*/ 	.short	0x010a
        /*031e*/ 	.byte	0x3f
	.zero		1


	//   ....[25]....
        /*0320*/ 	.word	0x00009de0
        /*0324*/ 	.word	0x00000007
        /*0328*/ 	.word	0x00036438
        /*032c*/ 	.short	0x010a
        /*032e*/ 	.byte	0x3f
	.zero		1


	//   ....[26]....
        /*0330*/ 	.word	0x00009eb0
        /*0334*/ 	.word	0x00000013
        /*0338*/ 	.word	0x00036400
        /*033c*/ 	.short	0x010a
        /*033e*/ 	.byte	0x3f
	.zero		1


	//   ....[27]....
        /*0340*/ 	.word	0x00009f00
        /*0344*/ 	.word	0x00000003
        /*0348*/ 	.word	0x00036410
        /*034c*/ 	.short	0x010a
        /*034e*/ 	.byte	0x3f
	.zero		1


	//   ....[28]....
        /*0350*/ 	.word	0x00009f50
        /*0354*/ 	.word	0x00000013
        /*0358*/ 	.word	0x00036430
        /*035c*/ 	.short	0x010a
        /*035e*/ 	.byte	0x3f
	.zero		1


	//   ....[29]....
        /*0360*/ 	.word	0x0000a0f0
        /*0364*/ 	.word	0x0000000c
        /*0368*/ 	.word	0x00036420
        /*036c*/ 	.short	0x010a
        /*036e*/ 	.byte	0x3f
	.zero		1


	//   ....[30]....
        /*0370*/ 	.word	0x0000a140
        /*0374*/ 	.word	0x0000000c
        /*0378*/ 	.word	0x00036438
        /*037c*/ 	.short	0x010a
        /*037e*/ 	.byte	0x3f
	.zero		1


	//   ....[31]....
        /*0380*/ 	.word	0x0000a190
        /*0384*/ 	.word	0x0000000c
        /*0388*/ 	.word	0x00036428
        /*038c*/ 	.short	0x010a
        /*038e*/ 	.byte	0x3f
	.zero		1


	//   ....[32]....
        /*0390*/ 	.word	0x0000a200
        /*0394*/ 	.word	0x0000000c
        /*0398*/ 	.word	0x00036438
        /*039c*/ 	.short	0x010a
        /*039e*/ 	.byte	0x3f
	.zero		1


	//   ....[33]....
        /*03a0*/ 	.word	0x0000a270
        /*03a4*/ 	.word	0x0000000c
        /*03a8*/ 	.word	0x00036420
        /*03ac*/ 	.short	0x010a
        /*03ae*/ 	.byte	0x3f
	.zero		1


	//   ....[34]....
        /*03b0*/ 	.word	0x0000a2c0
        /*03b4*/ 	.word	0x0000000c
        /*03b8*/ 	.word	0x00036438
        /*03bc*/ 	.short	0x010a
        /*03be*/ 	.byte	0x3f
	.zero		1


	//   ....[35]....
        /*03c0*/ 	.word	0x0000a310
        /*03c4*/ 	.word	0x0000000c
        /*03c8*/ 	.word	0x00036428
        /*03cc*/ 	.short	0x010a
        /*03ce*/ 	.byte	0x3f
	.zero		1


	//   ....[36]....
        /*03d0*/ 	.word	0x0000a360
        /*03d4*/ 	.word	0x0000000c
        /*03d8*/ 	.word	0x00036438
        /*03dc*/ 	.short	0x010a
        /*03de*/ 	.byte	0x3f
	.zero		1


	//   ....[37]....
        /*03e0*/ 	.word	0x0000a430
        /*03e4*/ 	.word	0x00000005
        /*03e8*/ 	.word	0x00000000
        /*03ec*/ 	.short	0x010a
        /*03ee*/ 	.byte	0x3f
	.zero		1


	//   ....[38]....
        /*03f0*/ 	.word	0x0000a480
        /*03f4*/ 	.word	0x00000017
        /*03f8*/ 	.word	0x00000000
        /*03fc*/ 	.short	0x010a
        /*03fe*/ 	.byte	0x3f
	.zero		1


	//----- nvinfo : EIATTR_NUM_MBARRIERS
	.align		4
.L_646:
        /*0400*/ 	.byte	0x03, 0x38
        /*0402*/ 	.short	0x0007


	//----- nvinfo : EIATTR_EXIT_INSTR_OFFSETS
	.align		4
        /*0404*/ 	.byte	0x04, 0x1c
        /*0406*/ 	.short	(.L_648 - .L_647)


	//   ....[0]....
.L_647:
        /*0408*/ 	.word	0x00000930


	//   ....[1]....
        /*040c*/ 	.word	0x00004ac0


	//   ....[2]....
        /*0410*/ 	.word	0x00005a40


	//   ....[3]....
        /*0414*/ 	.word	0x00009e30


	//----- nvinfo : EIATTR_MAX_THREADS
	.align		4
.L_648:
        /*0418*/ 	.byte	0x04, 0x05
        /*041a*/ 	.short	(.L_650 - .L_649)
.L_649:
        /*041c*/ 	.word	0x00000200
        /*0420*/ 	.word	0x00000001
        /*0424*/ 	.word	0x00000001


	//----- nvinfo : EIATTR_CRS_STACK_SIZE
	.align		4
.L_650:
        /*0428*/ 	.byte	0x04, 0x1e
        /*042a*/ 	.short	(.L_652 - .L_651)
.L_651:
        /*042c*/ 	.word	0x00000000


	//----- nvinfo : EIATTR_CBANK_PARAM_SIZE
	.align		4
.L_652:
        /*0430*/ 	.byte	0x03, 0x19
        /*0432*/ 	.short	0x0970


	//----- nvinfo : EIATTR_PARAM_CBANK
	.align		4
        /*0434*/ 	.byte	0x04, 0x0a
        /*0436*/ 	.short	(.L_654 - .L_653)
	.align		4
.L_653:
        /*0438*/ 	.word	index@(.nv.constant0._ZN7cutlass13device_kernelIN5flash11enable_sm90INS1_16FlashAttnBwdSm90INS1_25CollectiveMainloopBwdSm90ILi2ELi1ELi1EN4cute5tupleIJNS5_1CILi1EEES8_S8_EEENS6_IJNS7_ILi64EEENS7_ILi96EEENS7_ILi192EEEEEENS_6half_tEfNS_4arch4Sm90ELb1ELb0ELb0ELb0ELb1ELb0ELb1ELb0ELi3ELi1ELi1ELi1ELb0EEENS1_21CollectiveEpilogueBwdISD_SE_SG_Li384ELb0ELb1ELi3EEENS1_25SingleTileBwdLPTSchedulerILb0ELi96ELb1EEEEEEEEEvNT_6ParamsE)
        /*043c*/ 	.short	0x0210
        /*043e*/ 	.short	0x0970


	//----- nvinfo : EIATTR_SW_WAR
	.align		4
.L_654:
        /*0440*/ 	.byte	0x04, 0x36
        /*0442*/ 	.short	(.L_656 - .L_655)
.L_655:
        /*0444*/ 	.word	0x00000008
.L_656:


//--------------------- .nv.info._ZN7cutlass13device_kernelIN5flash11enable_sm90INS1_16FlashAttnBwdSm90INS1_25CollectiveMainloopBwdSm90ILi2ELi1ELi1EN4cute5tupleIJNS5_1CILi1EEES8_S8_EEENS6_IJNS7_ILi64EEENS7_ILi96EEENS7_ILi192EEEEEENS_6half_tEfNS_4arch4Sm90ELb1ELb0ELb0ELb0ELb0ELb0ELb1ELb0ELi3ELi1ELi1ELi1ELb0EEENS1_24CollectiveEpilogueBwdGQAISD_fSG_Li384ELb0ELb0EEENS1_25SingleTileBwdLPTSchedulerILb0ELi96ELb0EEEEEEEEEvNT_6ParamsE --------------------------
	.section	.nv.info._ZN7cutlass13device_kernelIN5flash11enable_sm90INS1_16FlashAttnBwdSm90INS1_25CollectiveMainloopBwdSm90ILi2ELi1ELi1EN4cute5tupleIJNS5_1CILi1EEES8_S8_EEENS6_IJNS7_ILi64EEENS7_ILi96EEENS7_ILi192EEEEEENS_6half_tEfNS_4arch4Sm90ELb1ELb0ELb0ELb0ELb0ELb0ELb1ELb0ELi3ELi1ELi1ELi1ELb0EEENS1_24CollectiveEpilogueBwdGQAISD_fSG_Li384ELb0ELb0EEENS1_25SingleTileBwdLPTSchedulerILb0ELi96ELb0EEEEEEEEEvNT_6ParamsE,"",@"SHT_CUDA_INFO"
	.sectionflags	@""
	.align	4


	//----- nvinfo : EIATTR_CUDA_API_VERSION
	.align		4
        /*0000*/ 	.byte	0x04, 0x37
        /*0002*/ 	.short	(.L_658 - .L_657)
.L_657:
        /*0004*/ 	.word	0x00000082


	//----- nvinfo : EIATTR_KPARAM_INFO
	.align		4
.L_658:
        /*0008*/ 	.byte	0x04, 0x17
        /*000a*/ 	.short	(.L_660 - .L_659)
.L_659:
        /*000c*/ 	.word	0x00000000
        /*0010*/ 	.short	0x0000
        /*0012*/ 	.short	0x0070
        /*0014*/ 	.byte	0x00, 0xf0, 0x01, 0x1c


	//----- nvinfo : EIATTR_SPARSE_MMA_MASK
	.align		4
.L_660:
        /*0018*/ 	.byte	0x03, 0x50
        /*001a*/ 	.short	0x0000


	//----- nvinfo : EIATTR_MAXREG_COUNT
	.align		4
        /*001c*/ 	.byte	0x03, 0x1b
        /*001e*/ 	.short	0x0080


	//----- nvinfo : EIATTR_NUM_BARRIERS
	.align		4
        /*0020*/ 	.byte	0x02, 0x4c
        /*0022*/ 	.byte	0x10
	.zero		1


	//----- nvinfo : EIATTR_EXTERNS
	.align		4
        /*0024*/ 	.byte	0x04, 0x0f
        /*0026*/ 	.short	(.L_662 - .L_661)


	//   ....[0]....
	.align		4
.L_661:
        /*0028*/ 	.word	index@(__assertfail)


	//----- nvinfo : EIATTR_ANNOTATIONS
	.align		4
.L_662:
        /*002c*/ 	.byte	0x04, 0x55
        /*002e*/ 	.short	(.L_664 - .L_663)


	//   ....[0]....
.L_663:
        /* <DEDUP_REMOVED lines=9> */


	//----- nvinfo : EIATTR_MERCURY_ISA_VERSION
	.align		4
.L_664:
        /*00b0*/ 	.byte	0x03, 0x5f
        /*00b2*/ 	.short	0x0101


	//----- nvinfo : EIATTR_INT_WARP_WIDE_INSTR_OFFSETS
	.align		4
        /*00b4*/ 	.byte	0x04, 0x31
        /*00b6*/ 	.short	(.L_666 - .L_665)


	//   ....[0]....
.L_665:
        /*00b8*/ 	.word	0x00000180


	//   ....[1]....
        /*00bc*/ 	.word	0x00000240


	//----- nvinfo : EIATTR_COOP_GROUP_MASK_REGIDS
	.align		4
.L_666:
        /*00c0*/ 	.byte	0x04, 0x29
        /*00c2*/ 	.short	(.L_668 - .L_667)


	//   ....[0]....
.L_667:
        /*00c4*/ 	.word	0xffffffff


	//   ....[1]....
        /*00c8*/ 	.word	0xffffffff


	//   ....[2]....
        /*00cc*/ 	.word	0xffffffff


	//   ....[3]....
        /*00d0*/ 	.word	0xffffffff


	//   ....[4]....
        /*00d4*/ 	.word	0xffffffff


	//   ....[5]....
        /*00d8*/ 	.word	0xffffffff


	//   ....[6]....
        /*00dc*/ 	.word	0xffffffff


	//   ....[7]....
        /*00e0*/ 	.word	0x0500000f


	//----- nvinfo : EIATTR_COOP_GROUP_INSTR_OFFSETS
	.align		4
.L_668:
        /*00e4*/ 	.byte	0x04, 0x28
        /*00e6*/ 	.short	(.L_670 - .L_669)


	//   ....[0]....
.L_669:
        /*00e8*/ 	.word	0x00000060


	//   ....[1]....
        /*00ec*/ 	.word	0x00000190


	//   ....[2]....
        /*00f0*/ 	.word	0x00000220


	//   ....[3]....
        /*00f4*/ 	.word	0x000003a0


	//   ....[4]....
        /*00f8*/ 	.word	0x000005f0


	//   ....[5]....
        /*00fc*/ 	.word	0x000011c0


	//   ....[6]....
        /*0100*/ 	.word	0x00004460


	//   ....[7]....
        /*0104*/ 	.word	0x00007e50


	//----- nvinfo : EIATTR_REG_RECONFIG
	.align		4
.L_670:
        /*0108*/ 	.byte	0x01, 0x54
	.zero		2


	//----- nvinfo : EIATTR_SYSCALL_OFFSETS
	.align		4
        /*010c*/ 	.byte	0x04, 0x46
        /*010e*/ 	.short	(.L_672 - .L_671)


	//   ....[0]....
.L_671:
        /*0110*/ 	.word	0x00000e20


	//   ....[1]....
        /*0114*/ 	.word	0x00000f10


	//   ....[2]....
        /*0118*/ 	.word	0x00001050


	//   ....[3]....
        /*011c*/ 	.word	0x00001140


	//----- nvinfo : EIATTR_MBARRIER_INSTR_OFFSETS
	.align		4
.L_672:
        /*0120*/ 	.byte	0x04, 0x39
        /*0122*/ 	.short	(.L_674 - .L_673)


	//   ....[0]....
.L_673:
        /*0124*/ 	.word	0x00000260
        /*0128*/ 	.word	0x000000ff
        /*012c*/ 	.word	0x00036400
        /*0130*/ 	.short	0x0100
        /*0132*/ 	.byte	0x06
	.zero		1


	//   ....[1]....
        /*0134*/ 	.word	0x00000350
        /*0138*/ 	.word	0x000000ff
        /*013c*/ 	.word	0x00036410
        /*0140*/ 	.short	0x0100
        /*0142*/ 	.byte	0x08
	.zero		1


	//   ....[2]....
        /*0144*/ 	.word	0x00000360
        /*0148*/ 	.word	0x000000ff
        /*014c*/ 	.word	0x00036420
        /*0150*/ 	.short	0x0100
        /*0152*/ 	.byte	0x08
	.zero		1


	//   ....[3]....
        /*0154*/ 	.word	0x00000370
        /*0158*/ 	.word	0x000000ff
        /*015c*/ 	.word	0x00036418
        /*0160*/ 	.short	0x0100
        /*0162*/ 	.byte	0x08
	.zero		1


	//   ....[4]....
        /*0164*/ 	.word	0x00000380
        /*0168*/ 	.word	0x000000ff
        /*016c*/ 	.word	0x00036428
        /*0170*/ 	.short	0x0100
        /*0172*/ 	.byte	0x08
	.zero		1


	//   ....[5]....
        /*0174*/ 	.word	0x000004b0
        /*0178*/ 	.word	0x000000ff
        /*017c*/ 	.word	0x00036430
        /*0180*/ 	.short	0x0100
        /*0182*/ 	.byte	0x08
	.zero		1


	//   ....[6]....
        /*0184*/ 	.word	0x000004c0
        /*0188*/ 	.word	0x000000ff
        /*018c*/ 	.word	0x00036438
        /*0190*/ 	.short	0x0100
        /*0192*/ 	.byte	0x08
	.zero		1


	//   ....[7]....
        /*0194*/ 	.word	0x000011f0
        /*0198*/ 	.word	0x000000ff
        /*019c*/ 	.word	0x00036400
        /*01a0*/ 	.short	0x010a
        /*01a2*/ 	.byte	0x28
	.zero		1


	//   ....[8]....
        /*01a4*/ 	.word	0x000012e0
        /*01a8*/ 	.word	0x000000ff
        /*01ac*/ 	.word	0x00036400
        /*01b0*/ 	.short	0x010a
        /*01b2*/ 	.byte	0x28
	.zero		1


	//   ....[9]....
        /*01b4*/ 	.word	0x00001a00
        /*01b8*/ 	.word	0x00000003
        /*01bc*/ 	.word	0x00036410
        /*01c0*/ 	.short	0x010a
        /*01c2*/ 	.byte	0x3f
	.zero		1


	//   ....[10]....
        /*01c4*/ 	.word	0x00001a40
        /*01c8*/ 	.word	0x00000003
        /*01cc*/ 	.word	0x00036410
        /*01d0*/ 	.short	0x010a
        /*01d2*/ 	.byte	0x3f
	.zero		1


	//   ....[11]....
        /*01d4*/ 	.word	0x000020e0
        /*01d8*/ 	.word	0x000000ff
        /*01dc*/ 	.word	0x00036430
        /*01e0*/ 	.short	0x010a
        /*01e2*/ 	.byte	0x28
	.zero		1


	//   ....[12]....
        /*01e4*/ 	.word	0x00002120
        /*01e8*/ 	.word	0x000000ff
        /*01ec*/ 	.word	0x00036430
        /*01f0*/ 	.short	0x010a
        /*01f2*/ 	.byte	0x28
	.zero		1


	//   ....[13]....
        /*01f4*/ 	.word	0x000035a0
        /*01f8*/ 	.word	0x000000ff
        /*01fc*/ 	.word	0x00000000
        /*0200*/ 	.short	0x0101
        /*0202*/ 	.byte	0x04
	.zero		1


	//   ....[14]....
        /*0204*/ 	.word	0x00003930
        /*0208*/ 	.word	0x00000003
        /*020c*/ 	.word	0x00000000
        /*0210*/ 	.short	0x0101
        /*0212*/ 	.byte	0x3f
	.zero		1


	//   ....[15]....
        /*0214*/ 	.word	0x00005d40
        /*0218*/ 	.word	0x0000000c
        /*021c*/ 	.word	0x00036420
        /*0220*/ 	.short	0x010a
        /*0222*/ 	.byte	0x3f
	.zero		1


	//   ....[16]....
        /*0224*/ 	.word	0x000064d0
        /*0228*/ 	.word	0x0000000c
        /*022c*/ 	.word	0x00036438
        /*0230*/ 	.short	0x010a
        /*0232*/ 	.byte	0x3f
	.zero		1


	//   ....[17]....
        /*0234*/ 	.word	0x00006850
        /*0238*/ 	.word	0x0000000c
        /*023c*/ 	.word	0x00036428
        /*0240*/ 	.short	0x010a
        /*0242*/ 	.byte	0x3f
	.zero		1


	//   ....[18]....
        /*0244*/ 	.word	0x00006ba0
        /*0248*/ 	.word	0x0000000c
        /*024c*/ 	.word	0x00036438
        /*0250*/ 	.short	0x010a
        /*0252*/ 	.byte	0x3f
	.zero		1


	//   ....[19]....
        /*0254*/ 	.word	0x00006ec0
        /*0258*/ 	.word	0x0000000c
        /*025c*/ 	.word	0x00036420
        /*0260*/ 	.short	0x010a
        /*0262*/ 	.byte	0x3f
	.zero		1


	//   ....[20]....
        /*0264*/ 	.word	0x00007240
        /*0268*/ 	.word	0x0000000c
        /*026c*/ 	.word	0x00036438
        /*0270*/ 	.short	0x010a
        /*0272*/ 	.byte	0x3f
	.zero		1


	//   ....[21]....
        /*0274*/ 	.word	0x00007550
        /*0278*/ 	.word	0x0000000c
        /*027c*/ 	.word	0x00036428
        /*0280*/ 	.short	0x010a
        /*0282*/ 	.byte	0x3f
	.zero		1


	//   ....[22]....
        /*0284*/ 	.word	0x00007870
        /*0288*/ 	.word	0x0000000c
        /*028c*/ 	.word	0x00036438
        /*0290*/ 	.short	0x010a
        /*0292*/ 	.byte	0x3f
	.zero		1


	//   ....[23]....
        /*0294*/ 	.word	0x00007ce0
        /*0298*/ 	.word	0x00000005
        /*029c*/ 	.word	0x00000000
        /*02a0*/ 	.short	0x010a
        /*02a2*/ 	.byte	0x3f
	.zero		1


	//   ....[24]....
        /*02a4*/ 	.word	0x00007d60
        /*02a8*/ 	.word	0x00000017
        /*02ac*/ 	.word	0x00000000
        /*02b0*/ 	.short	0x010a
        /*02b2*/ 	.byte	0x3f
	.zero		1


	//   ....[25]....
        /*02b4*/ 	.word	0x00007db0
        /*02b8*/ 	.word	0x00000007
        /*02bc*/ 	.word	0x00036438
        /*02c0*/ 	.short	0x010a
        /*02c2*/ 	.byte	0x3f
	.zero		1


	//   ....[26]....
        /*02c4*/ 	.word	0x00007e80
        /*02c8*/ 	.word	0x00000013
        /*02cc*/ 	.word	0x00036400
        /*02d0*/ 	.short	0x010a
        /*02d2*/ 	.byte	0x3f
	.zero		1


	//   ....[27]....
        /*02d4*/ 	.word	0x00007ed0
        /*02d8*/ 	.word	0x00000003
        /*02dc*/ 	.word	0x00036410
        /*02e0*/ 	.short	0x010a
        /*02e2*/ 	.byte	0x3f
	.zero		1


	//   ....[28]....
        /*02e4*/ 	.word	0x00007f20
        /*02e8*/ 	.word	0x00000013
        /*02ec*/ 	.word	0x00036430
        /*02f0*/ 	.short	0x010a
        /*02f2*/ 	.byte	0x3f
	.zero		1


	//   ....[29]....
        /*02f4*/ 	.word	0x00007f70
        /*02f8*/ 	.word	0x0000000c
        /*02fc*/ 	.word	0x00036420
        /*0300*/ 	.short	0x010a
        /*0302*/ 	.byte	0x3f
	.zero		1


	//   ....[30]....
        /*0304*/ 	.word	0x00007fc0
        /*0308*/ 	.word	0x0000000c
        /*030c*/ 	.word	0x00036438
        /*0310*/ 	.short	0x010a
        /*0312*/ 	.byte	0x3f
	.zero		1


	//   ....[31]....
        /*0314*/ 	.word	0x00008010
        /*0318*/ 	.word	0x0000000c
        /*031c*/ 	.word	0x00036428
        /*0320*/ 	.short	0x010a
        /*0322*/ 	.byte	0x3f
	.zero		1


	//   ....[32]....
        /*0324*/ 	.word	0x00008080
        /*0328*/ 	.word	0x0000000c
        /*032c*/ 	.word	0x00036438
        /*0330*/ 	.short	0x010a
        /*0332*/ 	.byte	0x3f
	.zero		1


	//   ....[33]....
        /*0334*/ 	.word	0x000080f0
        /*0338*/ 	.word	0x0000000c
        /*033c*/ 	.word	0x00036420
        /*0340*/ 	.short	0x010a
        /*0342*/ 	.byte	0x3f
	.zero		1


	//   ....[34]....
        /*0344*/ 	.word	0x00008140
        /*0348*/ 	.word	0x0000000c
        /*034c*/ 	.word	0x00036438
        /*0350*/ 	.short	0x010a
        /*0352*/ 	.byte	0x3f
	.zero		1


	//   ....[35]....
        /*0354*/ 	.word	0x00008190
        /*0358*/ 	.word	0x0000000c
        /*035c*/ 	.word	0x00036428
        /*0360*/ 	.short	0x010a
        /*0362*/ 	.byte	0x3f
	.zero		1


	//   ....[36]....
        /*0364*/ 	.word	0x000081e0
        /*0368*/ 	.word	0x0000000c
        /*036c*/ 	.word	0x00036438
        /*0370*/ 	.short	0x010a
        /*0372*/ 	.byte	0x3f
	.zero		1


	//   ....[37]....
        /*0374*/ 	.word	0x000082c0
        /*0378*/ 	.word	0x00000005
        /*037c*/ 	.word	0x00000000
        /*0380*/ 	.short	0x010a
        /*0382*/ 	.byte	0x3f
	.zero		1


	//   ....[38]....
        /*0384*/ 	.word	0x00008310
        /*0388*/ 	.word	0x00000017
        /*038c*/ 	.word	0x00000000
        /*0390*/ 	.short	0x010a
        /*0392*/ 	.byte	0x3f
	.zero		1


	//----- nvinfo : EIATTR_NUM_MBARRIERS
	.align		4
.L_674:
        /*0394*/ 	.byte	0x03, 0x38
        /*0396*/ 	.short	0x0007


	//----- nvinfo : EIATTR_EXIT_INSTR_OFFSETS
	.align		4
        /*0398*/ 	.byte	0x04, 0x1c
        /*039a*/ 	.short	(.L_676 - .L_675)


	//   ....[0]....
.L_675:
        /*039c*/ 	.word	0x00007e00


	//----- nvinfo : EIATTR_MAX_THREADS
	.align		4
.L_676:
        /*03a0*/ 	.byte	0x04, 0x05
        /*03a2*/ 	.short	(.L_678 - .L_677)
.L_677:
        /*03a4*/ 	.word	0x00000200
        /*03a8*/ 	.word	0x00000001
        /*03ac*/ 	.word	0x00000001


	//----- nvinfo : EIATTR_CRS_STACK_SIZE
	.align		4
.L_678:
        /*03b0*/ 	.byte	0x04, 0x1e
        /*03b2*/ 	.short	(.L_680 - .L_679)
.L_679:
        /*03b4*/ 	.word	0x00000000


	//----- nvinfo : EIATTR_CBANK_PARAM_SIZE
	.align		4
.L_680:
        /*03b8*/ 	.byte	0x03, 0x19
        /*03ba*/ 	.short	0x0770


	//----- nvinfo : EIATTR_PARAM_CBANK
	.align		4
        /*03bc*/ 	.byte	0x04, 0x0a
        /*03be*/ 	.short	(.L_682 - .L_681)
	.align		4
.L_681:
        /*03c0*/ 	.word	index@(.nv.constant0._ZN7cutlass13device_kernelIN5flash11enable_sm90INS1_16FlashAttnBwdSm90INS1_25CollectiveMainloopBwdSm90ILi2ELi1ELi1EN4cute5tupleIJNS5_1CILi1EEES8_S8_EEENS6_IJNS7_ILi64EEENS7_ILi96EEENS7_ILi192EEEEEENS_6half_tEfNS_4arch4Sm90ELb1ELb0ELb0ELb0ELb0ELb0ELb1ELb0ELi3ELi1ELi1ELi1ELb0EEENS1_24CollectiveEpilogueBwdGQAISD_fSG_Li384ELb0ELb0EEENS1_25SingleTileBwdLPTSchedulerILb0ELi96ELb0EEEEEEEEEvNT_6ParamsE)
        /*03c4*/ 	.short	0x0210
        /*03c6*/ 	.short	0x0770


	//----- nvinfo : EIATTR_SW_WAR
	.align		4
.L_682:
        /*03c8*/ 	.byte	0x04, 0x36
        /*03ca*/ 	.short	(.L_684 - .L_683)
.L_683:
        /*03cc*/ 	.word	0x00000008
.L_684:


//--------------------- .nv.info._ZN7cutlass13device_kernelIN5flash11enable_sm90INS1_16FlashAttnBwdSm90INS1_25CollectiveMainloopBwdSm90ILi2ELi1ELi1EN4cute5tupleIJNS5_1CILi1EEES8_S8_EEENS6_IJNS7_ILi64EEENS7_ILi96EEENS7_ILi192EEEEEENS_6half_tEfNS_4arch4Sm90ELb1ELb0ELb0ELb0ELb1ELb0ELb1ELb0ELi3ELi1ELi1ELi1ELb0EEENS1_24CollectiveEpilogueBwdGQAISD_fSG_Li384ELb0ELb1EEENS1_25SingleTileBwdLPTSchedulerILb0ELi96ELb1EEEEEEEEEvNT_6ParamsE --------------------------
	.section	.nv.info._ZN7cutlass13device_kernelIN5flash11enable_sm90INS1_16FlashAttnBwdSm90INS1_25CollectiveMainloopBwdSm90ILi2ELi1ELi1EN4cute5tupleIJNS5_1CILi1EEES8_S8_EEENS6_IJNS7_ILi64EEENS7_ILi96EEENS7_ILi192EEEEEENS_6half_tEfNS_4arch4Sm90ELb1ELb0ELb0ELb0ELb1ELb0ELb1ELb0ELi3ELi1ELi1ELi1ELb0EEENS1_24CollectiveEpilogueBwdGQAISD_fSG_Li384ELb0ELb1EEENS1_25SingleTileBwdLPTSchedulerILb0ELi96ELb1EEEEEEEEEvNT_6ParamsE,"",@"SHT_CUDA_INFO"
	.sectionflags	@""
	.align	4


	//----- nvinfo : EIATTR_CUDA_API_VERSION
	.align		4
        /*0000*/ 	.byte	0x04, 0x37
        /*0002*/ 	.short	(.L_686 - .L_685)
.L_685:
        /*0004*/ 	.word	0x00000082


	//----- nvinfo : EIATTR_KPARAM_INFO
	.align		4
.L_686:
        /*0008*/ 	.byte	0x04, 0x17
        /*000a*/ 	.short	(.L_688 - .L_687)
.L_687:
        /*000c*/ 	.word	0x00000000
        /*0010*/ 	.short	0x0000
        /*0012*/ 	.short	0x0070
        /*0014*/ 	.byte	0x00, 0xf0, 0x01, 0x1c


	//----- nvinfo : EIATTR_SPARSE_MMA_MASK
	.align		4
.L_688:
        /*0018*/ 	.byte	0x03, 0x50
        /*001a*/ 	.short	0x0000


	//----- nvinfo : EIATTR_MAXREG_COUNT
	.align		4
        /*001c*/ 	.byte	0x03, 0x1b
        /*001e*/ 	.short	0x0080


	//----- nvinfo : EIATTR_NUM_BARRIERS
	.align		4
        /*0020*/ 	.byte	0x02, 0x4c
        /*0022*/ 	.byte	0x10
	.zero		1


	//----- nvinfo : EIATTR_EXTERNS
	.align		4
        /*0024*/ 	.byte	0x04, 0x0f
        /*0026*/ 	.short	(.L_690 - .L_689)


	//   ....[0]....
	.align		4
.L_689:
        /*0028*/ 	.word	index@(__assertfail)


	//----- nvinfo : EIATTR_ANNOTATIONS
	.align		4
.L_690:
        /*002c*/ 	.byte	0x04, 0x55
        /*002e*/ 	.short	(.L_692 - .L_691)


	//   ....[0]....
.L_691:
        /* <DEDUP_REMOVED lines=9> */


	//----- nvinfo : EIATTR_MERCURY_ISA_VERSION
	.align		4
.L_692:
        /*00b0*/ 	.byte	0x03, 0x5f
        /*00b2*/ 	.short	0x0101


	//----- nvinfo : EIATTR_INT_WARP_WIDE_INSTR_OFFSETS
	.align		4
        /*00b4*/ 	.byte	0x04, 0x31
        /*00b6*/ 	.short	(.L_694 - .L_693)


	//   ....[0]....
.L_693:
        /*00b8*/ 	.word	0x00000180


	//   ....[1]....
        /*00bc*/ 	.word	0x00000240


	//   ....[2]....
        /*00c0*/ 	.word	0x00005710


	//   ....[3]....
        /*00c4*/ 	.word	0x00005ec0


	//   ....[4]....
        /*00c8*/ 	.word	0x00006520


	//----- nvinfo : EIATTR_COOP_GROUP_MASK_REGIDS
	.align		4
.L_694:
        /*00cc*/ 	.byte	0x04, 0x29
        /*00ce*/ 	.short	(.L_696 - .L_695)


	//   ....[0]....
.L_695:
        /*00d0*/ 	.word	0xffffffff


	//   ....[1]....
        /*00d4*/ 	.word	0xffffffff


	//   ....[2]....
        /*00d8*/ 	.word	0xffffffff


	//   ....[3]....
        /*00dc*/ 	.word	0xffffffff


	//   ....[4]....
        /*00e0*/ 	.word	0xffffffff


	//   ....[5]....
        /*00e4*/ 	.word	0xffffffff


	//   ....[6]....
        /*00e8*/ 	.word	0xffffffff


	//   ....[7]....
        /*00ec*/ 	.word	0xffffffff


	//   ....[8]....
        /*00f0*/ 	.word	0xffffffff


	//   ....[9]....
        /*00f4*/ 	.word	0xffffffff


	//   ....[10]....
        /*00f8*/ 	.word	0xffffffff


	//   ....[11]....
        /*00fc*/ 	.word	0xffffffff


	//   ....[12]....
        /*0100*/ 	.word	0xffffffff


	//   ....[13]....
        /*0104*/ 	.word	0xffffffff


	//   ....[14]....
        /*0108*/ 	.word	0xffffffff


	//   ....[15]....
        /*010c*/ 	.word	0xffffffff


	//   ....[16]....
        /*0110*/ 	.word	0xffffffff


	//   ....[17]....
        /*0114*/ 	.word	0x0500000f


	//   ....[18]....
        /*0118*/ 	.word	0x0500000f


	//   ....[19]....
        /*011c*/ 	.word	0x0500000f


	//   ....[20]....
        /*0120*/ 	.word	0x0500000f


	//   ....[21]....
        /*0124*/ 	.word	0x0500000f


	//   ....[22]....
        /*0128*/ 	.word	0x0500000f


	//----- nvinfo : EIATTR_COOP_GROUP_INSTR_OFFSETS
	.align		4
.L_696:
        /*012c*/ 	.byte	0x04, 0x28
        /*012e*/ 	.short	(.L_698 - .L_697)


	//   ....[0]....
.L_697:
        /*0130*/ 	.word	0x00000060


	//   ....[1]....
        /*0134*/ 	.word	0x00000190


	//   ....[2]....
        /*0138*/ 	.word	0x00000220


	//   ....[3]....
        /*013c*/ 	.word	0x000003a0


	//   ....[4]....
        /*0140*/ 	.word	0x00000600


	//   ....[5]....
        /*0144*/ 	.word	0x00001200


	//   ....[6]....
        /*0148*/ 	.word	0x000042d0


	//   ....[7]....
        /*014c*/ 	.word	0x00004450


	//   ....[8]....
        /*0150*/ 	.word	0x00004700


	//   ....[9]....
        /*0154*/ 	.word	0x00004890


	//   ....[10]....
        /*0158*/ 	.word	0x000049a0


	//   ....[11]....
        /*015c*/ 	.word	0x00005180


	//   ....[12]....
        /*0160*/ 	.word	0x00005640


	//   ....[13]....
        /*0164*/ 	.word	0x00005a00


	//   ....[14]....
        /*0168*/ 	.word	0x00005df0


	//   ....[15]....
        /*016c*/ 	.word	0x000060a0


	//   ....[16]....
        /*0170*/ 	.word	0x00006450


	//   ....[17]....
        /*0174*/ 	.word	0x00008d90


	//   ....[18]....
        /*0178*/ 	.word	0x00008ee0


	//   ....[19]....
        /*017c*/ 	.word	0x00008f50


	//   ....[20]....
        /*0180*/ 	.word	0x00008fc0


	//   ....[21]....
        /*0184*/ 	.word	0x00009030


	//   ....[22]....
        /*0188*/ 	.word	0x000090a0


	//----- nvinfo : EIATTR_REG_RECONFIG
	.align		4
.L_698:
        /*018c*/ 	.byte	0x01, 0x54
	.zero		2


	//----- nvinfo : EIATTR_SYSCALL_OFFSETS
	.align		4
        /*0190*/ 	.byte	0x04, 0x46
        /*0192*/ 	.short	(.L_700 - .L_699)


	//   ....[0]....
.L_699:
        /*0194*/ 	.word	0x00000e60


	//   ....[1]....
        /*0198*/ 	.word	0x00000f50


	//   ....[2]....
        /*019c*/ 	.word	0x00001090


	//   ....[3]....
        /*01a0*/ 	.word	0x00001180


	//----- nvinfo : EIATTR_MBARRIER_INSTR_OFFSETS
	.align		4
.L_700:
        /*01a4*/ 	.byte	0x04, 0x39
        /*01a6*/ 	.short	(.L_702 - .L_701)


	//   ....[0]....
.L_701:
        /*01a8*/ 	.word	0x00000260
        /*01ac*/ 	.word	0x000000ff
        /*01b0*/ 	.word	0x00036400
        /*01b4*/ 	.short	0x0100
        /*01b6*/ 	.byte	0x06
	.zero		1


	//   ....[1]....
        /*01b8*/ 	.word	0x00000350
        /*01bc*/ 	.word	0x000000ff
        /*01c0*/ 	.word	0x00036410
        /*01c4*/ 	.short	0x0100
        /*01c6*/ 	.byte	0x08
	.zero		1


	//   ....[2]....
        /*01c8*/ 	.word	0x00000360
        /*01cc*/ 	.word	0x000000ff
        /*01d0*/ 	.word	0x00036420
        /*01d4*/ 	.short	0x0100
        /*01d6*/ 	.byte	0x08
	.zero		1


	//   ....[3]....
        /*01d8*/ 	.word	0x00000370
        /*01dc*/ 	.word	0x000000ff
        /*01e0*/ 	.word	0x00036418
        /*01e4*/ 	.short	0x0100
        /*01e6*/ 	.byte	0x08
	.zero		1


	//   ....[4]....
        /*01e8*/ 	.word	0x00000380
        /*01ec*/ 	.word	0x000000ff
        /*01f0*/ 	.word	0x00036428
        /*01f4*/ 	.short	0x0100
        /*01f6*/ 	.byte	0x08
	.zero		1


	//   ....[5]....
        /*01f8*/ 	.word	0x000004b0
        /*01fc*/ 	.word	0x000000ff
        /*0200*/ 	.word	0x00036430
        /*0204*/ 	.short	0x0100
        /*0206*/ 	.byte	0x08
	.zero		1


	//   ....[6]....
        /*0208*/ 	.word	0x000004c0
        /*020c*/ 	.word	0x000000ff
        /*0210*/ 	.word	0x00036438
        /*0214*/ 	.short	0x0100
        /*0216*/ 	.byte	0x08
	.zero		1


	//   ....[7]....
        /*0218*/ 	.word	0x00001230
        /*021c*/ 	.word	0x000000ff
        /*0220*/ 	.word	0x00036400
        /*0224*/ 	.short	0x010a
        /*0226*/ 	.byte	0x2b
	.zero		1


	//   ....[8]....
        /*0228*/ 	.word	0x00001320
        /*022c*/ 	.word	0x000000ff
        /*0230*/ 	.word	0x00036400
        /*0234*/ 	.short	0x010a
        /*0236*/ 	.byte	0x2b
	.zero		1


	//   ....[9]....
        /*0238*/ 	.word	0x00001a40
        /*023c*/ 	.word	0x00000003
        /*0240*/ 	.word	0x00036410
        /*0244*/ 	.short	0x010a
        /*0246*/ 	.byte	0x3f
	.zero		1


	//   ....[10]....
        /*0248*/ 	.word	0x00001a80
        /*024c*/ 	.word	0x00000003
        /*0250*/ 	.word	0x00036410
        /*0254*/ 	.short	0x010a
        /*0256*/ 	.byte	0x3f
	.zero		1


	//   ....[11]....
        /*0258*/ 	.word	0x00002120
        /*025c*/ 	.word	0x000000ff
        /*0260*/ 	.word	0x00036430
        /*0264*/ 	.short	0x010a
        /*0266*/ 	.byte	0x2b
	.zero		1


	//   ....[12]....
        /*0268*/ 	.word	0x00002160
        /*026c*/ 	.word	0x000000ff
        /*0270*/ 	.word	0x00036430
        /*0274*/ 	.short	0x010a
        /*0276*/ 	.byte	0x2b
	.zero		1


	//   ....[13]....
        /*0278*/ 	.word	0x000035c0
        /*027c*/ 	.word	0x000000ff
        /*0280*/ 	.word	0x00000000
        /*0284*/ 	.short	0x0101
        /*0286*/ 	.byte	0x05
	.zero		1


	//   ....[14]....
        /*0288*/ 	.word	0x00003960
        /*028c*/ 	.word	0x00000003
        /*0290*/ 	.word	0x00000000
        /*0294*/ 	.short	0x0101
        /*0296*/ 	.byte	0x3f
	.zero		1


	//   ....[15]....
        /*0298*/ 	.word	0x00006c80
        /*029c*/ 	.word	0x0000000c
        /*02a0*/ 	.word	0x00036420
        /*02a4*/ 	.short	0x010a
        /*02a6*/ 	.byte	0x3f
	.zero		1


	//   ....[16]....
        /*02a8*/ 	.word	0x00007410
        /*02ac*/ 	.word	0x0000000c
        /*02b0*/ 	.word	0x00036438
        /*02b4*/ 	.short	0x010a
        /*02b6*/ 	.byte	0x3f
	.zero		1


	//   ....[17]....
        /*02b8*/ 	.word	0x00007790
        /*02bc*/ 	.word	0x0000000c
        /*02c0*/ 	.word	0x00036428
        /*02c4*/ 	.short	0x010a
        /*02c6*/ 	.byte	0x3f
	.zero		1


	//   ....[18]....
        /*02c8*/ 	.word	0x00007ae0
        /*02cc*/ 	.word	0x0000000c
        /*02d0*/ 	.word	0x00036438
        /*02d4*/ 	.short	0x010a
        /*02d6*/ 	.byte	0x3f
	.zero		1


	//   ....[19]....
        /*02d8*/ 	.word	0x00007e00
        /*02dc*/ 	.word	0x0000000c
        /*02e0*/ 	.word	0x00036420
        /*02e4*/ 	.short	0x010a
        /*02e6*/ 	.byte	0x3f
	.zero		1


	//   ....[20]....
        /*02e8*/ 	.word	0x00008180
        /*02ec*/ 	.word	0x0000000c
        /*02f0*/ 	.word	0x00036438
        /*02f4*/ 	.short	0x010a
        /*02f6*/ 	.byte	0x3f
	.zero		1


	//   ....[21]....
        /*02f8*/ 	.word	0x00008490
        /*02fc*/ 	.word	0x0000000c
        /*0300*/ 	.word	0x00036428
        /*0304*/ 	.short	0x010a
        /*0306*/ 	.byte	0x3f
	.zero		1


	//   ....[22]....
        /*0308*/ 	.word	0x000087b0
        /*030c*/ 	.word	0x0000000c
        /*0310*/ 	.word	0x00036438
        /*0314*/ 	.short	0x010a
        /*0316*/ 	.byte	0x3f
	.zero		1


	//   ....[23]....
        /*0318*/ 	.word	0x00008c20
        /*031c*/ 	.word	0x00000005
        /*0320*/ 	.word	0x00000000
        /*0324*/ 	.short	0x010a
        /*0326*/ 	.byte	0x3f
	.zero		1


	//   ....[24]....
        /*0328*/ 	.word	0x00008ca0
        /*032c*/ 	.word	0x00000017
        /*0330*/ 	.word	0x00000000
        /*0334*/ 	.short	0x010a
        /*0336*/ 	.byte	0x3f
	.zero		1


	//   ....[25]....
        /*0338*/ 	.word	0x00008cf0
        /*033c*/ 	.word	0x00000007
        /*0340*/ 	.word	0x00036438
        /*0344*/ 	.short	0x010a
        /*0346*/ 	.byte	0x3f
	.zero		1


	//   ....[26]....
        /*0348*/ 	.word	0x00008dc0
        /*034c*/ 	.word	0x00000013
        /*0350*/ 	.word	0x00036400
        /*0354*/ 	.short	0x010a
        /*0356*/ 	.byte	0x3f
	.zero		1


	//   ....[27]....
        /*0358*/ 	.word	0x00008e10
        /*035c*/ 	.word	0x00000003
        /*0360*/ 	.word	0x00036410
        /*0364*/ 	.short	0x010a
        /*0366*/ 	.byte	0x3f
	.zero		1


	//   ....[28]....
        /*0368*/ 	.word	0x00008e60
        /*036c*/ 	.word	0x00000013
        /*0370*/ 	.word	0x00036430
        /*0374*/ 	.short	0x010a
        /*0376*/ 	.byte	0x3f
	.zero		1


	//   ....[29]....
        /*0378*/ 	.word	0x000090e0
        /*037c*/ 	.word	0x0000000c
        /*0380*/ 	.word	0x00036420
        /*0384*/ 	.short	0x010a
        /*0386*/ 	.byte	0x3f
	.zero		1


	//   ....[30]....
        /*0388*/ 	.word	0x00009130
        /*038c*/ 	.word	0x0000000c
        /*0390*/ 	.word	0x00036438
        /*0394*/ 	.short	0x010a
        /*0396*/ 	.byte	0x3f
	.zero		1


	//   ....[31]....
        /*0398*/ 	.word	0x00009180
        /*039c*/ 	.word	0x0000000c
        /*03a0*/ 	.word	0x00036428
        /*03a4*/ 	.short	0x010a
        /*03a6*/ 	.byte	0x3f
	.zero		1


	//   ....[32]....
        /*03a8*/ 	.word	0x000091f0
        /*03ac*/ 	.word	0x0000000c
        /*03b0*/ 	.word	0x00036438
        /*03b4*/ 	.short	0x010a
        /*03b6*/ 	.byte	0x3f
	.zero		1


	//   ....[33]....
        /*03b8*/ 	.word	0x00009260
        /*03bc*/ 	.word	0x0000000c
        /*03c0*/ 	.word	0x00036420
        /*03c4*/ 	.short	0x010a
        /*03c6*/ 	.byte	0x3f
	.zero		1


	//   ....[34]....
        /*03c8*/ 	.word	0x000092b0
        /*03cc*/ 	.word	0x0000000c
        /*03d0*/ 	.word	0x00036438
        /*03d4*/ 	.short	0x010a
        /*03d6*/ 	.byte	0x3f
	.zero		1


	//   ....[35]....
        /*03d8*/ 	.word	0x00009300
        /*03dc*/ 	.word	0x0000000c
        /*03e0*/ 	.word	0x00036428
        /*03e4*/ 	.short	0x010a
        /*03e6*/ 	.byte	0x3f
	.zero		1


	//   ....[36]....
        /*03e8*/ 	.word	0x00009350
        /*03ec*/ 	.word	0x0000000c
        /*03f0*/ 	.word	0x00036438
        /*03f4*/ 	.short	0x010a
        /*03f6*/ 	.byte	0x3f
	.zero		1


	//   ....[37]....
        /*03f8*/ 	.word	0x00009430
        /*03fc*/ 	.word	0x00000005
        /*0400*/ 	.word	0x00000000
        /*0404*/ 	.short	0x010a
        /*0406*/ 	.byte	0x3f
	.zero		1


	//   ....[38]....
        /*0408*/ 	.word	0x00009480
        /*040c*/ 	.word	0x00000017
        /*0410*/ 	.word	0x00000000
        /*0414*/ 	.short	0x010a
        /*0416*/ 	.byte	0x3f
	.zero		1


	//----- nvinfo : EIATTR_NUM_MBARRIERS
	.align		4
.L_702:
        /*0418*/ 	.byte	0x03, 0x38
        /*041a*/ 	.short	0x0007


	//----- nvinfo : EIATTR_EXIT_INSTR_OFFSETS
	.align		4
        /*041c*/ 	.byte	0x04, 0x1c
        /*041e*/ 	.short	(.L_704 - .L_703)


	//   ....[0]....
.L_703:
        /*0420*/ 	.word	0x00008d40


	//----- nvinfo : EIATTR_MAX_THREADS
	.align		4
.L_704:
        /*0424*/ 	.byte	0x04, 0x05
        /*0426*/ 	.short	(.L_706 - .L_705)
.L_705:
        /*0428*/ 	.word	0x00000200
        /*042c*/ 	.word	0x00000001
        /*0430*/ 	.word	0x00000001


	//----- nvinfo : EIATTR_CRS_STACK_SIZE
	.align		4
.L_706:
        /*0434*/ 	.byte	0x04, 0x1e
        /*0436*/ 	.short	(.L_708 - .L_707)
.L_707:
        /*0438*/ 	.word	0x00000000


	//----- nvinfo : EIATTR_CBANK_PARAM_SIZE
	.align		4
.L_708:
        /*043c*/ 	.byte	0x03, 0x19
        /*043e*/ 	.short	0x0770


	//----- nvinfo : EIATTR_PARAM_CBANK
	.align		4
        /*0440*/ 	.byte	0x04, 0x0a
        /*0442*/ 	.short	(.L_710 - .L_709)
	.align		4
.L_709:
        /*0444*/ 	.word	index@(.nv.constant0._ZN7cutlass13device_kernelIN5flash11enable_sm90INS1_16FlashAttnBwdSm90INS1_25CollectiveMainloopBwdSm90ILi2ELi1ELi1EN4cute5tupleIJNS5_1CILi1EEES8_S8_EEENS6_IJNS7_ILi64EEENS7_ILi96EEENS7_ILi192EEEEEENS_6half_tEfNS_4arch4Sm90ELb1ELb0ELb0ELb0ELb1ELb0ELb1ELb0ELi3ELi1ELi1ELi1ELb0EEENS1_24CollectiveEpilogueBwdGQAISD_fSG_Li384ELb0ELb1EEENS1_25SingleTileBwdLPTSchedulerILb0ELi96ELb1EEEEEEEEEvNT_6ParamsE)
        /*0448*/ 	.short	0x0210
        /*044a*/ 	.short	0x0770


	//----- nvinfo : EIATTR_SW_WAR
	.align		4
.L_710:
        /*044c*/ 	.byte	0x04, 0x36
        /*044e*/ 	.short	(.L_712 - .L_711)
.L_711:
        /*0450*/ 	.word	0x00000008
.L_712:


//--------------------- .nv.info._ZN7cutlass13device_kernelIN5flash22FlashAttnBwdPreprocessIN4cute5tupleIJNS3_1CILi64EEENS5_ILi192EEEEEENS_6half_tEfNS_4arch4Sm90ELb1ELb0EEEEEvNT_6ParamsE --------------------------
	.section	.nv.info._ZN7cutlass13device_kernelIN5flash22FlashAttnBwdPreprocessIN4cute5tupleIJNS3_1CILi64EEENS5_ILi192EEEEEENS_6half_tEfNS_4arch4Sm90ELb1ELb0EEEEEvNT_6ParamsE,"",@"SHT_CUDA_INFO"
	.sectionflags	@""
	.align	4


	//----- nvinfo : EIATTR_CUDA_API_VERSION
	.align		4
        /*0000*/ 	.byte	0x04, 0x37
        /*0002*/ 	.short	(.L_714 - .L_713)
.L_713:
        /*0004*/ 	.word	0x00000082


	//----- nvinfo : EIATTR_KPARAM_INFO
	.align		4
.L_714:
        /*0008*/ 	.byte	0x04, 0x17
        /*000a*/ 	.short	(.L_716 - .L_715)
.L_715:
        /*000c*/ 	.word	0x00000000
        /*0010*/ 	.short	0x0000
        /*0012*/ 	.short	0x0000
        /*0014*/ 	.byte	0x00, 0xf0, 0xc1, 0x03


	//----- nvinfo : EIATTR_SPARSE_MMA_MASK
	.align		4
.L_716:
        /*0018*/ 	.byte	0x03, 0x50
        /*001a*/ 	.short	0x0000


	//----- nvinfo : EIATTR_MAXREG_COUNT
	.align		4
        /*001c*/ 	.byte	0x03, 0x1b
        /*001e*/ 	.short	0x0080


	//----- nvinfo : EIATTR_MERCURY_ISA_VERSION
	.align		4
        /*0020*/ 	.byte	0x03, 0x5f
        /*0022*/ 	.short	0x0101


	//----- nvinfo : EIATTR_COOP_GROUP_MASK_REGIDS
	.align		4
        /*0024*/ 	.byte	0x04, 0x29
        /*0026*/ 	.short	(.L_718 - .L_717)


	//   ....[0]....
.L_717:
        /*0028*/ 	.word	0xffffffff


	//   ....[1]....
        /*002c*/ 	.word	0xffffffff


	//   ....[2]....
        /*0030*/ 	.word	0xffffffff


	//   ....[3]....
        /*0034*/ 	.word	0xffffffff


	//   ....[4]....
        /*0038*/ 	.word	0xffffffff


	//   ....[5]....
        /*003c*/ 	.word	0xffffffff


	//----- nvinfo : EIATTR_COOP_GROUP_INSTR_OFFSETS
	.align		4
.L_718:
        /*0040*/ 	.byte	0x04, 0x28
        /*0042*/ 	.short	(.L_720 - .L_719)


	//   ....[0]....
.L_719:
        /*0044*/ 	.word	0x00001670


	//   ....[1]....
        /*0048*/ 	.word	0x00001680


	//   ....[2]....
        /*004c*/ 	.word	0x000016c0


	//   ....[3]....
        /*0050*/ 	.word	0x000016d0


	//   ....[4]....
        /*0054*/ 	.word	0x00001700


	//   ....[5]....
        /*0058*/ 	.word	0x00001710


	//----- nvinfo : EIATTR_EXIT_INSTR_OFFSETS
	.align		4
.L_720:
        /*005c*/ 	.byte	0x04, 0x1c
        /*005e*/ 	.short	(.L_722 - .L_721)


	//   ....[0]....
.L_721:
        /*0060*/ 	.word	0x00001c90


	//   ....[1]....
        /*0064*/ 	.word	0x00001d10


	//----- nvinfo : EIATTR_MAX_THREADS
	.align		4
.L_722:
        /*0068*/ 	.byte	0x04, 0x05
        /*006a*/ 	.short	(.L_724 - .L_723)
.L_723:
        /*006c*/ 	.word	0x00000100
        /*0070*/ 	.word	0x00000001
        /*0074*/ 	.word	0x00000001


	//----- nvinfo : EIATTR_CRS_STACK_SIZE
	.align		4
.L_724:
        /*0078*/ 	.byte	0x04, 0x1e
        /*007a*/ 	.short	(.L_726 - .L_725)
.L_725:
        /*007c*/ 	.word	0x00000000


	//----- nvinfo : EIATTR_CBANK_PARAM_SIZE
	.align		4
.L_726:
        /*0080*/ 	.byte	0x03, 0x19
        /*0082*/ 	.short	0x00f0


	//----- nvinfo : EIATTR_PARAM_CBANK
	.align		4
        /*0084*/ 	.byte	0x04, 0x0a
        /*0086*/ 	.short	(.L_728 - .L_727)
	.align		4
.L_727:
        /*0088*/ 	.word	index@(.nv.constant0._ZN7cutlass13device_kernelIN5flash22FlashAttnBwdPreprocessIN4cute5tupleIJNS3_1CILi64EEENS5_ILi192EEEEEENS_6half_tEfNS_4arch4Sm90ELb1ELb0EEEEEvNT_6ParamsE)
        /*008c*/ 	.short	0x0210
        /*008e*/ 	.short	0x00f0


	//----- nvinfo : EIATTR_SW_WAR
	.align		4
.L_728:
        /*0090*/ 	.byte	0x04, 0x36
        /*0092*/ 	.short	(.L_730 - .L_729)
.L_729:
        /*0094*/ 	.word	0x00000008
.L_730:


//--------------------- .nv.info._ZN7cutlass13device_kernelIN5flash11enable_sm90INS1_16FlashAttnBwdSm90INS1_25CollectiveMainloopBwdSm90ILi2ELi1ELi1EN4cute5tupleIJNS5_1CILi1EEES8_S8_EEENS6_IJNS7_ILi64EEENS7_ILi96EEENS7_ILi192EEEEEENS_6half_tEfNS_4arch4Sm90ELb1ELb0ELb0ELb1ELb0ELb0ELb1ELb0ELi3ELi1ELi1ELi1ELb0EEENS1_21CollectiveEpilogueBwdISD_SE_SG_Li384ELb1ELb1ELi3EEENS1_25SingleTileBwdLPTSchedulerILb1ELi96ELb0EEEEEEEEEvNT_6ParamsE --------------------------
	.section	.nv.info._ZN7cutlass13device_kernelIN5flash11enable_sm90INS1_16FlashAttnBwdSm90INS1_25CollectiveMainloopBwdSm90ILi2ELi1ELi1EN4cute5tupleIJNS5_1CILi1EEES8_S8_EEENS6_IJNS7_ILi64EEENS7_ILi96EEENS7_ILi192EEEEEENS_6half_tEfNS_4arch4Sm90ELb1ELb0ELb0ELb1ELb0ELb0ELb1ELb0ELi3ELi1ELi1ELi1ELb0EEENS1_21CollectiveEpilogueBwdISD_SE_SG_Li384ELb1ELb1ELi3EEENS1_25SingleTileBwdLPTSchedulerILb1ELi96ELb0EEEEEEEEEvNT_6ParamsE,"",@"SHT_CUDA_INFO"
	.sectionflags	@""
	.align	4


	//----- nvinfo : EIATTR_CUDA_API_VERSION
	.align		4
        /*0000*/ 	.byte	0x04, 0x37
        /*0002*/ 	.short	(.L_732 - .L_731)
.L_731:
        /*0004*/ 	.word	0x00000082


	//----- nvinfo : EIATTR_KPARAM_INFO
	.align		4
.L_732:
        /*0008*/ 	.byte	0x04, 0x17
        /*000a*/ 	.short	(.L_734 - .L_733)
.L_733:
        /*000c*/ 	.word	0x00000000
        /*0010*/ 	.short	0x0000
        /*0012*/ 	.short	0x0070
        /*0014*/ 	.byte	0x00, 0xf0, 0x01, 0x1a


	//----- nvinfo : EIATTR_SPARSE_MMA_MASK
	.align		4
.L_734:
        /*0018*/ 	.byte	0x03, 0x50
        /*001a*/ 	.short	0x0000


	//----- nvinfo : EIATTR_MAXREG_COUNT
	.align		4
        /*001c*/ 	.byte	0x03, 0x1b
        /*001e*/ 	.short	0x0080


	//----- nvinfo : EIATTR_NUM_BARRIERS
	.align		4
        /*0020*/ 	.byte	0x02, 0x4c
        /*0022*/ 	.byte	0x10
	.zero		1


	//----- nvinfo : EIATTR_EXTERNS
	.align		4
        /*0024*/ 	.byte	0x04, 0x0f
        /*0026*/ 	.short	(.L_736 - .L_735)


	//   ....[0]....
	.align		4
.L_735:
        /*0028*/ 	.word	index@(__assertfail)


	//----- nvinfo : EIATTR_ANNOTATIONS
	.align		4
.L_736:
        /*002c*/ 	.byte	0x04, 0x55
        /*002e*/ 	.short	(.L_738 - .L_737)


	//   ....[0]....
.L_737:
        /*0030*/ 	.word	0x00000001
        /*0034*/ 	.byte	0x40, 0x05, 0x00, 0x00, 0x01, 0x00, 0x00, 0x00, 0x00, 0x17, 0x00, 0x00, 0x01, 0x00, 0x00, 0x00
        /*0044*/ 	.byte	0x10, 0xad, 0x00, 0x00


	//----- nvinfo : EIATTR_MERCURY_ISA_VERSION
	.align		4
.L_738:
        /*0048*/ 	.byte	0x03, 0x5f
        /*004a*/ 	.short	0x0101


	//----- nvinfo : EIATTR_INT_WARP_WIDE_INSTR_OFFSETS
	.align		4
        /*004c*/ 	.byte	0x04, 0x31
        /*004e*/ 	.short	(.L_740 - .L_739)


	//   ....[0]....
.L_739:
        /*0050*/ 	.word	0x00000180


	//   ....[1]....
        /*0054*/ 	.word	0x00000240


	//----- nvinfo : EIATTR_COOP_GROUP_MASK_REGIDS
	.align		4
.L_740:
        /*0058*/ 	.byte	0x04, 0x29
        /*005a*/ 	.short	(.L_742 - .L_741)


	//   ....[0]....
.L_741:
        /*005c*/ 	.word	0xffffffff


	//   ....[1]....
        /*0060*/ 	.word	0xffffffff


	//   ....[2]....
        /*0064*/ 	.word	0xffffffff


	//   ....[3]....
        /*0068*/ 	.word	0xffffffff


	//   ....[4]....
        /*006c*/ 	.word	0xffffffff


	//   ....[5]....
        /*0070*/ 	.word	0xffffffff


	//   ....[6]....
        /*0074*/ 	.word	0xffffffff


	//   ....[7]....
        /*0078*/ 	.word	0x0500000f


	//----- nvinfo : EIATTR_COOP_GROUP_INSTR_OFFSETS
	.align		4
.L_742:
        /*007c*/ 	.byte	0x04, 0x28
        /*007e*/ 	.short	(.L_744 - .L_743)


	//   ....[0]....
.L_743:
        /*0080*/ 	.word	0x00000060


	//   ....[1]....
        /*0084*/ 	.word	0x00000190


	//   ....[2]....
        /*0088*/ 	.word	0x00000220


	//   ....[3]....
        /*008c*/ 	.word	0x000003a0


	//   ....[4]....
        /*0090*/ 	.word	0x00000600


	//   ....[5]....
        /*0094*/ 	.word	0x000015a0


	//   ....[6]....
        /*0098*/ 	.word	0x000068c0


	//   ....[7]....
        /*009c*/ 	.word	0x0000af40


	//----- nvinfo : EIATTR_REG_RECONFIG
	.align		4
.L_744:
        /*00a0*/ 	.byte	0x01, 0x54
	.zero		2


	//----- nvinfo : EIATTR_SYSCALL_OFFSETS
	.align		4
        /*00a4*/ 	.byte	0x04, 0x46
        /*00a6*/ 	.short	(.L_746 - .L_745)


	//   ....[0]....
.L_745:
        /*00a8*/ 	.word	0x00001200


	//   ....[1]....
        /*00ac*/ 	.word	0x000012f0


	//   ....[2]....
        /*00b0*/ 	.word	0x00001430


	//   ....[3]....
        /*00b4*/ 	.word	0x00001520


	//----- nvinfo : EIATTR_MBARRIER_INSTR_OFFSETS
	.align		4
.L_746:
        /*00b8*/ 	.byte	0x04, 0x39
        /*00ba*/ 	.short	(.L_748 - .L_747)


	//   ....[0]....
.L_747:
        /*00bc*/ 	.word	0x00000260
        /*00c0*/ 	.word	0x000000ff
        /*00c4*/ 	.word	0x00036400
        /*00c8*/ 	.short	0x0100
        /*00ca*/ 	.byte	0x06
	.zero		1


	//   ....[1]....
        /*00cc*/ 	.word	0x00000350
        /*00d0*/ 	.word	0x000000ff
        /*00d4*/ 	.word	0x00036410
        /*00d8*/ 	.short	0x0100
        /*00da*/ 	.byte	0x08
	.zero		1


	//   ....[2]....
        /*00dc*/ 	.word	0x00000360
        /*00e0*/ 	.word	0x000000ff
        /*00e4*/ 	.word	0x00036420
        /*00e8*/ 	.short	0x0100
        /*00ea*/ 	.byte	0x08
	.zero		1


	//   ....[3]....
        /*00ec*/ 	.word	0x00000370
        /*00f0*/ 	.word	0x000000ff
        /*00f4*/ 	.word	0x00036418
        /*00f8*/ 	.short	0x0100
        /*00fa*/ 	.byte	0x08
	.zero		1


	//   ....[4]....
        /*00fc*/ 	.word	0x00000380
        /*0100*/ 	.word	0x000000ff
        /*0104*/ 	.word	0x00036428
        /*0108*/ 	.short	0x0100
        /*010a*/ 	.byte	0x08
	.zero		1


	//   ....[5]....
        /*010c*/ 	.word	0x000004b0
        /*0110*/ 	.word	0x000000ff
        /*0114*/ 	.word	0x00036430
        /*0118*/ 	.short	0x0100
        /*011a*/ 	.byte	0x08
	.zero		1


	//   ....[6]....
        /*011c*/ 	.word	0x000004c0
        /*0120*/ 	.word	0x000000ff
        /*0124*/ 	.word	0x00036438
        /*0128*/ 	.short	0x0100
        /*012a*/ 	.byte	0x08
	.zero		1


	//   ....[7]....
        /*012c*/ 	.word	0x000015e0
        /*0130*/ 	.word	0x000000ff
        /*0134*/ 	.word	0x00036400
        /*0138*/ 	.short	0x010a
        /*013a*/ 	.byte	0x24
	.zero		1


	//   ....[8]....
        /*013c*/ 	.word	0x000016e0
        /*0140*/ 	.word	0x000000ff
        /*0144*/ 	.word	0x00036400
        /*0148*/ 	.short	0x010a
        /*014a*/ 	.byte	0x24
	.zero		1


	//   ....[9]....
        /*014c*/ 	.word	0x00001dc0
        /*0150*/ 	.word	0x00000003
        /*0154*/ 	.word	0x00036410
        /*0158*/ 	.short	0x010a
        /*015a*/ 	.byte	0x3f
	.zero		1


	//   ....[10]....
        /*015c*/ 	.word	0x00001e00
        /*0160*/ 	.word	0x00000003
        /*0164*/ 	.word	0x00036410
        /*0168*/ 	.short	0x010a
        /*016a*/ 	.byte	0x3f
	.zero		1


	//   ....[11]....
        /*016c*/ 	.word	0x000024a0
        /*0170*/ 	.word	0x000000ff
        /*0174*/ 	.word	0x00036430
        /*0178*/ 	.short	0x010a
        /*017a*/ 	.byte	0x24
	.zero		1


	//   ....[12]....
        /*017c*/ 	.word	0x000024e0
        /*0180*/ 	.word	0x000000ff
        /*0184*/ 	.word	0x00036430
        /*0188*/ 	.short	0x010a
        /*018a*/ 	.byte	0x24
	.zero		1


	//   ....[13]....
        /*018c*/ 	.word	0x00003960
        /*0190*/ 	.word	0x000000ff
        /*0194*/ 	.word	0x00000000
        /*0198*/ 	.short	0x0101
        /*019a*/ 	.byte	0x04
	.zero		1


	//   ....[14]....
        /*019c*/ 	.word	0x00003cf0
        /*01a0*/ 	.word	0x00000003
        /*01a4*/ 	.word	0x00000000
        /*01a8*/ 	.short	0x0101
        /*01aa*/ 	.byte	0x3f
	.zero		1


	//   ....[15]....
        /*01ac*/ 	.word	0x00008e40
        /*01b0*/ 	.word	0x00000000
        /*01b4*/ 	.word	0x00036420
        /*01b8*/ 	.short	0x010a
        /*01ba*/ 	.byte	0x3f
	.zero		1


	//   ....[16]....
        /*01bc*/ 	.word	0x00009630
        /*01c0*/ 	.word	0x00000000
        /*01c4*/ 	.word	0x00036438
        /*01c8*/ 	.short	0x010a
        /*01ca*/ 	.byte	0x3f
	.zero		1


	//   ....[17]....
        /*01cc*/ 	.word	0x00009990
        /*01d0*/ 	.word	0x00000000
        /*01d4*/ 	.word	0x00036428
        /*01d8*/ 	.short	0x010a
        /*01da*/ 	.byte	0x3f
	.zero		1


	//   ....[18]....
        /*01dc*/ 	.word	0x00009cc0
        /*01e0*/ 	.word	0x00000000
        /*01e4*/ 	.word	0x00036438
        /*01e8*/ 	.short	0x010a
        /*01ea*/ 	.byte	0x3f
	.zero		1


	//   ....[19]....
        /*01ec*/ 	.word	0x00009fb0
        /*01f0*/ 	.word	0x00000000
        /*01f4*/ 	.word	0x00036420
        /*01f8*/ 	.short	0x010a
        /*01fa*/ 	.byte	0x3f
	.zero		1


	//   ....[20]....
        /*01fc*/ 	.word	0x0000a330
        /*0200*/ 	.word	0x00000000
        /*0204*/ 	.word	0x00036438
        /*0208*/ 	.short	0x010a
        /*020a*/ 	.byte	0x3f
	.zero		1


	//   ....[21]....
        /*020c*/ 	.word	0x0000a630
        /*0210*/ 	.word	0x00000000
        /*0214*/ 	.word	0x00036428
        /*0218*/ 	.short	0x010a
        /*021a*/ 	.byte	0x3f
	.zero		1


	//   ....[22]....
        /*021c*/ 	.word	0x0000a970
        /*0220*/ 	.word	0x00000000
        /*0224*/ 	.word	0x00036438
        /*0228*/ 	.short	0x010a
        /*022a*/ 	.byte	0x3f
	.zero		1


	//   ....[23]....
        /*022c*/ 	.word	0x0000add0
        /*0230*/ 	.word	0x00000007
        /*0234*/ 	.word	0x00000000
        /*0238*/ 	.short	0x010a
        /*023a*/ 	.byte	0x3f
	.zero		1


	//   ....[24]....
        /*023c*/ 	.word	0x0000ae50
        /*0240*/ 	.word	0x00000003
        /*0244*/ 	.word	0x00000000
        /*0248*/ 	.short	0x010a
        /*024a*/ 	.byte	0x3f
	.zero		1


	//   ....[25]....
        /*024c*/ 	.word	0x0000aea0
        /*0250*/ 	.word	0x00000009
        /*0254*/ 	.word	0x00036438
        /*0258*/ 	.short	0x010a
        /*025a*/ 	.byte	0x3f
	.zero		1


	//   ....[26]....
        /*025c*/ 	.word	0x0000af70
        /*0260*/ 	.word	0x0000009c
        /*0264*/ 	.word	0x00036400
        /*0268*/ 	.short	0x010a
        /*026a*/ 	.byte	0x3f
	.zero		1


	//   ....[27]....
        /*026c*/ 	.word	0x0000afc0
        /*0270*/ 	.word	0x00000003
        /*0274*/ 	.word	0x00036410
        /*0278*/ 	.short	0x010a
        /*027a*/ 	.byte	0x3f
	.zero		1


	//   ....[28]....
        /*027c*/ 	.word	0x0000b010
        /*0280*/ 	.word	0x0000009c
        /*0284*/ 	.word	0x00036430
        /*0288*/ 	.short	0x010a
        /*028a*/ 	.byte	0x3f
	.zero		1


	//   ....[29]....
        /*028c*/ 	.word	0x0000b060
        /*0290*/ 	.word	0x00000000
        /*0294*/ 	.word	0x00036420
        /*0298*/ 	.short	0x010a
        /*029a*/ 	.byte	0x3f
	.zero		1


	//   ....[30]....
        /*029c*/ 	.word	0x0000b0b0
        /*02a0*/ 	.word	0x00000000
        /*02a4*/ 	.word	0x00036438
        /*02a8*/ 	.short	0x010a
        /*02aa*/ 	.byte	0x3f
	.zero		1


	//   ....[31]....
        /*02ac*/ 	.word	0x0000b100
        /*02b0*/ 	.word	0x00000000
        /*02b4*/ 	.word	0x00036428
        /*02b8*/ 	.short	0x010a
        /*02ba*/ 	.byte	0x3f
	.zero		1


	//   ....[32]....
        /*02bc*/ 	.word	0x0000b160
        /*02c0*/ 	.word	0x00000000
        /*02c4*/ 	.word	0x00036438
        /*02c8*/ 	.short	0x010a
        /*02ca*/ 	.byte	0x3f
	.zero		1


	//   ....[33]....
        /*02cc*/ 	.word	0x0000b1e0
        /*02d0*/ 	.word	0x00000000
        /*02d4*/ 	.word	0x00036420
        /*02d8*/ 	.short	0x010a
        /*02da*/ 	.byte	0x3f
	.zero		1


	//   ....[34]....
        /*02dc*/ 	.word	0x0000b230
        /*02e0*/ 	.word	0x00000000
        /*02e4*/ 	.word	0x00036438
        /*02e8*/ 	.short	0x010a
        /*02ea*/ 	.byte	0x3f
	.zero		1


	//   ....[35]....
        /*02ec*/ 	.word	0x0000b280
        /*02f0*/ 	.word	0x00000000
        /*02f4*/ 	.word	0x00036428
        /*02f8*/ 	.short	0x010a
        /*02fa*/ 	.byte	0x3f
	.zero		1


	//   ....[36]....
        /*02fc*/ 	.word	0x0000b2d0
        /*0300*/ 	.word	0x00000000
        /*0304*/ 	.word	0x00036438
        /*0308*/ 	.short	0x010a
        /*030a*/ 	.byte	0x3f
	.zero		1


	//   ....[37]....
        /*030c*/ 	.word	0x0000b3a0
        /*0310*/ 	.word	0x00000007
        /*0314*/ 	.word	0x00000000
        /*0318*/ 	.short	0x010a
        /*031a*/ 	.byte	0x3f
	.zero		1


	//   ....[38]....
        /*031c*/ 	.word	0x0000b3f0
        /*0320*/ 	.word	0x00000003
        /*0324*/ 	.word	0x00000000
        /*0328*/ 	.short	0x010a
        /*032a*/ 	.byte	0x3f
	.zero		1


	//----- nvinfo : EIATTR_NUM_MBARRIERS
	.align		4
.L_748:
        /*032c*/ 	.byte	0x03, 0x38
        /*032e*/ 	.short	0x0007


	//----- nvinfo : EIATTR_EXIT_INSTR_OFFSETS
	.align		4
        /*0330*/ 	.byte	0x04, 0x1c
        /*0332*/ 	.short	(.L_750 - .L_749)


	//   ....[0]....
.L_749:
        /*0334*/ 	.word	0x0000aef0


	//----- nvinfo : EIATTR_MAX_THREADS
	.align		4
.L_750:
        /*0338*/ 	.byte	0x04, 0x05
        /*033a*/ 	.short	(.L_752 - .L_751)
.L_751:
        /*033c*/ 	.word	0x00000200
        /*0340*/ 	.word	0x00000001
        /*0344*/ 	.word	0x00000001


	//----- nvinfo : EIATTR_CRS_STACK_SIZE
	.align		4
.L_752:
        /*0348*/ 	.byte	0x04, 0x1e
        /*034a*/ 	.short	(.L_754 - .L_753)
.L_753:
        /*034c*/ 	.word	0x00000000


	//----- nvinfo : EIATTR_CBANK_PARAM_SIZE
	.align		4
.L_754:
        /*0350*/ 	.byte	0x03, 0x19
        /*0352*/ 	.short	0x06f0


	//----- nvinfo : EIATTR_PARAM_CBANK
	.align		4
        /*0354*/ 	.byte	0x04, 0x0a
        /*0356*/ 	.short	(.L_756 - .L_755)
	.align		4
.L_755:
        /*0358*/ 	.word	index@(.nv.constant0._ZN7cutlass13device_kernelIN5flash11enable_sm90INS1_16FlashAttnBwdSm90INS1_25CollectiveMainloopBwdSm90ILi2ELi1ELi1EN4cute5tupleIJNS5_1CILi1EEES8_S8_EEENS6_IJNS7_ILi64EEENS7_ILi96EEENS7_ILi192EEEEEENS_6half_tEfNS_4arch4Sm90ELb1ELb0ELb0ELb1ELb0ELb0ELb1ELb0ELi3ELi1ELi1ELi1ELb0EEENS1_21CollectiveEpilogueBwdISD_SE_SG_Li384ELb1ELb1ELi3EEENS1_25SingleTileBwdLPTSchedulerILb1ELi96ELb0EEEEEEEEEvNT_6ParamsE)
        /*035c*/ 	.short	0x0210
        /*035e*/ 	.short	0x06f0


	//----- nvinfo : EIATTR_SW_WAR
	.align		4
.L_756:
        /*0360*/ 	.byte	0x04, 0x36
        /*0362*/ 	.short	(.L_758 - .L_757)
.L_757:
        /*0364*/ 	.word	0x00000008
.L_758:


//--------------------- .nv.info._ZN7cutlass13device_kernelIN5flash11enable_sm90INS1_16FlashAttnBwdSm90INS1_25CollectiveMainloopBwdSm90ILi2ELi1ELi1EN4cute5tupleIJNS5_1CILi1EEES8_S8_EEENS6_IJNS7_ILi64EEENS7_ILi96EEENS7_ILi192EEEEEENS_6half_tEfNS_4arch4Sm90ELb1ELb0ELb0ELb1ELb1ELb0ELb1ELb0ELi3ELi1ELi1ELi1ELb0EEENS1_21CollectiveEpilogueBwdISD_SE_SG_Li384ELb1ELb1ELi3EEENS1_25SingleTileBwdLPTSchedulerILb1ELi96ELb1EEEEEEEEEvNT_6ParamsE --------------------------
	.section	.nv.info._ZN7cutlass13device_kernelIN5flash11enable_sm90INS1_16FlashAttnBwdSm90INS1_25CollectiveMainloopBwdSm90ILi2ELi1ELi1EN4cute5tupleIJNS5_1CILi1EEES8_S8_EEENS6_IJNS7_ILi64EEENS7_ILi96EEENS7_ILi192EEEEEENS_6half_tEfNS_4arch4Sm90ELb1ELb0ELb0ELb1ELb1ELb0ELb1ELb0ELi3ELi1ELi1ELi1ELb0EEENS1_21CollectiveEpilogueBwdISD_SE_SG_Li384ELb1ELb1ELi3EEENS1_25SingleTileBwdLPTSchedulerILb1ELi96ELb1EEEEEEEEEvNT_6ParamsE,"",@"SHT_CUDA_INFO"
	.sectionflags	@""
	.align	4


	//----- nvinfo : EIATTR_CUDA_API_VERSION
	.align		4
        /*0000*/ 	.byte	0x04, 0x37
        /*0002*/ 	.short	(.L_760 - .L_759)
.L_759:
        /*0004*/ 	.word	0x00000082


	//----- nvinfo : EIATTR_KPARAM_INFO
	.align		4
.L_760:
        /*0008*/ 	.byte	0x04, 0x17
        /*000a*/ 	.short	(.L_762 - .L_761)
.L_761:
        /*000c*/ 	.word	0x00000000
        /*0010*/ 	.short	0x0000
        /*0012*/ 	.short	0x0070
        /*0014*/ 	.byte	0x00, 0xf0, 0x01, 0x1a


	//----- nvinfo : EIATTR_SPARSE_MMA_MASK
	.align		4
.L_762:
        /*0018*/ 	.byte	0x03, 0x50
        /*001a*/ 	.short	0x0000


	//----- nvinfo : EIATTR_MAXREG_COUNT
	.align		4
        /*001c*/ 	.byte	0x03, 0x1b
        /*001e*/ 	.short	0x0080


	//----- nvinfo : EIATTR_NUM_BARRIERS
	.align		4
        /*0020*/ 	.byte	0x02, 0x4c
        /*0022*/ 	.byte	0x10
	.zero		1


	//----- nvinfo : EIATTR_EXTERNS
	.align		4
        /*0024*/ 	.byte	0x04, 0x0f
        /*0026*/ 	.short	(.L_764 - .L_763)


	//   ....[0]....
	.align		4
.L_763:
        /*0028*/ 	.word	index@(__assertfail)


	//----- nvinfo : EIATTR_ANNOTATIONS
	.align		4
.L_764:
        /*002c*/ 	.byte	0x04, 0x55
        /*002e*/ 	.short	(.L_766 - .L_765)


	//   ....[0]....
.L_765:
        /*0030*/ 	.word	0x00000001
        /*0034*/ 	.byte	0x40, 0x05, 0x00, 0x00, 0x01, 0x00, 0x00, 0x00, 0x20, 0x17, 0x00, 0x00, 0x01, 0x00, 0x00, 0x00
        /*0044*/ 	.byte	0x60, 0xb6, 0x00, 0x00


	//----- nvinfo : EIATTR_MERCURY_ISA_VERSION
	.align		4
.L_766:
        /*0048*/ 	.byte	0x03, 0x5f
        /*004a*/ 	.short	0x0101


	//----- nvinfo : EIATTR_INT_WARP_WIDE_INSTR_OFFSETS
	.align		4
        /*004c*/ 	.byte	0x04, 0x31
        /*004e*/ 	.short	(.L_768 - .L_767)


	//   ....[0]....
.L_767:
        /*0050*/ 	.word	0x00000180


	//   ....[1]....
        /*0054*/ 	.word	0x00000240


	//   ....[2]....
        /*0058*/ 	.word	0x00007c20


	//   ....[3]....
        /*005c*/ 	.word	0x00008410


	//   ....[4]....
        /*0060*/ 	.word	0x00008a70


	//----- nvinfo : EIATTR_COOP_GROUP_MASK_REGIDS
	.align		4
.L_768:
        /*0064*/ 	.byte	0x04, 0x29
        /*0066*/ 	.short	(.L_770 - .L_769)


	//   ....[0]....
.L_769:
        /*0068*/ 	.word	0xffffffff


	//   ....[1]....
        /*006c*/ 	.word	0xffffffff


	//   ....[2]....
        /*0070*/ 	.word	0xffffffff


	//   ....[3]....
        /*0074*/ 	.word	0xffffffff


	//   ....[4]....
        /*0078*/ 	.word	0xffffffff


	//   ....[5]....
        /*007c*/ 	.word	0xffffffff


	//   ....[6]....
        /*0080*/ 	.word	0xffffffff


	//   ....[7]....
        /*0084*/ 	.word	0xffffffff


	//   ....[8]....
        /*0088*/ 	.word	0xffffffff


	//   ....[9]....
        /*008c*/ 	.word	0xffffffff


	//   ....[10]....
        /*0090*/ 	.word	0xffffffff


	//   ....[11]....
        /*0094*/ 	.word	0xffffffff


	//   ....[12]....
        /*0098*/ 	.word	0xffffffff


	//   ....[13]....
        /*009c*/ 	.word	0x0500000f


	//   ....[14]....
        /*00a0*/ 	.word	0x0500000f


	//   ....[15]....
        /*00a4*/ 	.word	0x0500000f


	//   ....[16]....
        /*00a8*/ 	.word	0x0500000f


	//----- nvinfo : EIATTR_COOP_GROUP_INSTR_OFFSETS
	.align		4
.L_770:
        /*00ac*/ 	.byte	0x04, 0x28
        /*00ae*/ 	.short	(.L_772 - .L_771)


	//   ....[0]....
.L_771:
        /*00b0*/ 	.word	0x00000060


	//   ....[1]....
        /*00b4*/ 	.word	0x00000190


	//   ....[2]....
        /*00b8*/ 	.word	0x00000220


	//   ....[3]....
        /*00bc*/ 	.word	0x000003a0


	//   ....[4]....
        /*00c0*/ 	.word	0x00000600


	//   ....[5]....
        /*00c4*/ 	.word	0x000015c0


	//   ....[6]....
        /*00c8*/ 	.word	0x000068e0


	//   ....[7]....
        /*00cc*/ 	.word	0x00007690


	//   ....[8]....
        /*00d0*/ 	.word	0x00007b50


	//   ....[9]....
        /*00d4*/ 	.word	0x00007f50


	//   ....[10]....
        /*00d8*/ 	.word	0x00008340


	//   ....[11]....
        /*00dc*/ 	.word	0x000085f0


	//   ....[12]....
        /*00e0*/ 	.word	0x000089a0


	//   ....[13]....
        /*00e4*/ 	.word	0x0000b890


	//   ....[14]....
        /*00e8*/ 	.word	0x0000b9e0


	//   ....[15]....
        /*00ec*/ 	.word	0x0000ba50


	//   ....[16]....
        /*00f0*/ 	.word	0x0000bac0


	//----- nvinfo : EIATTR_REG_RECONFIG
	.align		4
.L_772:
        /*00f4*/ 	.byte	0x01, 0x54
	.zero		2


	//----- nvinfo : EIATTR_SYSCALL_OFFSETS
	.align		4
        /*00f8*/ 	.byte	0x04, 0x46
        /*00fa*/ 	.short	(.L_774 - .L_773)


	//   ....[0]....
.L_773:
        /*00fc*/ 	.word	0x00001220


	//   ....[1]....
        /*0100*/ 	.word	0x00001310


	//   ....[2]....
        /*0104*/ 	.word	0x00001450


	//   ....[3]....
        /*0108*/ 	.word	0x00001540


	//----- nvinfo : EIATTR_MBARRIER_INSTR_OFFSETS
	.align		4
.L_774:
        /*010c*/ 	.byte	0x04, 0x39
        /*010e*/ 	.short	(.L_776 - .L_775)


	//   ....[0]....
.L_775:
        /*0110*/ 	.word	0x00000260
        /*0114*/ 	.word	0x000000ff
        /*0118*/ 	.word	0x00036400
        /*011c*/ 	.short	0x0100
        /*011e*/ 	.byte	0x06
	.zero		1


	//   ....[1]....
        /*0120*/ 	.word	0x00000350
        /*0124*/ 	.word	0x000000ff
        /*0128*/ 	.word	0x00036410
        /*012c*/ 	.short	0x0100
        /*012e*/ 	.byte	0x08
	.zero		1


	//   ....[2]....
        /*0130*/ 	.word	0x00000360
        /*0134*/ 	.word	0x000000ff
        /*0138*/ 	.word	0x00036420
        /*013c*/ 	.short	0x0100
        /*013e*/ 	.byte	0x08
	.zero		1


	//   ....[3]....
        /*0140*/ 	.word	0x00000370
        /*0144*/ 	.word	0x000000ff
        /*0148*/ 	.word	0x00036418
        /*014c*/ 	.short	0x0100
        /*014e*/ 	.byte	0x08
	.zero		1


	//   ....[4]....
        /*0150*/ 	.word	0x00000380
        /*0154*/ 	.word	0x000000ff
        /*0158*/ 	.word	0x00036428
        /*015c*/ 	.short	0x0100
        /*015e*/ 	.byte	0x08
	.zero		1


	//   ....[5]....
        /*0160*/ 	.word	0x000004b0
        /*0164*/ 	.word	0x000000ff
        /*0168*/ 	.word	0x00036430
        /*016c*/ 	.short	0x0100
        /*016e*/ 	.byte	0x08
	.zero		1


	//   ....[6]....
        /*0170*/ 	.word	0x000004c0
        /*0174*/ 	.word	0x000000ff
        /*0178*/ 	.word	0x00036438
        /*017c*/ 	.short	0x0100
        /*017e*/ 	.byte	0x08
	.zero		1


	//   ....[7]....
        /*0180*/ 	.word	0x00001600
        /*0184*/ 	.word	0x000000ff
        /*0188*/ 	.word	0x00036400
        /*018c*/ 	.short	0x010a
        /*018e*/ 	.byte	0x24
	.zero		1


	//   ....[8]....
        /*0190*/ 	.word	0x00001700
        /*0194*/ 	.word	0x000000ff
        /*0198*/ 	.word	0x00036400
        /*019c*/ 	.short	0x010a
        /*019e*/ 	.byte	0x24
	.zero		1


	//   ....[9]....
        /*01a0*/ 	.word	0x00001de0
        /*01a4*/ 	.word	0x00000003
        /*01a8*/ 	.word	0x00036410
        /*01ac*/ 	.short	0x010a
        /*01ae*/ 	.byte	0x3f
	.zero		1


	//   ....[10]....
        /*01b0*/ 	.word	0x00001e20
        /*01b4*/ 	.word	0x00000003
        /*01b8*/ 	.word	0x00036410
        /*01bc*/ 	.short	0x010a
        /*01be*/ 	.byte	0x3f
	.zero		1


	//   ....[11]....
        /*01c0*/ 	.word	0x000024c0
        /*01c4*/ 	.word	0x000000ff
        /*01c8*/ 	.word	0x00036430
        /*01cc*/ 	.short	0x010a
        /*01ce*/ 	.byte	0x24
	.zero		1


	//   ....[12]....
        /*01d0*/ 	.word	0x00002500
        /*01d4*/ 	.word	0x000000ff
        /*01d8*/ 	.word	0x00036430
        /*01dc*/ 	.short	0x010a
        /*01de*/ 	.byte	0x24
	.zero		1


	//   ....[13]....
        /*01e0*/ 	.word	0x00003980
        /*01e4*/ 	.word	0x000000ff
        /*01e8*/ 	.word	0x00000000
        /*01ec*/ 	.short	0x0101
        /*01ee*/ 	.byte	0x04
	.zero		1


	//   ....[14]....
        /*01f0*/ 	.word	0x00003d10
        /*01f4*/ 	.word	0x00000003
        /*01f8*/ 	.word	0x00000000
        /*01fc*/ 	.short	0x0101
        /*01fe*/ 	.byte	0x3f
	.zero		1


	//   ....[15]....
        /*0200*/ 	.word	0x00009790
        /*0204*/ 	.word	0x00000000
        /*0208*/ 	.word	0x00036420
        /*020c*/ 	.short	0x010a
        /*020e*/ 	.byte	0x3f
	.zero		1


	//   ....[16]....
        /*0210*/ 	.word	0x00009f80
        /*0214*/ 	.word	0x00000000
        /*0218*/ 	.word	0x00036438
        /*021c*/ 	.short	0x010a
        /*021e*/ 	.byte	0x3f
	.zero		1


	//   ....[17]....
        /*0220*/ 	.word	0x0000a2e0
        /*0224*/ 	.word	0x00000000
        /*0228*/ 	.word	0x00036428
        /*022c*/ 	.short	0x010a
        /*022e*/ 	.byte	0x3f
	.zero		1


	//   ....[18]....
        /*0230*/ 	.word	0x0000a610
        /*0234*/ 	.word	0x00000000
        /*0238*/ 	.word	0x00036438
        /*023c*/ 	.short	0x010a
        /*023e*/ 	.byte	0x3f
	.zero		1


	//   ....[19]....
        /*0240*/ 	.word	0x0000a900
        /*0244*/ 	.word	0x00000000
        /*0248*/ 	.word	0x00036420
        /*024c*/ 	.short	0x010a
        /*024e*/ 	.byte	0x3f
	.zero		1


	//   ....[20]....
        /*0250*/ 	.word	0x0000ac80
        /*0254*/ 	.word	0x00000000
        /*0258*/ 	.word	0x00036438
        /*025c*/ 	.short	0x010a
        /*025e*/ 	.byte	0x3f
	.zero		1


	//   ....[21]....
        /*0260*/ 	.word	0x0000af80
        /*0264*/ 	.word	0x00000000
        /*0268*/ 	.word	0x00036428
        /*026c*/ 	.short	0x010a
        /*026e*/ 	.byte	0x3f
	.zero		1


	//   ....[22]....
        /*0270*/ 	.word	0x0000b2c0
        /*0274*/ 	.word	0x00000000
        /*0278*/ 	.word	0x00036438
        /*027c*/ 	.short	0x010a
        /*027e*/ 	.byte	0x3f
	.zero		1


	//   ....[23]....
        /*0280*/ 	.word	0x0000b720
        /*0284*/ 	.word	0x00000007
        /*0288*/ 	.word	0x00000000
        /*028c*/ 	.short	0x010a
        /*028e*/ 	.byte	0x3f
	.zero		1


	//   ....[24]....
        /*0290*/ 	.word	0x0000b7a0
        /*0294*/ 	.word	0x00000003
        /*0298*/ 	.word	0x00000000
        /*029c*/ 	.short	0x010a
        /*029e*/ 	.byte	0x3f
	.zero		1


	//   ....[25]....
        /*02a0*/ 	.word	0x0000b7f0
        /*02a4*/ 	.word	0x00000009
        /*02a8*/ 	.word	0x00036438
        /*02ac*/ 	.short	0x010a
        /*02ae*/ 	.byte	0x3f
	.zero		1


	//   ....[26]....
        /*02b0*/ 	.word	0x0000b8c0
        /*02b4*/ 	.word	0x0000009c
        /*02b8*/ 	.word	0x00036400
        /*02bc*/ 	.short	0x010a
        /*02be*/ 	.byte	0x3f
	.zero		1


	//   ....[27]....
        /*02c0*/ 	.word	0x0000b910
        /*02c4*/ 	.word	0x00000003
        /*02c8*/ 	.word	0x00036410
        /*02cc*/ 	.short	0x010a
        /*02ce*/ 	.byte	0x3f
	.zero		1


	//   ....[28]....
        /*02d0*/ 	.word	0x0000b960
        /*02d4*/ 	.word	0x0000009c
        /*02d8*/ 	.word	0x00036430
        /*02dc*/ 	.short	0x010a
        /*02de*/ 	.byte	0x3f
	.zero		1


	//   ....[29]....
        /*02e0*/ 	.word	0x0000bb00
        /*02e4*/ 	.word	0x00000000
        /*02e8*/ 	.word	0x00036420
        /*02ec*/ 	.short	0x010a
        /*02ee*/ 	.byte	0x3f
	.zero		1


	//   ....[30]....
        /*02f0*/ 	.word	0x0000bb50
        /*02f4*/ 	.word	0x00000000
        /*02f8*/ 	.word	0x00036438
        /*02fc*/ 	.short	0x010a
        /*02fe*/ 	.byte	0x3f
	.zero		1


	//   ....[31]....
        /*0300*/ 	.word	0x0000bba0
        /*0304*/ 	.word	0x00000000
        /*0308*/ 	.word	0x00036428
        /*030c*/ 	.short	0x010a
        /*030e*/ 	.byte	0x3f
	.zero		1


	//   ....[32]....
        /*0310*/ 	.word	0x0000bc00
        /*0314*/ 	.word	0x00000000
        /*0318*/ 	.word	0x00036438
        /*031c*/ 	.short	0x010a
        /*031e*/ 	.byte	0x3f
	.zero		1


	//   ....[33]....
        /*0320*/ 	.word	0x0000bc80
        /*0324*/ 	.word	0x00000000
        /*0328*/ 	.word	0x00036420
        /*032c*/ 	.short	0x010a
        /*032e*/ 	.byte	0x3f
	.zero		1


	//   ....[34]....
        /*0330*/ 	.word	0x0000bcd0
        /*0334*/ 	.word	0x00000000
        /*0338*/ 	.word	0x00036438
        /*033c*/ 	.short	0x010a
        /*033e*/ 	.byte	0x3f
	.zero		1


	//   ....[35]....
        /*0340*/ 	.word	0x0000bd20
        /*0344*/ 	.word	0x00000000
        /*0348*/ 	.word	0x00036428
        /*034c*/ 	.short	0x010a
        /*034e*/ 	.byte	0x3f
	.zero		1


	//   ....[36]....
        /*0350*/ 	.word	0x0000bd70
        /*0354*/ 	.word	0x00000000
        /*0358*/ 	.word	0x00036438
        /*035c*/ 	.short	0x010a
        /*035e*/ 	.byte	0x3f
	.zero		1


	//   ....[37]....
        /*0360*/ 	.word	0x0000be40
        /*0364*/ 	.word	0x00000007
        /*0368*/ 	.word	0x00000000
        /*036c*/ 	.short	0x010a
        /*036e*/ 	.byte	0x3f
	.zero		1


	//   ....[38]....
        /*0370*/ 	.word	0x0000be90
        /*0374*/ 	.word	0x00000003
        /*0378*/ 	.word	0x00000000
        /*037c*/ 	.short	0x010a
        /*037e*/ 	.byte	0x3f
	.zero		1


	//----- nvinfo : EIATTR_NUM_MBARRIERS
	.align		4
.L_776:
        /*0380*/ 	.byte	0x03, 0x38
        /*0382*/ 	.short	0x0007


	//----- nvinfo : EIATTR_EXIT_INSTR_OFFSETS
	.align		4
        /*0384*/ 	.byte	0x04, 0x1c
        /*0386*/ 	.short	(.L_778 - .L_777)


	//   ....[0]....
.L_777:
        /*0388*/ 	.word	0x0000b840


	//----- nvinfo : EIATTR_MAX_THREADS
	.align		4
.L_778:
        /*038c*/ 	.byte	0x04, 0x05
        /*038e*/ 	.short	(.L_780 - .L_779)
.L_779:
        /*0390*/ 	.word	0x00000200
        /*0394*/ 	.word	0x00000001
        /*0398*/ 	.word	0x00000001


	//----- nvinfo : EIATTR_CRS_STACK_SIZE
	.align		4
.L_780:
        /*039c*/ 	.byte	0x04, 0x1e
        /*039e*/ 	.short	(.L_782 - .L_781)
.L_781:
        /*03a0*/ 	.word	0x00000000


	//----- nvinfo : EIATTR_CBANK_PARAM_SIZE
	.align		4
.L_782:
        /*03a4*/ 	.byte	0x03, 0x19
        /*03a6*/ 	.short	0x06f0


	//----- nvinfo : EIATTR_PARAM_CBANK
	.align		4
        /*03a8*/ 	.byte	0x04, 0x0a
        /*03aa*/ 	.short	(.L_784 - .L_783)
	.align		4
.L_783:
        /*03ac*/ 	.word	index@(.nv.constant0._ZN7cutlass13device_kernelIN5flash11enable_sm90INS1_16FlashAttnBwdSm90INS1_25CollectiveMainloopBwdSm90ILi2ELi1ELi1EN4cute5tupleIJNS5_1CILi1EEES8_S8_EEENS6_IJNS7_ILi64EEENS7_ILi96EEENS7_ILi192EEEEEENS_6half_tEfNS_4arch4Sm90ELb1ELb0ELb0ELb1ELb1ELb0ELb1ELb0ELi3ELi1ELi1ELi1ELb0EEENS1_21CollectiveEpilogueBwdISD_SE_SG_Li384ELb1ELb1ELi3EEENS1_25SingleTileBwdLPTSchedulerILb1ELi96ELb1EEEEEEEEEvNT_6ParamsE)
        /*03b0*/ 	.short	0x0210
        /*03b2*/ 	.short	0x06f0


	//----- nvinfo : EIATTR_SW_WAR
	.align		4
.L_784:
        /*03b4*/ 	.byte	0x04, 0x36
        /*03b6*/ 	.short	(.L_786 - .L_785)
.L_785:
        /*03b8*/ 	.word	0x00000008
.L_786:


//--------------------- .nv.info._ZN7cutlass13device_kernelIN5flash11enable_sm90INS1_16FlashAttnBwdSm90INS1_25CollectiveMainloopBwdSm90ILi2ELi1ELi1EN4cute5tupleIJNS5_1CILi1EEES8_S8_EEENS6_IJNS7_ILi64EEENS7_ILi96EEENS7_ILi192EEEEEENS_6half_tEfNS_4arch4Sm90ELb1ELb0ELb0ELb1ELb0ELb0ELb1ELb0ELi3ELi1ELi1ELi1ELb0EEENS1_24CollectiveEpilogueBwdGQAISD_fSG_Li384ELb1ELb0EEENS1_25SingleTileBwdLPTSchedulerILb1ELi96ELb0EEEEEEEEEvNT_6ParamsE --------------------------
	.section	.nv.info._ZN7cutlass13device_kernelIN5flash11enable_sm90INS1_16FlashAttnBwdSm90INS1_25CollectiveMainloopBwdSm90ILi2ELi1ELi1EN4cute5tupleIJNS5_1CILi1EEES8_S8_EEENS6_IJNS7_ILi64EEENS7_ILi96EEENS7_ILi192EEEEEENS_6half_tEfNS_4arch4Sm90ELb1ELb0ELb0ELb1ELb0ELb0ELb1ELb0ELi3ELi1ELi1ELi1ELb0EEENS1_24CollectiveEpilogueBwdGQAISD_fSG_Li384ELb1ELb0EEENS1_25SingleTileBwdLPTSchedulerILb1ELi96ELb0EEEEEEEEEvNT_6ParamsE,"",@"SHT_CUDA_INFO"
	.sectionflags	@""
	.align	4


	//----- nvinfo : EIATTR_CUDA_API_VERSION
	.align		4
        /*0000*/ 	.byte	0x04, 0x37
        /*0002*/ 	.short	(.L_788 - .L_787)
.L_787:
        /*0004*/ 	.word	0x00000082


	//----- nvinfo : EIATTR_KPARAM_INFO
	.align		4
.L_788:
        /*0008*/ 	.byte	0x04, 0x17
        /*000a*/ 	.short	(.L_790 - .L_789)
.L_789:
        /*000c*/ 	.word	0x00000000
        /*0010*/ 	.short	0x0000
        /*0012*/ 	.short	0x0070
        /*0014*/ 	.byte	0x00, 0xf0, 0x01, 0x1c


	//----- nvinfo : EIATTR_SPARSE_MMA_MASK
	.align		4
.L_790:
        /*0018*/ 	.byte	0x03, 0x50
        /*001a*/ 	.short	0x0000


	//----- nvinfo : EIATTR_MAXREG_COUNT
	.align		4
        /*001c*/ 	.byte	0x03, 0x1b
        /*001e*/ 	.short	0x0080


	//----- nvinfo : EIATTR_NUM_BARRIERS
	.align		4
        /*0020*/ 	.byte	0x02, 0x4c
        /*0022*/ 	.byte	0x10
	.zero		1


	//----- nvinfo : EIATTR_EXTERNS
	.align		4
        /*0024*/ 	.byte	0x04, 0x0f
        /*0026*/ 	.short	(.L_792 - .L_791)


	//   ....[0]....
	.align		4
.L_791:
        /*0028*/ 	.word	index@(__assertfail)


	//----- nvinfo : EIATTR_ANNOTATIONS
	.align		4
.L_792:
        /*002c*/ 	.byte	0x04, 0x55
        /*002e*/ 	.short	(.L_794 - .L_793)


	//   ....[0]....
.L_793:
        /*0030*/ 	.word	0x00000001
        /*0034*/ 	.byte	0x40, 0x05, 0x00, 0x00, 0x01, 0x00, 0x00, 0x00, 0xf0, 0x16, 0x00, 0x00, 0x01, 0x00, 0x00, 0x00
        /*0044*/ 	.byte	0x70, 0x8d, 0x00, 0x00


	//----- nvinfo : EIATTR_MERCURY_ISA_VERSION
	.align		4
.L_794:
        /*0048*/ 	.byte	0x03, 0x5f
        /*004a*/ 	.short	0x0101


	//----- nvinfo : EIATTR_INT_WARP_WIDE_INSTR_OFFSETS
	.align		4
        /*004c*/ 	.byte	0x04, 0x31
        /*004e*/ 	.short	(.L_796 - .L_795)


	//   ....[0]....
.L_795:
        /*0050*/ 	.word	0x00000180


	//   ....[1]....
        /*0054*/ 	.word	0x00000240


	//----- nvinfo : EIATTR_COOP_GROUP_MASK_REGIDS
	.align		4
.L_796:
        /*0058*/ 	.byte	0x04, 0x29
        /*005a*/ 	.short	(.L_798 - .L_797)


	//   ....[0]....
.L_797:
        /*005c*/ 	.word	0xffffffff


	//   ....[1]....
        /*0060*/ 	.word	0xffffffff


	//   ....[2]....
        /*0064*/ 	.word	0xffffffff


	//   ....[3]....
        /*0068*/ 	.word	0xffffffff


	//   ....[4]....
        /*006c*/ 	.word	0xffffffff


	//   ....[5]....
        /*0070*/ 	.word	0xffffffff


	//   ....[6]....
        /*0074*/ 	.word	0xffffffff


	//   ....[7]....
        /*0078*/ 	.word	0x0500000f


	//----- nvinfo : EIATTR_COOP_GROUP_INSTR_OFFSETS
	.align		4
.L_798:
        /*007c*/ 	.byte	0x04, 0x28
        /*007e*/ 	.short	(.L_800 - .L_799)


	//   ....[0]....
.L_799:
        /*0080*/ 	.word	0x00000060


	//   ....[1]....
        /*0084*/ 	.word	0x00000190


	//   ....[2]....
        /*0088*/ 	.word	0x00000220


	//   ....[3]....
        /*008c*/ 	.word	0x000003a0


	//   ....[4]....
        /*0090*/ 	.word	0x00000600


	//   ....[5]....
        /*0094*/ 	.word	0x00001590


	//   ....[6]....
        /*0098*/ 	.word	0x00004920


	//   ....[7]....
        /*009c*/ 	.word	0x00008fa0


	//----- nvinfo : EIATTR_REG_RECONFIG
	.align		4
.L_800:
        /*00a0*/ 	.byte	0x01, 0x54
	.zero		2


	//----- nvinfo : EIATTR_SYSCALL_OFFSETS
	.align		4
        /*00a4*/ 	.byte	0x04, 0x46
        /*00a6*/ 	.short	(.L_802 - .L_801)


	//   ....[0]....
.L_801:
        /*00a8*/ 	.word	0x000011f0


	//   ....[1]....
        /*00ac*/ 	.word	0x000012e0


	//   ....[2]....
        /*00b0*/ 	.word	0x00001420


	//   ....[3]....
        /*00b4*/ 	.word	0x00001510


	//----- nvinfo : EIATTR_MBARRIER_INSTR_OFFSETS
	.align		4
.L_802:
        /*00b8*/ 	.byte	0x04, 0x39
        /*00ba*/ 	.short	(.L_804 - .L_803)


	//   ....[0]....
.L_803:
        /*00bc*/ 	.word	0x00000260
        /*00c0*/ 	.word	0x000000ff
        /*00c4*/ 	.word	0x00036400
        /*00c8*/ 	.short	0x0100
        /*00ca*/ 	.byte	0x06
	.zero		1


	//   ....[1]....
        /*00cc*/ 	.word	0x00000350
        /*00d0*/ 	.word	0x000000ff
        /*00d4*/ 	.word	0x00036410
        /*00d8*/ 	.short	0x0100
        /*00da*/ 	.byte	0x08
	.zero		1


	//   ....[2]....
        /*00dc*/ 	.word	0x00000360
        /*00e0*/ 	.word	0x000000ff
        /*00e4*/ 	.word	0x00036420
        /*00e8*/ 	.short	0x0100
        /*00ea*/ 	.byte	0x08
	.zero		1


	//   ....[3]....
        /*00ec*/ 	.word	0x00000370
        /*00f0*/ 	.word	0x000000ff
        /*00f4*/ 	.word	0x00036418
        /*00f8*/ 	.short	0x0100
        /*00fa*/ 	.byte	0x08
	.zero		1


	//   ....[4]....
        /*00fc*/ 	.word	0x00000380
        /*0100*/ 	.word	0x000000ff
        /*0104*/ 	.word	0x00036428
        /*0108*/ 	.short	0x0100
        /*010a*/ 	.byte	0x08
	.zero		1


	//   ....[5]....
        /*010c*/ 	.word	0x000004b0
        /*0110*/ 	.word	0x000000ff
        /*0114*/ 	.word	0x00036430
        /*0118*/ 	.short	0x0100
        /*011a*/ 	.byte	0x08
	.zero		1


	//   ....[6]....
        /*011c*/ 	.word	0x000004c0
        /*0120*/ 	.word	0x000000ff
        /*0124*/ 	.word	0x00036438
        /*0128*/ 	.short	0x0100
        /*012a*/ 	.byte	0x08
	.zero		1


	//   ....[7]....
        /*012c*/ 	.word	0x000015d0
        /*0130*/ 	.word	0x000000ff
        /*0134*/ 	.word	0x00036400
        /*0138*/ 	.short	0x010a
        /*013a*/ 	.byte	0x24
	.zero		1


	//   ....[8]....
        /*013c*/ 	.word	0x000016d0
        /*0140*/ 	.word	0x000000ff
        /*0144*/ 	.word	0x00036400
        /*0148*/ 	.short	0x010a
        /*014a*/ 	.byte	0x24
	.zero		1


	//   ....[9]....
        /*014c*/ 	.word	0x00001db0
        /*0150*/ 	.word	0x00000003
        /*0154*/ 	.word	0x00036410
        /*0158*/ 	.short	0x010a
        /*015a*/ 	.byte	0x3f
	.zero		1


	//   ....[10]....
        /*015c*/ 	.word	0x00001df0
        /*0160*/ 	.word	0x00000003
        /*0164*/ 	.word	0x00036410
        /*0168*/ 	.short	0x010a
        /*016a*/ 	.byte	0x3f
	.zero		1


	//   ....[11]....
        /*016c*/ 	.word	0x00002490
        /*0170*/ 	.word	0x000000ff
        /*0174*/ 	.word	0x00036430
        /*0178*/ 	.short	0x010a
        /*017a*/ 	.byte	0x24
	.zero		1


	//   ....[12]....
        /*017c*/ 	.word	0x000024d0
        /*0180*/ 	.word	0x000000ff
        /*0184*/ 	.word	0x00036430
        /*0188*/ 	.short	0x010a
        /*018a*/ 	.byte	0x24
	.zero		1


	//   ....[13]....
        /*018c*/ 	.word	0x00003950
        /*0190*/ 	.word	0x000000ff
        /*0194*/ 	.word	0x00000000
        /*0198*/ 	.short	0x0101
        /*019a*/ 	.byte	0x04
	.zero		1


	//   ....[14]....
        /*019c*/ 	.word	0x00003ce0
        /*01a0*/ 	.word	0x00000003
        /*01a4*/ 	.word	0x00000000
        /*01a8*/ 	.short	0x0101
        /*01aa*/ 	.byte	0x3f
	.zero		1


	//   ....[15]....
        /*01ac*/ 	.word	0x00006ea0
        /*01b0*/ 	.word	0x00000000
        /*01b4*/ 	.word	0x00036420
        /*01b8*/ 	.short	0x010a
        /*01ba*/ 	.byte	0x3f
	.zero		1


	//   ....[16]....
        /*01bc*/ 	.word	0x00007690
        /*01c0*/ 	.word	0x00000000
        /*01c4*/ 	.word	0x00036438
        /*01c8*/ 	.short	0x010a
        /*01ca*/ 	.byte	0x3f
	.zero		1


	//   ....[17]....
        /*01cc*/ 	.word	0x000079f0
        /*01d0*/ 	.word	0x00000000
        /*01d4*/ 	.word	0x00036428
        /*01d8*/ 	.short	0x010a
        /*01da*/ 	.byte	0x3f
	.zero		1


	//   ....[18]....
        /*01dc*/ 	.word	0x00007d20
        /*01e0*/ 	.word	0x00000000
        /*01e4*/ 	.word	0x00036438
        /*01e8*/ 	.short	0x010a
        /*01ea*/ 	.byte	0x3f
	.zero		1


	//   ....[19]....
        /*01ec*/ 	.word	0x00008010
        /*01f0*/ 	.word	0x00000000
        /*01f4*/ 	.word	0x00036420
        /*01f8*/ 	.short	0x010a
        /*01fa*/ 	.byte	0x3f
	.zero		1


	//   ....[20]....
        /*01fc*/ 	.word	0x00008390
        /*0200*/ 	.word	0x00000000
        /*0204*/ 	.word	0x00036438
        /*0208*/ 	.short	0x010a
        /*020a*/ 	.byte	0x3f
	.zero		1


	//   ....[21]....
        /*020c*/ 	.word	0x00008690
        /*0210*/ 	.word	0x00000000
        /*0214*/ 	.word	0x00036428
        /*0218*/ 	.short	0x010a
        /*021a*/ 	.byte	0x3f
	.zero		1


	//   ....[22]....
        /*021c*/ 	.word	0x000089d0
        /*0220*/ 	.word	0x00000000
        /*0224*/ 	.word	0x00036438
        /*0228*/ 	.short	0x010a
        /*022a*/ 	.byte	0x3f
	.zero		1


	//   ....[23]....
        /*022c*/ 	.word	0x00008e30
        /*0230*/ 	.word	0x00000007
        /*0234*/ 	.word	0x00000000
        /*0238*/ 	.short	0x010a
        /*023a*/ 	.byte	0x3f
	.zero		1


	//   ....[24]....
        /*023c*/ 	.word	0x00008eb0
        /*0240*/ 	.word	0x00000003
        /*0244*/ 	.word	0x00000000
        /*0248*/ 	.short	0x010a
        /*024a*/ 	.byte	0x3f
	.zero		1


	//   ....[25]....
        /*024c*/ 	.word	0x00008f00
        /*0250*/ 	.word	0x00000009
        /*0254*/ 	.word	0x00036438
        /*0258*/ 	.short	0x010a
        /*025a*/ 	.byte	0x3f
	.zero		1


	//   ....[26]....
        /*025c*/ 	.word	0x00008fd0
        /*0260*/ 	.word	0x0000009b
        /*0264*/ 	.word	0x00036400
        /*0268*/ 	.short	0x010a
        /*026a*/ 	.byte	0x3f
	.zero		1


	//   ....[27]....
        /*026c*/ 	.word	0x00009020
        /*0270*/ 	.word	0x00000003
        /*0274*/ 	.word	0x00036410
        /*0278*/ 	.short	0x010a
        /*027a*/ 	.byte	0x3f
	.zero		1


	//   ....[28]....
        /*027c*/ 	.word	0x00009070
        /*0280*/ 	.word	0x0000009b
        /*0284*/ 	.word	0x00036430
        /*0288*/ 	.short	0x010a
        /*028a*/ 	.byte	0x3f
	.zero		1


	//   ....[29]....
        /*028c*/ 	.word	0x000090c0
        /*0290*/ 	.word	0x00000000
        /*0294*/ 	.word	0x00036420
        /*0298*/ 	.short	0x010a
        /*029a*/ 	.byte	0x3f
	.zero		1


	//   ....[30]....
        /*029c*/ 	.word	0x00009110
        /*02a0*/ 	.word	0x00000000
        /*02a4*/ 	.word	0x00036438
        /*02a8*/ 	.short	0x010a
        /*02aa*/ 	.byte	0x3f
	.zero		1


	//   ....[31]....
        /*02ac*/ 	.word	0x00009160
        /*02b0*/ 	.word	0x00000000
        /*02b4*/ 	.word	0x00036428
        /*02b8*/ 	.short	0x010a
        /*02ba*/ 	.byte	0x3f
	.zero		1


	//   ....[32]....
        /*02bc*/ 	.word	0x000091c0
        /*02c0*/ 	.word	0x00000000
        /*02c4*/ 	.word	0x00036438
        /*02c8*/ 	.short	0x010a
        /*02ca*/ 	.byte	0x3f
	.zero		1


	//   ....[33]....
        /*02cc*/ 	.word	0x00009240
        /*02d0*/ 	.word	0x00000000
        /*02d4*/ 	.word	0x00036420
        /*02d8*/ 	.short	0x010a
        /*02da*/ 	.byte	0x3f
	.zero		1


	//   ....[34]....
        /*02dc*/ 	.word	0x00009290
        /*02e0*/ 	.word	0x00000000
        /*02e4*/ 	.word	0x00036438
        /*02e8*/ 	.short	0x010a
        /*02ea*/ 	.byte	0x3f
	.zero		1


	//   ....[35]....
        /*02ec*/ 	.word	0x000092e0
        /*02f0*/ 	.word	0x00000000
        /*02f4*/ 	.word	0x00036428
        /*02f8*/ 	.short	0x010a
        /*02fa*/ 	.byte	0x3f
	.zero		1


	//   ....[36]....
        /*02fc*/ 	.word	0x00009330
        /*0300*/ 	.word	0x00000000
        /*0304*/ 	.word	0x00036438
        /*0308*/ 	.short	0x010a
        /*030a*/ 	.byte	0x3f
	.zero		1


	//   ....[37]....
        /*030c*/ 	.word	0x00009400
        /*0310*/ 	.word	0x00000007
        /*0314*/ 	.word	0x00000000
        /*0318*/ 	.short	0x010a
        /*031a*/ 	.byte	0x3f
	.zero		1


	//   ....[38]....
        /*031c*/ 	.word	0x00009450
        /*0320*/ 	.word	0x00000003
        /*0324*/ 	.word	0x00000000
        /*0328*/ 	.short	0x010a
        /*032a*/ 	.byte	0x3f
	.zero		1


	//----- nvinfo : EIATTR_NUM_MBARRIERS
	.align		4
.L_804:
        /*032c*/ 	.byte	0x03, 0x38
        /*032e*/ 	.short	0x0007


	//----- nvinfo : EIATTR_EXIT_INSTR_OFFSETS
	.align		4
        /*0330*/ 	.byte	0x04, 0x1c
        /*0332*/ 	.short	(.L_806 - .L_805)


	//   ....[0]....
.L_805:
        /*0334*/ 	.word	0x00008f50


	//----- nvinfo : EIATTR_MAX_THREADS
	.align		4
.L_806:
        /*0338*/ 	.byte	0x04, 0x05
        /*033a*/ 	.short	(.L_808 - .L_807)
.L_807:
        /*033c*/ 	.word	0x00000200
        /*0340*/ 	.word	0x00000001
        /*0344*/ 	.word	0x00000001


	//----- nvinfo : EIATTR_CRS_STACK_SIZE
	.align		4
.L_808:
        /*0348*/ 	.byte	0x04, 0x1e
        /*034a*/ 	.short	(.L_810 - .L_809)
.L_809:
        /*034c*/ 	.word	0x00000000


	//----- nvinfo : EIATTR_CBANK_PARAM_SIZE
	.align		4
.L_810:
        /*0350*/ 	.byte	0x03, 0x19
        /*0352*/ 	.short	0x0770


	//----- nvinfo : EIATTR_PARAM_CBANK
	.align		4
        /*0354*/ 	.byte	0x04, 0x0a
        /*0356*/ 	.short	(.L_812 - .L_811)
	.align		4
.L_811:
        /*0358*/ 	.word	index@(.nv.constant0._ZN7cutlass13device_kernelIN5flash11enable_sm90INS1_16FlashAttnBwdSm90INS1_25CollectiveMainloopBwdSm90ILi2ELi1ELi1EN4cute5tupleIJNS5_1CILi1EEES8_S8_EEENS6_IJNS7_ILi64EEENS7_ILi96EEENS7_ILi192EEEEEENS_6half_tEfNS_4arch4Sm90ELb1ELb0ELb0ELb1ELb0ELb0ELb1ELb0ELi3ELi1ELi1ELi1ELb0EEENS1_24CollectiveEpilogueBwdGQAISD_fSG_Li384ELb1ELb0EEENS1_25SingleTileBwdLPTSchedulerILb1ELi96ELb0EEEEEEEEEvNT_6ParamsE)
        /*035c*/ 	.short	0x0210
        /*035e*/ 	.short	0x0770


	//----- nvinfo : EIATTR_SW_WAR
	.align		4
.L_812:
        /*0360*/ 	.byte	0x04, 0x36
        /*0362*/ 	.short	(.L_814 - .L_813)
.L_813:
        /*0364*/ 	.word	0x00000008
.L_814:


//--------------------- .nv.info._ZN7cutlass13device_kernelIN5flash32FlashAttnBwdPostprocessConvertdQIN4cute5tupleIJNS3_1CILi96EEENS5_ILi192EEEEEENS_6half_tEfNS_4arch4Sm90ELi384ENS3_8TiledMMAINS3_8MMA_AtomIJNS3_4SM904GMMA25MMA_64x96x16_F32F16F16_SSILNSF_5MajorE1ELSH_1ELNSF_7ScaleInE1ELSI_1EEEEEENS3_6LayoutINS4_IJNS5_ILi3EEENS5_ILi1EEESN_EEENS4_IJSN_NS5_ILi0EEESP_EEEEENS4_IJNS3_10UnderscoreESS_SS_EEEEELb1EEEEEvNT_6ParamsE --------------------------
	.section	.nv.info._ZN7cutlass13device_kernelIN5flash32FlashAttnBwdPostprocessConvertdQIN4cute5tupleIJNS3_1CILi96EEENS5_ILi192EEEEEENS_6half_tEfNS_4arch4Sm90ELi384ENS3_8TiledMMAINS3_8MMA_AtomIJNS3_4SM904GMMA25MMA_64x96x16_F32F16F16_SSILNSF_5MajorE1ELSH_1ELNSF_7ScaleInE1ELSI_1EEEEEENS3_6LayoutINS4_IJNS5_ILi3EEENS5_ILi1EEESN_EEENS4_IJSN_NS5_ILi0EEESP_EEEEENS4_IJNS3_10UnderscoreESS_SS_EEEEELb1EEEEEvNT_6ParamsE,"",@"SHT_CUDA_INFO"
	.sectionflags	@""
	.align	4


	//----- nvinfo : EIATTR_CUDA_API_VERSION
	.align		4
        /*0000*/ 	.byte	0x04, 0x37
        /*0002*/ 	.short	(.L_816 - .L_815)
.L_815:
        /*0004*/ 	.word	0x00000082


	//----- nvinfo : EIATTR_KPARAM_INFO
	.align		4
.L_816:
        /*0008*/ 	.byte	0x04, 0x17
        /*000a*/ 	.short	(.L_818 - .L_817)
.L_817:
        /*000c*/ 	.word	0x00000000
        /*0010*/ 	.short	0x0000
        /*0012*/ 	.short	0x0000
        /*0014*/ 	.byte	0x00, 0xf0, 0xc1, 0x01


	//----- nvinfo : EIATTR_SPARSE_MMA_MASK
	.align		4
.L_818:
        /*0018*/ 	.byte	0x03, 0x50
        /*001a*/ 	.short	0x0000


	//----- nvinfo : EIATTR_MAXREG_COUNT
	.align		4
        /*001c*/ 	.byte	0x03, 0x1b
        /*001e*/ 	.short	0x0050


	//----- nvinfo : EIATTR_NUM_BARRIERS
	.align		4
        /*0020*/ 	.byte	0x02, 0x4c
        /*0022*/ 	.byte	0x01
	.zero		1


	//----- nvinfo : EIATTR_MERCURY_ISA_VERSION
	.align		4
        /*0024*/ 	.byte	0x03, 0x5f
        /*0026*/ 	.short	0x0101


	//----- nvinfo : EIATTR_MBARRIER_INSTR_OFFSETS
	.align		4
        /*0028*/ 	.byte	0x04, 0x39
        /*002a*/ 	.short	(.L_820 - .L_819)


	//   ....[0]....
.L_819:
        /*002c*/ 	.word	0x00000490
        /*0030*/ 	.word	0x000000ff
        /*0034*/ 	.word	0x0001b000
        /*0038*/ 	.short	0x0100
        /*003a*/ 	.byte	0x06
	.zero		1


	//   ....[1]....
        /*003c*/ 	.word	0x000005a0
        /*0040*/ 	.word	0x00000002
        /*0044*/ 	.word	0x0001b000
        /*0048*/ 	.short	0x010a
        /*004a*/ 	.byte	0x3f
	.zero		1


	//----- nvinfo : EIATTR_NUM_MBARRIERS
	.align		4
.L_820:
        /*004c*/ 	.byte	0x03, 0x38
        /*004e*/ 	.short	0x0001


	//----- nvinfo : EIATTR_EXIT_INSTR_OFFSETS
	.align		4
        /*0050*/ 	.byte	0x04, 0x1c
        /*0052*/ 	.short	(.L_822 - .L_821)


	//   ....[0]....
.L_821:
        /*0054*/ 	.word	0x000001a0


	//   ....[1]....
        /*0058*/ 	.word	0x00001630


	//   ....[2]....
        /*005c*/ 	.word	0x00001710


	//----- nvinfo : EIATTR_MAX_THREADS
	.align		4
.L_822:
        /*0060*/ 	.byte	0x04, 0x05
        /*0062*/ 	.short	(.L_824 - .L_823)
.L_823:
        /*0064*/ 	.word	0x00000180
        /*0068*/ 	.word	0x00000001
        /*006c*/ 	.word	0x00000001


	//----- nvinfo : EIATTR_CRS_STACK_SIZE
	.align		4
.L_824:
        /*0070*/ 	.byte	0x04, 0x1e
        /*0072*/ 	.short	(.L_826 - .L_825)
.L_825:
        /*0074*/ 	.word	0x00000000


	//----- nvinfo : EIATTR_CBANK_PARAM_SIZE
	.align		4
.L_826:
        /*0078*/ 	.byte	0x03, 0x19
        /*007a*/ 	.short	0x0070


	//----- nvinfo : EIATTR_PARAM_CBANK
	.align		4
        /*007c*/ 	.byte	0x04, 0x0a
        /*007e*/ 	.short	(.L_828 - .L_827)
	.align		4
.L_827:
        /*0080*/ 	.word	index@(.nv.constant0._ZN7cutlass13device_kernelIN5flash32FlashAttnBwdPostprocessConvertdQIN4cute5tupleIJNS3_1CILi96EEENS5_ILi192EEEEEENS_6half_tEfNS_4arch4Sm90ELi384ENS3_8TiledMMAINS3_8MMA_AtomIJNS3_4SM904GMMA25MMA_64x96x16_F32F16F16_SSILNSF_5MajorE1ELSH_1ELNSF_7ScaleInE1ELSI_1EEEEEENS3_6LayoutINS4_IJNS5_ILi3EEENS5_ILi1EEESN_EEENS4_IJSN_NS5_ILi0EEESP_EEEEENS4_IJNS3_10UnderscoreESS_SS_EEEEELb1EEEEEvNT_6ParamsE)
        /*0084*/ 	.short	0x0210
        /*0086*/ 	.short	0x0070


	//----- nvinfo : EIATTR_SW_WAR
	.align		4
.L_828:
        /*0088*/ 	.byte	0x04, 0x36
        /*008a*/ 	.short	(.L_830 - .L_829)
.L_829:
        /*008c*/ 	.word	0x00000008
.L_830:


//--------------------- .nv.info._ZN7cutlass13device_kernelIN5flash32FlashAttnBwdPostprocessConvertdQIN4cute5tupleIJNS3_1CILi64EEENS5_ILi192EEEEEENS_6half_tEfNS_4arch4Sm90ELi384ENS3_8TiledMMAINS3_8MMA_AtomIJNS3_4SM904GMMA25MMA_64x64x16_F32F16F16_SSILNSF_5MajorE0ELSH_1ELNSF_7ScaleInE1ELSI_1EEEEEENS3_6LayoutINS4_IJNS5_ILi1EEENS5_ILi3EEESM_EEENS4_IJNS5_ILi0EEESM_SP_EEEEENS4_IJNS3_10UnderscoreESS_SS_EEEEELb0EEEEEvNT_6ParamsE --------------------------
	.section	.nv.info._ZN7cutlass13device_kernelIN5flash32FlashAttnBwdPostprocessConvertdQIN4cute5tupleIJNS3_1CILi64EEENS5_ILi192EEEEEENS_6half_tEfNS_4arch4Sm90ELi384ENS3_8TiledMMAINS3_8MMA_AtomIJNS3_4SM904GMMA25MMA_64x64x16_F32F16F16_SSILNSF_5MajorE0ELSH_1ELNSF_7ScaleInE1ELSI_1EEEEEENS3_6LayoutINS4_IJNS5_ILi1EEENS5_ILi3EEESM_EEENS4_IJNS5_ILi0EEESM_SP_EEEEENS4_IJNS3_10UnderscoreESS_SS_EEEEELb0EEEEEvNT_6ParamsE,"",@"SHT_CUDA_INFO"
	.sectionflags	@""
	.align	4


	//----- nvinfo : EIATTR_CUDA_API_VERSION
	.align		4
        /*0000*/ 	.byte	0x04, 0x37
        /*0002*/ 	.short	(.L_832 - .L_831)
.L_831:
        /*0004*/ 	.word	0x00000082


	//----- nvinfo : EIATTR_KPARAM_INFO
	.align		4
.L_832:
        /*0008*/ 	.byte	0x04, 0x17
        /*000a*/ 	.short	(.L_834 - .L_833)
.L_833:
        /*000c*/ 	.word	0x00000000
        /*0010*/ 	.short	0x0000
        /*0012*/ 	.short	0x0000
        /*0014*/ 	.byte	0x00, 0xf0, 0xc1, 0x01


	//----- nvinfo : EIATTR_SPARSE_MMA_MASK
	.align		4
.L_834:
        /*0018*/ 	.byte	0x03, 0x50
        /*001a*/ 	.short	0x0000


	//----- nvinfo : EIATTR_MAXREG_COUNT
	.align		4
        /*001c*/ 	.byte	0x03, 0x1b
        /*001e*/ 	.short	0x0050


	//----- nvinfo : EIATTR_NUM_BARRIERS
	.align		4
        /*0020*/ 	.byte	0x02, 0x4c
        /*0022*/ 	.byte	0x01
	.zero		1


	//----- nvinfo : EIATTR_MERCURY_ISA_VERSION
	.align		4
        /*0024*/ 	.byte	0x03, 0x5f
        /*0026*/ 	.short	0x0101


	//----- nvinfo : EIATTR_MBARRIER_INSTR_OFFSETS
	.align		4
        /*0028*/ 	.byte	0x04, 0x39
        /*002a*/ 	.short	(.L_836 - .L_835)


	//   ....[0]....
.L_835:
        /*002c*/ 	.word	0x000004a0
        /*0030*/ 	.word	0x000000ff
        /*0034*/ 	.word	0x00012000
        /*0038*/ 	.short	0x0100
        /*003a*/ 	.byte	0x06
	.zero		1


	//   ....[1]....
        /*003c*/ 	.word	0x000005b0
        /*0040*/ 	.word	0x00000029
        /*0044*/ 	.word	0x00012000
        /*0048*/ 	.short	0x010a
        /*004a*/ 	.byte	0x3f
	.zero		1


	//----- nvinfo : EIATTR_NUM_MBARRIERS
	.align		4
.L_836:
        /*004c*/ 	.byte	0x03, 0x38
        /*004e*/ 	.short	0x0001


	//----- nvinfo : EIATTR_EXIT_INSTR_OFFSETS
	.align		4
        /*0050*/ 	.byte	0x04, 0x1c
        /*0052*/ 	.short	(.L_838 - .L_837)


	//   ....[0]....
.L_837:
        /*0054*/ 	.word	0x000001b0


	//   ....[1]....
        /*0058*/ 	.word	0x00001220


	//   ....[2]....
        /*005c*/ 	.word	0x000012f0


	//----- nvinfo : EIATTR_MAX_THREADS
	.align		4
.L_838:
        /*0060*/ 	.byte	0x04, 0x05
        /*0062*/ 	.short	(.L_840 - .L_839)
.L_839:
        /*0064*/ 	.word	0x00000180
        /*0068*/ 	.word	0x00000001
        /*006c*/ 	.word	0x00000001


	//----- nvinfo : EIATTR_CRS_STACK_SIZE
	.align		4
.L_840:
        /*0070*/ 	.byte	0x04, 0x1e
        /*0072*/ 	.short	(.L_842 - .L_841)
.L_841:
        /*0074*/ 	.word	0x00000000


	//----- nvinfo : EIATTR_CBANK_PARAM_SIZE
	.align		4
.L_842:
        /*0078*/ 	.byte	0x03, 0x19
        /*007a*/ 	.short	0x0070


	//----- nvinfo : EIATTR_PARAM_CBANK
	.align		4
        /*007c*/ 	.byte	0x04, 0x0a
        /*007e*/ 	.short	(.L_844 - .L_843)
	.align		4
.L_843:
        /*0080*/ 	.word	index@(.nv.constant0._ZN7cutlass13device_kernelIN5flash32FlashAttnBwdPostprocessConvertdQIN4cute5tupleIJNS3_1CILi64EEENS5_ILi192EEEEEENS_6half_tEfNS_4arch4Sm90ELi384ENS3_8TiledMMAINS3_8MMA_AtomIJNS3_4SM904GMMA25MMA_64x64x16_F32F16F16_SSILNSF_5MajorE0ELSH_1ELNSF_7ScaleInE1ELSI_1EEEEEENS3_6LayoutINS4_IJNS5_ILi1EEENS5_ILi3EEESM_EEENS4_IJNS5_ILi0EEESM_SP_EEEEENS4_IJNS3_10UnderscoreESS_SS_EEEEELb0EEEEEvNT_6ParamsE)
        /*0084*/ 	.short	0x0210
        /*0086*/ 	.short	0x0070


	//----- nvinfo : EIATTR_SW_WAR
	.align		4
.L_844:
        /*0088*/ 	.byte	0x04, 0x36
        /*008a*/ 	.short	(.L_846 - .L_845)
.L_845:
        /*008c*/ 	.word	0x00000008
.L_846:


//--------------------- .nv.info._ZN7cutlass13device_kernelIN5flash11enable_sm90INS1_16FlashAttnBwdSm90INS1_25CollectiveMainloopBwdSm90ILi2ELi1ELi1EN4cute5tupleIJNS5_1CILi1EEES8_S8_EEENS6_IJNS7_ILi64EEENS7_ILi96EEENS7_ILi192EEEEEENS_6half_tEfNS_4arch4Sm90ELb1ELb0ELb0ELb1ELb1ELb0ELb1ELb0ELi3ELi1ELi1ELi1ELb0EEENS1_24CollectiveEpilogueBwdGQAISD_fSG_Li384ELb1ELb1EEENS1_25SingleTileBwdLPTSchedulerILb1ELi96ELb1EEEEEEEEEvNT_6ParamsE --------------------------
	.section	.nv.info._ZN7cutlass13device_kernelIN5flash11enable_sm90INS1_16FlashAttnBwdSm90INS1_25CollectiveMainloopBwdSm90ILi2ELi1ELi1EN4cute5tupleIJNS5_1CILi1EEES8_S8_EEENS6_IJNS7_ILi64EEENS7_ILi96EEENS7_ILi192EEEEEENS_6half_tEfNS_4arch4Sm90ELb1ELb0ELb0ELb1ELb1ELb0ELb1ELb0ELi3ELi1ELi1ELi1ELb0EEENS1_24CollectiveEpilogueBwdGQAISD_fSG_Li384ELb1ELb1EEENS1_25SingleTileBwdLPTSchedulerILb1ELi96ELb1EEEEEEEEEvNT_6ParamsE,"",@"SHT_CUDA_INFO"
	.sectionflags	@""
	.align	4


	//----- nvinfo : EIATTR_CUDA_API_VERSION
	.align		4
        /*0000*/ 	.byte	0x04, 0x37
        /*0002*/ 	.short	(.L_848 - .L_847)
.L_847:
        /*0004*/ 	.word	0x00000082


	//----- nvinfo : EIATTR_KPARAM_INFO
	.align		4
.L_848:
        /*0008*/ 	.byte	0x04, 0x17
        /*000a*/ 	.short	(.L_850 - .L_849)
.L_849:
        /*000c*/ 	.word	0x00000000
        /*0010*/ 	.short	0x0000
        /*0012*/ 	.short	0x0070
        /*0014*/ 	.byte	0x00, 0xf0, 0x01, 0x1c


	//----- nvinfo : EIATTR_SPARSE_MMA_MASK
	.align		4
.L_850:
        /*0018*/ 	.byte	0x03, 0x50
        /*001a*/ 	.short	0x0000


	//----- nvinfo : EIATTR_MAXREG_COUNT
	.align		4
        /*001c*/ 	.byte	0x03, 0x1b
        /*001e*/ 	.short	0x0080


	//----- nvinfo : EIATTR_NUM_BARRIERS
	.align		4
        /*0020*/ 	.byte	0x02, 0x4c
        /*0022*/ 	.byte	0x10
	.zero		1


	//----- nvinfo : EIATTR_EXTERNS
	.align		4
        /*0024*/ 	.byte	0x04, 0x0f
        /*0026*/ 	.short	(.L_852 - .L_851)


	//   ....[0]....
	.align		4
.L_851:
        /*0028*/ 	.word	index@(__assertfail)


	//----- nvinfo : EIATTR_ANNOTATIONS
	.align		4
.L_852:
        /*002c*/ 	.byte	0x04, 0x55
        /*002e*/ 	.short	(.L_854 - .L_853)


	//   ....[0]....
.L_853:
        /*0030*/ 	.word	0x00000001
        /*0034*/ 	.byte	0x40, 0x05, 0x00, 0x00, 0x01, 0x00, 0x00, 0x00, 0x10, 0x17, 0x00, 0x00, 0x01, 0x00, 0x00, 0x00
        /*0044*/ 	.byte	0x60, 0x9b, 0x00, 0x00


	//----- nvinfo : EIATTR_MERCURY_ISA_VERSION
	.align		4
.L_854:
        /*0048*/ 	.byte	0x03, 0x5f
        /*004a*/ 	.short	0x0101


	//----- nvinfo : EIATTR_INT_WARP_WIDE_INSTR_OFFSETS
	.align		4
        /*004c*/ 	.byte	0x04, 0x31
        /*004e*/ 	.short	(.L_856 - .L_855)


	//   ....[0]....
.L_855:
        /*0050*/ 	.word	0x00000180


	//   ....[1]....
        /*0054*/ 	.word	0x00000240


	//   ....[2]....
        /*0058*/ 	.word	0x00006120


	//   ....[3]....
        /*005c*/ 	.word	0x00006910


	//   ....[4]....
        /*0060*/ 	.word	0x00006f70


	//----- nvinfo : EIATTR_COOP_GROUP_MASK_REGIDS
	.align		4
.L_856:
        /*0064*/ 	.byte	0x04, 0x29
        /*0066*/ 	.short	(.L_858 - .L_857)


	//   ....[0]....
.L_857:
        /*0068*/ 	.word	0xffffffff


	//   ....[1]....
        /*006c*/ 	.word	0xffffffff


	//   ....[2]....
        /*0070*/ 	.word	0xffffffff


	//   ....[3]....
        /*0074*/ 	.word	0xffffffff


	//   ....[4]....
        /*0078*/ 	.word	0xffffffff


	//   ....[5]....
        /*007c*/ 	.word	0xffffffff


	//   ....[6]....
        /*0080*/ 	.word	0xffffffff


	//   ....[7]....
        /*0084*/ 	.word	0xffffffff


	//   ....[8]....
        /*0088*/ 	.word	0xffffffff


	//   ....[9]....
        /*008c*/ 	.word	0xffffffff


	//   ....[10]....
        /*0090*/ 	.word	0xffffffff


	//   ....[11]....
        /*0094*/ 	.word	0xffffffff


	//   ....[12]....
        /*0098*/ 	.word	0xffffffff


	//   ....[13]....
        /*009c*/ 	.word	0xffffffff


	//   ....[14]....
        /*00a0*/ 	.word	0xffffffff


	//   ....[15]....
        /*00a4*/ 	.word	0xffffffff


	//   ....[16]....
        /*00a8*/ 	.word	0xffffffff


	//   ....[17]....
        /*00ac*/ 	.word	0x0500000f


	//   ....[18]....
        /*00b0*/ 	.word	0x0500000f


	//   ....[19]....
        /*00b4*/ 	.word	0x0500000f


	//   ....[20]....
        /*00b8*/ 	.word	0x0500000f


	//   ....[21]....
        /*00bc*/ 	.word	0x0500000f


	//   ....[22]....
        /*00c0*/ 	.word	0x0500000f


	//----- nvinfo : EIATTR_COOP_GROUP_INSTR_OFFSETS
	.align		4
.L_858:
        /*00c4*/ 	.byte	0x04, 0x28
        /*00c6*/ 	.short	(.L_860 - .L_859)


	//   ....[0]....
.L_859:
        /*00c8*/ 	.word	0x00000060


	//   ....[1]....
        /*00cc*/ 	.word	0x00000190


	//   ....[2]....
        /*00d0*/ 	.word	0x00000220


	//   ....[3]....
        /*00d4*/ 	.word	0x000003a0


	//   ....[4]....
        /*00d8*/ 	.word	0x00000600


	//   ....[5]....
        /*00dc*/ 	.word	0x000015b0


	//   ....[6]....
        /*00e0*/ 	.word	0x00004720


	//   ....[7]....
        /*00e4*/ 	.word	0x000048b0


	//   ....[8]....
        /*00e8*/ 	.word	0x00004b40


	//   ....[9]....
        /*00ec*/ 	.word	0x00004cd0


	//   ....[10]....
        /*00f0*/ 	.word	0x00004de0


	//   ....[11]....
        /*00f4*/ 	.word	0x00005b90


	//   ....[12]....
        /*00f8*/ 	.word	0x00006050


	//   ....[13]....
        /*00fc*/ 	.word	0x00006450


	//   ....[14]....
        /*0100*/ 	.word	0x00006840


	//   ....[15]....
        /*0104*/ 	.word	0x00006af0


	//   ....[16]....
        /*0108*/ 	.word	0x00006ea0


	//   ....[17]....
        /*010c*/ 	.word	0x00009d90


	//   ....[18]....
        /*0110*/ 	.word	0x00009ee0


	//   ....[19]....
        /*0114*/ 	.word	0x00009f50


	//   ....[20]....
        /*0118*/ 	.word	0x00009fc0


	//   ....[21]....
        /*011c*/ 	.word	0x0000a030


	//   ....[22]....
        /*0120*/ 	.word	0x0000a0a0


	//----- nvinfo : EIATTR_REG_RECONFIG
	.align		4
.L_860:
        /*0124*/ 	.byte	0x01, 0x54
	.zero		2


	//----- nvinfo : EIATTR_SYSCALL_OFFSETS
	.align		4
        /*0128*/ 	.byte	0x04, 0x46
        /*012a*/ 	.short	(.L_862 - .L_861)


	//   ....[0]....
.L_861:
        /*012c*/ 	.word	0x00001210


	//   ....[1]....
        /*0130*/ 	.word	0x00001300


	//   ....[2]....
        /*0134*/ 	.word	0x00001440


	//   ....[3]....
        /*0138*/ 	.word	0x00001530


	//----- nvinfo : EIATTR_MBARRIER_INSTR_OFFSETS
	.align		4
.L_862:
        /*013c*/ 	.byte	0x04, 0x39
        /*013e*/ 	.short	(.L_864 - .L_863)


	//   ....[0]....
.L_863:
        /*0140*/ 	.word	0x00000260
        /*0144*/ 	.word	0x000000ff
        /*0148*/ 	.word	0x00036400
        /*014c*/ 	.short	0x0100
        /*014e*/ 	.byte	0x06
	.zero		1


	//   ....[1]....
        /*0150*/ 	.word	0x00000350
        /*0154*/ 	.word	0x000000ff
        /*0158*/ 	.word	0x00036410
        /*015c*/ 	.short	0x0100
        /*015e*/ 	.byte	0x08
	.zero		1


	//   ....[2]....
        /*0160*/ 	.word	0x00000360
        /*0164*/ 	.word	0x000000ff
        /*0168*/ 	.word	0x00036420
        /*016c*/ 	.short	0x0100
        /*016e*/ 	.byte	0x08
	.zero		1


	//   ....[3]....
        /*0170*/ 	.word	0x00000370
        /*0174*/ 	.word	0x000000ff
        /*0178*/ 	.word	0x00036418
        /*017c*/ 	.short	0x0100
        /*017e*/ 	.byte	0x08
	.zero		1


	//   ....[4]....
        /*0180*/ 	.word	0x00000380
        /*0184*/ 	.word	0x000000ff
        /*0188*/ 	.word	0x00036428
        /*018c*/ 	.short	0x0100
        /*018e*/ 	.byte	0x08
	.zero		1


	//   ....[5]....
        /*0190*/ 	.word	0x000004b0
        /*0194*/ 	.word	0x000000ff
        /*0198*/ 	.word	0x00036430
        /*019c*/ 	.short	0x0100
        /*019e*/ 	.byte	0x08
	.zero		1


	//   ....[6]....
        /*01a0*/ 	.word	0x000004c0
        /*01a4*/ 	.word	0x000000ff
        /*01a8*/ 	.word	0x00036438
        /*01ac*/ 	.short	0x0100
        /*01ae*/ 	.byte	0x08
	.zero		1


	//   ....[7]....
        /*01b0*/ 	.word	0x000015f0
        /*01b4*/ 	.word	0x000000ff
        /*01b8*/ 	.word	0x00036400
        /*01bc*/ 	.short	0x010a
        /*01be*/ 	.byte	0x24
	.zero		1


	//   ....[8]....
        /*01c0*/ 	.word	0x000016f0
        /*01c4*/ 	.word	0x000000ff
        /*01c8*/ 	.word	0x00036400
        /*01cc*/ 	.short	0x010a
        /*01ce*/ 	.byte	0x24
	.zero		1


	//   ....[9]....
        /*01d0*/ 	.word	0x00001dd0
        /*01d4*/ 	.word	0x00000003
        /*01d8*/ 	.word	0x00036410
        /*01dc*/ 	.short	0x010a
        /*01de*/ 	.byte	0x3f
	.zero		1


	//   ....[10]....
        /*01e0*/ 	.word	0x00001e10
        /*01e4*/ 	.word	0x00000003
        /*01e8*/ 	.word	0x00036410
        /*01ec*/ 	.short	0x010a
        /*01ee*/ 	.byte	0x3f
	.zero		1


	//   ....[11]....
        /*01f0*/ 	.word	0x000024b0
        /*01f4*/ 	.word	0x000000ff
        /*01f8*/ 	.word	0x00036430
        /*01fc*/ 	.short	0x010a
        /*01fe*/ 	.byte	0x24
	.zero		1


	//   ....[12]....
        /*0200*/ 	.word	0x000024f0
        /*0204*/ 	.word	0x000000ff
        /*0208*/ 	.word	0x00036430
        /*020c*/ 	.short	0x010a
        /*020e*/ 	.byte	0x24
	.zero		1


	//   ....[13]....
        /*0210*/ 	.word	0x00003970
        /*0214*/ 	.word	0x000000ff
        /*0218*/ 	.word	0x00000000
        /*021c*/ 	.short	0x0101
        /*021e*/ 	.byte	0x04
	.zero		1


	//   ....[14]....
        /*0220*/ 	.word	0x00003d00
        /*0224*/ 	.word	0x00000003
        /*0228*/ 	.word	0x00000000
        /*022c*/ 	.short	0x0101
        /*022e*/ 	.byte	0x3f
	.zero		1


	//   ....[15]....
        /*0230*/ 	.word	0x00007c90
        /*0234*/ 	.word	0x00000000
        /*0238*/ 	.word	0x00036420
        /*023c*/ 	.short	0x010a
        /*023e*/ 	.byte	0x3f
	.zero		1


	//   ....[16]....
        /*0240*/ 	.word	0x00008480
        /*0244*/ 	.word	0x00000000
        /*0248*/ 	.word	0x00036438
        /*024c*/ 	.short	0x010a
        /*024e*/ 	.byte	0x3f
	.zero		1


	//   ....[17]....
        /*0250*/ 	.word	0x000087e0
        /*0254*/ 	.word	0x00000000
        /*0258*/ 	.word	0x00036428
        /*025c*/ 	.short	0x010a
        /*025e*/ 	.byte	0x3f
	.zero		1


	//   ....[18]....
        /*0260*/ 	.word	0x00008b10
        /*0264*/ 	.word	0x00000000
        /*0268*/ 	.word	0x00036438
        /*026c*/ 	.short	0x010a
        /*026e*/ 	.byte	0x3f
	.zero		1


	//   ....[19]....
        /*0270*/ 	.word	0x00008e00
        /*0274*/ 	.word	0x00000000
        /*0278*/ 	.word	0x00036420
        /*027c*/ 	.short	0x010a
        /*027e*/ 	.byte	0x3f
	.zero		1


	//   ....[20]....
        /*0280*/ 	.word	0x00009180
        /*0284*/ 	.word	0x00000000
        /*0288*/ 	.word	0x00036438
        /*028c*/ 	.short	0x010a
        /*028e*/ 	.byte	0x3f
	.zero		1


	//   ....[21]....
        /*0290*/ 	.word	0x00009480
        /*0294*/ 	.word	0x00000000
        /*0298*/ 	.word	0x00036428
        /*029c*/ 	.short	0x010a
        /*029e*/ 	.byte	0x3f
	.zero		1


	//   ....[22]....
        /*02a0*/ 	.word	0x000097c0
        /*02a4*/ 	.word	0x00000000
        /*02a8*/ 	.word	0x00036438
        /*02ac*/ 	.short	0x010a
        /*02ae*/ 	.byte	0x3f
	.zero		1


	//   ....[23]....
        /*02b0*/ 	.word	0x00009c20
        /*02b4*/ 	.word	0x00000007
        /*02b8*/ 	.word	0x00000000
        /*02bc*/ 	.short	0x010a
        /*02be*/ 	.byte	0x3f
	.zero		1


	//   ....[24]....
        /*02c0*/ 	.word	0x00009ca0
        /*02c4*/ 	.word	0x00000003
        /*02c8*/ 	.word	0x00000000
        /*02cc*/ 	.short	0x010a
        /*02ce*/ 	.byte	0x3f
	.zero		1


	//   ....[25]....
        /*02d0*/ 	.word	0x00009cf0
        /*02d4*/ 	.word	0x00000009
        /*02d8*/ 	.word	0x00036438
        /*02dc*/ 	.short	0x010a
        /*02de*/ 	.byte	0x3f
	.zero		1


	//   ....[26]....
        /*02e0*/ 	.word	0x00009dc0
        /*02e4*/ 	.word	0x0000009b
        /*02e8*/ 	.word	0x00036400
        /*02ec*/ 	.short	0x010a
        /*02ee*/ 	.byte	0x3f
	.zero		1


	//   ....[27]....
        /*02f0*/ 	.word	0x00009e10
        /*02f4*/ 	.word	0x00000003
        /*02f8*/ 	.word	0x00036410
        /*02fc*/ 	.short	0x010a
        /*02fe*/ 	.byte	0x3f
	.zero		1


	//   ....[28]....
        /*0300*/ 	.word	0x00009e60
        /*0304*/ 	.word	0x0000009b
        /*0308*/ 	.word	0x00036430
        /*030c*/ 	.short	0x010a
        /*030e*/ 	.byte	0x3f
	.zero		1


	//   ....[29]....
        /*0310*/ 	.word	0x0000a0e0
        /*0314*/ 	.word	0x00000000
        /*0318*/ 	.word	0x00036420
        /*031c*/ 	.short	0x010a
        /*031e*/ 	.byte	0x3f
	.zero		1


	//   ....[30]....
        /*0320*/ 	.word	0x0000a130
        /*0324*/ 	.word	0x00000000
        /*0328*/ 	.word	0x00036438
        /*032c*/ 	.short	0x010a
        /*032e*/ 	.byte	0x3f
	.zero		1


	//   ....[31]....
        /*0330*/ 	.word	0x0000a180
        /*0334*/ 	.word	0x00000000
        /*0338*/ 	.word	0x00036428
        /*033c*/ 	.short	0x010a
        /*033e*/ 	.byte	0x3f
	.zero		1


	//   ....[32]....
        /*0340*/ 	.word	0x0000a1e0
        /*0344*/ 	.word	0x00000000
        /*0348*/ 	.word	0x00036438
        /*034c*/ 	.short	0x010a
        /*034e*/ 	.byte	0x3f
	.zero		1


	//   ....[33]....
        /*0350*/ 	.word	0x0000a260
        /*0354*/ 	.word	0x00000000
        /*0358*/ 	.word	0x00036420
        /*035c*/ 	.short	0x010a
        /*035e*/ 	.byte	0x3f
	.zero		1


	//   ....[34]....
        /*0360*/ 	.word	0x0000a2b0
        /*0364*/ 	.word	0x00000000
        /*0368*/ 	.word	0x00036438
        /*036c*/ 	.short	0x010a
        /*036e*/ 	.byte	0x3f
	.zero		1


	//   ....[35]....
        /*0370*/ 	.word	0x0000a300
        /*0374*/ 	.word	0x00000000
        /*0378*/ 	.word	0x00036428
        /*037c*/ 	.short	0x010a
        /*037e*/ 	.byte	0x3f
	.zero		1


	//   ....[36]....
        /*0380*/ 	.word	0x0000a350
        /*0384*/ 	.word	0x00000000
        /*0388*/ 	.word	0x00036438
        /*038c*/ 	.short	0x010a
        /*038e*/ 	.byte	0x3f
	.zero		1


	//   ....[37]....
        /*0390*/ 	.word	0x0000a420
        /*0394*/ 	.word	0x00000007
        /*0398*/ 	.word	0x00000000
        /*039c*/ 	.short	0x010a
        /*039e*/ 	.byte	0x3f
	.zero		1


	//   ....[38]....
        /*03a0*/ 	.word	0x0000a470
        /*03a4*/ 	.word	0x00000003
        /*03a8*/ 	.word	0x00000000
        /*03ac*/ 	.short	0x010a
        /*03ae*/ 	.byte	0x3f
	.zero		1


	//----- nvinfo : EIATTR_NUM_MBARRIERS
	.align		4
.L_864:
        /*03b0*/ 	.byte	0x03, 0x38
        /*03b2*/ 	.short	0x0007


	//----- nvinfo : EIATTR_EXIT_INSTR_OFFSETS
	.align		4
        /*03b4*/ 	.byte	0x04, 0x1c
        /*03b6*/ 	.short	(.L_866 - .L_865)


	//   ....[0]....
.L_865:
        /*03b8*/ 	.word	0x00009d40


	//----- nvinfo : EIATTR_MAX_THREADS
	.align		4
.L_866:
        /*03bc*/ 	.byte	0x04, 0x05
        /*03be*/ 	.short	(.L_868 - .L_867)
.L_867:
        /*03c0*/ 	.word	0x00000200
        /*03c4*/ 	.word	0x00000001
        /*03c8*/ 	.word	0x00000001


	//----- nvinfo : EIATTR_CRS_STACK_SIZE
	.align		4
.L_868:
        /*03cc*/ 	.byte	0x04, 0x1e
        /*03ce*/ 	.short	(.L_870 - .L_869)
.L_869:
        /*03d0*/ 	.word	0x00000000


	//----- nvinfo : EIATTR_CBANK_PARAM_SIZE
	.align		4
.L_870:
        /*03d4*/ 	.byte	0x03, 0x19
        /*03d6*/ 	.short	0x0770


	//----- nvinfo : EIATTR_PARAM_CBANK
	.align		4
        /*03d8*/ 	.byte	0x04, 0x0a
        /*03da*/ 	.short	(.L_872 - .L_871)
	.align		4
.L_871:
        /*03dc*/ 	.word	index@(.nv.constant0._ZN7cutlass13device_kernelIN5flash11enable_sm90INS1_16FlashAttnBwdSm90INS1_25CollectiveMainloopBwdSm90ILi2ELi1ELi1EN4cute5tupleIJNS5_1CILi1EEES8_S8_EEENS6_IJNS7_ILi64EEENS7_ILi96EEENS7_ILi192EEEEEENS_6half_tEfNS_4arch4Sm90ELb1ELb0ELb0ELb1ELb1ELb0ELb1ELb0ELi3ELi1ELi1ELi1ELb0EEENS1_24CollectiveEpilogueBwdGQAISD_fSG_Li384ELb1ELb1EEENS1_25SingleTileBwdLPTSchedulerILb1ELi96ELb1EEEEEEEEEvNT_6ParamsE)
        /*03e0*/ 	.short	0x0210
        /*03e2*/ 	.short	0x0770


	//----- nvinfo : EIATTR_SW_WAR
	.align		4
.L_872:
        /*03e4*/ 	.byte	0x04, 0x36
        /*03e6*/ 	.short	(.L_874 - .L_873)
.L_873:
        /*03e8*/ 	.word	0x00000008
.L_874:


//--------------------- .nv.info._ZN7cutlass13device_kernelIN5flash22FlashAttnBwdPreprocessIN4cute5tupleIJNS3_1CILi64EEENS5_ILi192EEEEEENS_6half_tEfNS_4arch4Sm90ELb1ELb1EEEEEvNT_6ParamsE --------------------------
	.section	.nv.info._ZN7cutlass13device_kernelIN5flash22FlashAttnBwdPreprocessIN4cute5tupleIJNS3_1CILi64EEENS5_ILi192EEEEEENS_6half_tEfNS_4arch4Sm90ELb1ELb1EEEEEvNT_6ParamsE,"",@"SHT_CUDA_INFO"
	.sectionflags	@""
	.align	4


	//----- nvinfo : EIATTR_CUDA_API_VERSION
	.align		4
        /*0000*/ 	.byte	0x04, 0x37
        /*0002*/ 	.short	(.L_876 - .L_875)
.L_875:
        /*0004*/ 	.word	0x00000082


	//----- nvinfo : EIATTR_KPARAM_INFO
	.align		4
.L_876:
        /*0008*/ 	.byte	0x04, 0x17
        /*000a*/ 	.short	(.L_878 - .L_877)
.L_877:
        /*000c*/ 	.word	0x00000000
        /*0010*/ 	.short	0x0000
        /*0012*/ 	.short	0x0000
        /*0014*/ 	.byte	0x00, 0xf0, 0xc1, 0x03


	//----- nvinfo : EIATTR_SPARSE_MMA_MASK
	.align		4
.L_878:
        /*0018*/ 	.byte	0x03, 0x50
        /*001a*/ 	.short	0x0000


	//----- nvinfo : EIATTR_MAXREG_COUNT
	.align		4
        /*001c*/ 	.byte	0x03, 0x1b
        /*001e*/ 	.short	0x0080


	//----- nvinfo : EIATTR_MERCURY_ISA_VERSION
	.align		4
        /*0020*/ 	.byte	0x03, 0x5f
        /*0022*/ 	.short	0x0101


	//----- nvinfo : EIATTR_COOP_GROUP_MASK_REGIDS
	.align		4
        /*0024*/ 	.byte	0x04, 0x29
        /*0026*/ 	.short	(.L_880 - .L_879)


	//   ....[0]....
.L_879:
        /*0028*/ 	.word	0xffffffff


	//   ....[1]....
        /*002c*/ 	.word	0xffffffff


	//   ....[2]....
        /*0030*/ 	.word	0xffffffff


	//   ....[3]....
        /*0034*/ 	.word	0xffffffff


	//   ....[4]....
        /*0038*/ 	.word	0xffffffff


	//   ....[5]....
        /*003c*/ 	.word	0xffffffff


	//----- nvinfo : EIATTR_COOP_GROUP_INSTR_OFFSETS
	.align		4
.L_880:
        /*0040*/ 	.byte	0x04, 0x28
        /*0042*/ 	.short	(.L_882 - .L_881)


	//   ....[0]....
.L_881:
        /*0044*/ 	.word	0x00001ca0


	//   ....[1]....
        /*0048*/ 	.word	0x00001cd0


	//   ....[2]....
        /*004c*/ 	.word	0x00001d10


	//   ....[3]....
        /*0050*/ 	.word	0x00001d40


	//   ....[4]....
        /*0054*/ 	.word	0x00001db0


	//   ....[5]....
        /*0058*/ 	.word	0x00001de0


	//----- nvinfo : EIATTR_EXIT_INSTR_OFFSETS
	.align		4
.L_882:
        /*005c*/ 	.byte	0x04, 0x1c
        /*005e*/ 	.short	(.L_884 - .L_883)


	//   ....[0]....
.L_883:
        /*0060*/ 	.word	0x000001c0


	//   ....[1]....
        /*0064*/ 	.word	0x00002330


	//   ....[2]....
        /*0068*/ 	.word	0x000023b0


	//----- nvinfo : EIATTR_MAX_THREADS
	.align		4
.L_884:
        /*006c*/ 	.byte	0x04, 0x05
        /*006e*/ 	.short	(.L_886 - .L_885)
.L_885:
        /*0070*/ 	.word	0x00000100
        /*0074*/ 	.word	0x00000001
        /*0078*/ 	.word	0x00000001


	//----- nvinfo : EIATTR_CRS_STACK_SIZE
	.align		4
.L_886:
        /*007c*/ 	.byte	0x04, 0x1e
        /*007e*/ 	.short	(.L_888 - .L_887)
.L_887:
        /*0080*/ 	.word	0x00000000


	//----- nvinfo : EIATTR_CBANK_PARAM_SIZE
	.align		4
.L_888:
        /*0084*/ 	.byte	0x03, 0x19
        /*0086*/ 	.short	0x00f0


	//----- nvinfo : EIATTR_PARAM_CBANK
	.align		4
        /*0088*/ 	.byte	0x04, 0x0a
        /*008a*/ 	.short	(.L_890 - .L_889)
	.align		4
.L_889:
        /*008c*/ 	.word	index@(.nv.constant0._ZN7cutlass13device_kernelIN5flash22FlashAttnBwdPreprocessIN4cute5tupleIJNS3_1CILi64EEENS5_ILi192EEEEEENS_6half_tEfNS_4arch4Sm90ELb1ELb1EEEEEvNT_6ParamsE)
        /*0090*/ 	.short	0x0210
        /*0092*/ 	.short	0x00f0


	//----- nvinfo : EIATTR_SW_WAR
	.align		4
.L_890:
        /*0094*/ 	.byte	0x04, 0x36
        /*0096*/ 	.short	(.L_892 - .L_891)
.L_891:
        /*0098*/ 	.word	0x00000008
.L_892:


//--------------------- .nv.callgraph             --------------------------
	.section	.nv.callgraph,"",@"SHT_CUDA_CALLGRAPH"
	.align	4
	.sectionentsize	8
	.align		4
        /*0000*/ 	.word	0x00000000
	.align		4
        /*0004*/ 	.word	0xffffffff
	.align		4
        /*0008*/ 	.word	index@(_ZN7cutlass13device_kernelIN5flash11enable_sm90INS1_16FlashAttnBwdSm90INS1_25CollectiveMainloopBwdSm90ILi2ELi1ELi1EN4cute5tupleIJNS5_1CILi1EEES8_S8_EEENS6_IJNS7_ILi64EEENS7_ILi96EEENS7_ILi192EEEEEENS_6half_tEfNS_4arch4Sm90ELb0ELb0ELb0ELb0ELb0ELb0ELb1ELb0ELi3ELi1ELi1ELi1ELb0EEENS1_21CollectiveEpilogueBwdISD_SE_SG_Li384ELb0ELb1ELi3EEENS1_19SingleTileSchedulerILb0ELb0ELb0ELi96EEEEEEEEEvNT_6ParamsE)
	.align		4
        /*000c*/ 	.word	index@(__assertfail)
	.align		4
        /*0010*/ 	.word	index@(_ZN7cutlass13device_kernelIN5flash11enable_sm90INS1_16FlashAttnBwdSm90INS1_25CollectiveMainloopBwdSm90ILi2ELi1ELi1EN4cute5tupleIJNS5_1CILi1EEES8_S8_EEENS6_IJNS7_ILi64EEENS7_ILi96EEENS7_ILi192EEEEEENS_6half_tEfNS_4arch4Sm90ELb0ELb0ELb0ELb0ELb1ELb0ELb1ELb0ELi3ELi1ELi1ELi1ELb0EEENS1_21CollectiveEpilogueBwdISD_SE_SG_Li384ELb0ELb1ELi3EEENS1_19SingleTileSchedulerILb0ELb0ELb0ELi96EEEEEEEEEvNT_6ParamsE)
	.align		4
        /*0014*/ 	.word	index@(__assertfail)
	.align		4
        /*0018*/ 	.word	index@(_ZN7cutlass13device_kernelIN5flash11enable_sm90INS1_16FlashAttnBwdSm90INS1_25CollectiveMainloopBwdSm90ILi2ELi1ELi1EN4cute5tupleIJNS5_1CILi1EEES8_S8_EEENS6_IJNS7_ILi64EEENS7_ILi96EEENS7_ILi192EEEEEENS_6half_tEfNS_4arch4Sm90ELb0ELb0ELb0ELb0ELb0ELb0ELb1ELb0ELi3ELi1ELi1ELi1ELb0EEENS1_24CollectiveEpilogueBwdGQAISD_fSG_Li384ELb0ELb0EEENS1_19SingleTileSchedulerILb0ELb0ELb0ELi96EEEEEEEEEvNT_6ParamsE)
	.align		4
        /*001c*/ 	.word	index@(__assertfail)
	.align		4
        /*0020*/ 	.word	index@(_ZN7cutlass13device_kernelIN5flash11enable_sm90INS1_16FlashAttnBwdSm90INS1_25CollectiveMainloopBwdSm90ILi2ELi1ELi1EN4cute5tupleIJNS5_1CILi1EEES8_S8_EEENS6_IJNS7_ILi64EEENS7_ILi96EEENS7_ILi192EEEEEENS_6half_tEfNS_4arch4Sm90ELb0ELb0ELb0ELb0ELb1ELb0ELb1ELb0ELi3ELi1ELi1ELi1ELb0EEENS1_24CollectiveEpilogueBwdGQAISD_fSG_Li384ELb0ELb1EEENS1_19SingleTileSchedulerILb0ELb0ELb0ELi96EEEEEEEEEvNT_6ParamsE)
	.align		4
        /*0024*/ 	.word	index@(__assertfail)
	.align		4
        /*0028*/ 	.word	index@(_ZN7cutlass13device_kernelIN5flash11enable_sm90INS1_16FlashAttnBwdSm90INS1_25CollectiveMainloopBwdSm90ILi2ELi1ELi1EN4cute5tupleIJNS5_1CILi1EEES8_S8_EEENS6_IJNS7_ILi64EEENS7_ILi96EEENS7_ILi192EEEEEENS_6half_tEfNS_4arch4Sm90ELb0ELb0ELb0ELb1ELb0ELb0ELb1ELb0ELi3ELi1ELi1ELi1ELb0EEENS1_21CollectiveEpilogueBwdISD_SE_SG_Li384ELb1ELb1ELi3EEENS1_19SingleTileSchedulerILb1ELb0ELb0ELi96EEEEEEEEEvNT_6ParamsE)
	.align		4
        /*002c*/ 	.word	index@(__assertfail)
	.align		4
        /*0030*/ 	.word	index@(_ZN7cutlass13device_kernelIN5flash11enable_sm90INS1_16FlashAttnBwdSm90INS1_25CollectiveMainloopBwdSm90ILi2ELi1ELi1EN4cute5tupleIJNS5_1CILi1EEES8_S8_EEENS6_IJNS7_ILi64EEENS7_ILi96EEENS7_ILi192EEEEEENS_6half_tEfNS_4arch4Sm90ELb0ELb0ELb0ELb1ELb1ELb0ELb1ELb0ELi3ELi1ELi1ELi1ELb0EEENS1_21CollectiveEpilogueBwdISD_SE_SG_Li384ELb1ELb1ELi3EEENS1_19SingleTileSchedulerILb1ELb0ELb0ELi96EEEEEEEEEvNT_6ParamsE)
	.align		4
        /*0034*/ 	.word	index@(__assertfail)
	.align		4
        /*0038*/ 	.word	index@(_ZN7cutlass13device_kernelIN5flash11enable_sm90INS1_16FlashAttnBwdSm90INS1_25CollectiveMainloopBwdSm90ILi2ELi1ELi1EN4cute5tupleIJNS5_1CILi1EEES8_S8_EEENS6_IJNS7_ILi64EEENS7_ILi96EEENS7_ILi192EEEEEENS_6half_tEfNS_4arch4Sm90ELb0ELb0ELb0ELb1ELb0ELb0ELb1ELb0ELi3ELi1ELi1ELi1ELb0EEENS1_24CollectiveEpilogueBwdGQAISD_fSG_Li384ELb1ELb0EEENS1_19SingleTileSchedulerILb1ELb0ELb0ELi96EEEEEEEEEvNT_6ParamsE)
	.align		4
        /*003c*/ 	.word	index@(__assertfail)
	.align		4
        /*0040*/ 	.word	index@(_ZN7cutlass13device_kernelIN5flash11enable_sm90INS1_16FlashAttnBwdSm90INS1_25CollectiveMainloopBwdSm90ILi2ELi1ELi1EN4cute5tupleIJNS5_1CILi1EEES8_S8_EEENS6_IJNS7_ILi64EEENS7_ILi96EEENS7_ILi192EEEEEENS_6half_tEfNS_4arch4Sm90ELb0ELb0ELb0ELb1ELb1ELb0ELb1ELb0ELi3ELi1ELi1ELi1ELb0EEENS1_24CollectiveEpilogueBwdGQAISD_fSG_Li384ELb1ELb1EEENS1_19SingleTileSchedulerILb1ELb0ELb0ELi96EEEEEEEEEvNT_6ParamsE)
	.align		4
        /*0044*/ 	.word	index@(__assertfail)
	.align		4
        /*0048*/ 	.word	index@(_ZN7cutlass13device_kernelIN5flash11enable_sm90INS1_16FlashAttnBwdSm90INS1_25CollectiveMainloopBwdSm90ILi2ELi1ELi1EN4cute5tupleIJNS5_1CILi1EEES8_S8_EEENS6_IJNS7_ILi64EEENS7_ILi96EEENS7_ILi192EEEEEENS_6half_tEfNS_4arch4Sm90ELb0ELb1ELb0ELb0ELb0ELb0ELb1ELb0ELi3ELi1ELi1ELi1ELb0EEENS1_21CollectiveEpilogueBwdISD_SE_SG_Li384ELb0ELb1ELi3EEENS1_19SingleTileSchedulerILb0ELb0ELb0ELi96EEEEEEEEEvNT_6ParamsE)
	.align		4
        /*004c*/ 	.word	index@(__assertfail)
	.align		4
        /*0050*/ 	.word	index@(_ZN7cutlass13device_kernelIN5flash11enable_sm90INS1_16FlashAttnBwdSm90INS1_25CollectiveMainloopBwdSm90ILi2ELi1ELi1EN4cute5tupleIJNS5_1CILi1EEES8_S8_EEENS6_IJNS7_ILi64EEENS7_ILi96EEENS7_ILi192EEEEEENS_6half_tEfNS_4arch4Sm90ELb0ELb1ELb0ELb0ELb1ELb0ELb1ELb0ELi3ELi1ELi1ELi1ELb0EEENS1_21CollectiveEpilogueBwdISD_SE_SG_Li384ELb0ELb1ELi3EEENS1_19SingleTileSchedulerILb0ELb0ELb0ELi96EEEEEEEEEvNT_6ParamsE)
	.align		4
        /*0054*/ 	.word	index@(__assertfail)
	.align		4
        /*0058*/ 	.word	index@(_ZN7cutlass13device_kernelIN5flash11enable_sm90INS1_16FlashAttnBwdSm90INS1_25CollectiveMainloopBwdSm90ILi2ELi1ELi1EN4cute5tupleIJNS5_1CILi1EEES8_S8_EEENS6_IJNS7_ILi64EEENS7_ILi96EEENS7_ILi192EEEEEENS_6half_tEfNS_4arch4Sm90ELb0ELb1ELb0ELb0ELb0ELb0ELb1ELb0ELi3ELi1ELi1ELi1ELb0EEENS1_24CollectiveEpilogueBwdGQAISD_fSG_Li384ELb0ELb0EEENS1_19SingleTileSchedulerILb0ELb0ELb0ELi96EEEEEEEEEvNT_6ParamsE)
	.align		4
        /*005c*/ 	.word	index@(__assertfail)
	.align		4
        /*0060*/ 	.word	index@(_ZN7cutlass13device_kernelIN5flash11enable_sm90INS1_16FlashAttnBwdSm90INS1_25CollectiveMainloopBwdSm90ILi2ELi1ELi1EN4cute5tupleIJNS5_1CILi1EEES8_S8_EEENS6_IJNS7_ILi64EEENS7_ILi96EEENS7_ILi192EEEEEENS_6half_tEfNS_4arch4Sm90ELb0ELb1ELb0ELb0ELb1ELb0ELb1ELb0ELi3ELi1ELi1ELi1ELb0EEENS1_24CollectiveEpilogueBwdGQAISD_fSG_Li384ELb0ELb1EEENS1_19SingleTileSchedulerILb0ELb0ELb0ELi96EEEEEEEEEvNT_6ParamsE)
	.align		4
        /*0064*/ 	.word	index@(__assertfail)
	.align		4
        /*0068*/ 	.word	index@(_ZN7cutlass13device_kernelIN5flash11enable_sm90INS1_16FlashAttnBwdSm90INS1_25CollectiveMainloopBwdSm90ILi2ELi1ELi1EN4cute5tupleIJNS5_1CILi1EEES8_S8_EEENS6_IJNS7_ILi64EEENS7_ILi96EEENS7_ILi192EEEEEENS_6half_tEfNS_4arch4Sm90ELb0ELb1ELb0ELb1ELb0ELb0ELb1ELb0ELi3ELi1ELi1ELi1ELb0EEENS1_21CollectiveEpilogueBwdISD_SE_SG_Li384ELb1ELb1ELi3EEENS1_19SingleTileSchedulerILb1ELb0ELb0ELi96EEEEEEEEEvNT_6ParamsE)
	.align		4
        /*006c*/ 	.word	index@(__assertfail)
	.align		4
        /*0070*/ 	.word	index@(_ZN7cutlass13device_kernelIN5flash11enable_sm90INS1_16FlashAttnBwdSm90INS1_25CollectiveMainloopBwdSm90ILi2ELi1ELi1EN4cute5tupleIJNS5_1CILi1EEES8_S8_EEENS6_IJNS7_ILi64EEENS7_ILi96EEENS7_ILi192EEEEEENS_6half_tEfNS_4arch4Sm90ELb0ELb1ELb0ELb1ELb1ELb0ELb1ELb0ELi3ELi1ELi1ELi1ELb0EEENS1_21CollectiveEpilogueBwdISD_SE_SG_Li384ELb1ELb1ELi3EEENS1_19SingleTileSchedulerILb1ELb0ELb0ELi96EEEEEEEEEvNT_6ParamsE)
	.align		4
        /*0074*/ 	.word	index@(__assertfail)
	.align		4
        /*0078*/ 	.word	index@(_ZN7cutlass13device_kernelIN5flash11enable_sm90INS1_16FlashAttnBwdSm90INS1_25CollectiveMainloopBwdSm90ILi2ELi1ELi1EN4cute5tupleIJNS5_1CILi1EEES8_S8_EEENS6_IJNS7_ILi64EEENS7_ILi96EEENS7_ILi192EEEEEENS_6half_tEfNS_4arch4Sm90ELb0ELb1ELb0ELb1ELb0ELb0ELb1ELb0ELi3ELi1ELi1ELi1ELb0EEENS1_24CollectiveEpilogueBwdGQAISD_fSG_Li384ELb1ELb0EEENS1_19SingleTileSchedulerILb1ELb0ELb0ELi96EEEEEEEEEvNT_6ParamsE)
	.align		4
        /*007c*/ 	.word	index@(__assertfail)
	.align		4
        /*0080*/ 	.word	index@(_ZN7cutlass13device_kernelIN5flash11enable_sm90INS1_16FlashAttnBwdSm90INS1_25CollectiveMainloopBwdSm90ILi2ELi1ELi1EN4cute5tupleIJNS5_1CILi1EEES8_S8_EEENS6_IJNS7_ILi64EEENS7_ILi96EEENS7_ILi192EEEEEENS_6half_tEfNS_4arch4Sm90ELb0ELb1ELb0ELb1ELb1ELb0ELb1ELb0ELi3ELi1ELi1ELi1ELb0EEENS1_24CollectiveEpilogueBwdGQAISD_fSG_Li384ELb1ELb1EEENS1_19SingleTileSchedulerILb1ELb0ELb0ELi96EEEEEEEEEvNT_6ParamsE)
	.align		4
        /*0084*/ 	.word	index@(__assertfail)
	.align		4
        /*0088*/ 	.word	index@(_ZN7cutlass13device_kernelIN5flash11enable_sm90INS1_16FlashAttnBwdSm90INS1_25CollectiveMainloopBwdSm90ILi2ELi1ELi1EN4cute5tupleIJNS5_1CILi1EEES8_S8_EEENS6_IJNS7_ILi64EEENS7_ILi96EEENS7_ILi192EEEEEENS_6half_tEfNS_4arch4Sm90ELb1ELb0ELb0ELb0ELb0ELb0ELb1ELb0ELi3ELi1ELi1ELi1ELb0EEENS1_21CollectiveEpilogueBwdISD_SE_SG_Li384ELb0ELb1ELi3EEENS1_25SingleTileBwdLPTSchedulerILb0ELi96ELb0EEEEEEEEEvNT_6ParamsE)
	.align		4
        /*008c*/ 	.word	index@(__assertfail)
	.align		4
        /*0090*/ 	.word	index@(_ZN7cutlass13device_kernelIN5flash11enable_sm90INS1_16FlashAttnBwdSm90INS1_25CollectiveMainloopBwdSm90ILi2ELi1ELi1EN4cute5tupleIJNS5_1CILi1EEES8_S8_EEENS6_IJNS7_ILi64EEENS7_ILi96EEENS7_ILi192EEEEEENS_6half_tEfNS_4arch4Sm90ELb1ELb0ELb0ELb0ELb1ELb0ELb1ELb0ELi3ELi1ELi1ELi1ELb0EEENS1_21CollectiveEpilogueBwdISD_SE_SG_Li384ELb0ELb1ELi3EEENS1_25SingleTileBwdLPTSchedulerILb0ELi96ELb1EEEEEEEEEvNT_6ParamsE)
	.align		4
        /*0094*/ 	.word	index@(__assertfail)
	.align		4
        /*0098*/ 	.word	index@(_ZN7cutlass13device_kernelIN5flash11enable_sm90INS1_16FlashAttnBwdSm90INS1_25CollectiveMainloopBwdSm90ILi2ELi1ELi1EN4cute5tupleIJNS5_1CILi1EEES8_S8_EEENS6_IJNS7_ILi64EEENS7_ILi96EEENS7_ILi192EEEEEENS_6half_tEfNS_4arch4Sm90ELb1ELb0ELb0ELb0ELb0ELb0ELb1ELb0ELi3ELi1ELi1ELi1ELb0EEENS1_24CollectiveEpilogueBwdGQAISD_fSG_Li384ELb0ELb0EEENS1_25SingleTileBwdLPTSchedulerILb0ELi96ELb0EEEEEEEEEvNT_6ParamsE)
	.align		4
        /*009c*/ 	.word	index@(__assertfail)
	.align		4
        /*00a0*/ 	.word	index@(_ZN7cutlass13device_kernelIN5flash11enable_sm90INS1_16FlashAttnBwdSm90INS1_25CollectiveMainloopBwdSm90ILi2ELi1ELi1EN4cute5tupleIJNS5_1CILi1EEES8_S8_EEENS6_IJNS7_ILi64EEENS7_ILi96EEENS7_ILi192EEEEEENS_6half_tEfNS_4arch4Sm90ELb1ELb0ELb0ELb0ELb1ELb0ELb1ELb0ELi3ELi1ELi1ELi1ELb0EEENS1_24CollectiveEpilogueBwdGQAISD_fSG_Li384ELb0ELb1EEENS1_25SingleTileBwdLPTSchedulerILb0ELi96ELb1EEEEEEEEEvNT_6ParamsE)
	.align		4
        /*00a4*/ 	.word	index@(__assertfail)
	.align		4
        /*00a8*/ 	.word	index@(_ZN7cutlass13device_kernelIN5flash11enable_sm90INS1_16FlashAttnBwdSm90INS1_25CollectiveMainloopBwdSm90ILi2ELi1ELi1EN4cute5tupleIJNS5_1CILi1EEES8_S8_EEENS6_IJNS7_ILi64EEENS7_ILi96EEENS7_ILi192EEEEEENS_6half_tEfNS_4arch4Sm90ELb1ELb0ELb0ELb1ELb0ELb0ELb1ELb0ELi3ELi1ELi1ELi1ELb0EEENS1_21CollectiveEpilogueBwdISD_SE_SG_Li384ELb1ELb1ELi3EEENS1_25SingleTileBwdLPTSchedulerILb1ELi96ELb0EEEEEEEEEvNT_6ParamsE)
	.align		4
        /*00ac*/ 	.word	index@(__assertfail)
	.align		4
        /*00b0*/ 	.word	index@(_ZN7cutlass13device_kernelIN5flash11enable_sm90INS1_16FlashAttnBwdSm90INS1_25CollectiveMainloopBwdSm90ILi2ELi1ELi1EN4cute5tupleIJNS5_1CILi1EEES8_S8_EEENS6_IJNS7_ILi64EEENS7_ILi96EEENS7_ILi192EEEEEENS_6half_tEfNS_4arch4Sm90ELb1ELb0ELb0ELb1ELb1ELb0ELb1ELb0ELi3ELi1ELi1ELi1ELb0EEENS1_21CollectiveEpilogueBwdISD_SE_SG_Li384ELb1ELb1ELi3EEENS1_25SingleTileBwdLPTSchedulerILb1ELi96ELb1EEEEEEEEEvNT_6ParamsE)
	.align		4
        /*00b4*/ 	.word	index@(__assertfail)
	.align		4
        /*00b8*/ 	.word	index@(_ZN7cutlass13device_kernelIN5flash11enable_sm90INS1_16FlashAttnBwdSm90INS1_25CollectiveMainloopBwdSm90ILi2ELi1ELi1EN4cute5tupleIJNS5_1CILi1EEES8_S8_EEENS6_IJNS7_ILi64EEENS7_ILi96EEENS7_ILi192EEEEEENS_6half_tEfNS_4arch4Sm90ELb1ELb0ELb0ELb1ELb0ELb0ELb1ELb0ELi3ELi1ELi1ELi1ELb0EEENS1_24CollectiveEpilogueBwdGQAISD_fSG_Li384ELb1ELb0EEENS1_25SingleTileBwdLPTSchedulerILb1ELi96ELb0EEEEEEEEEvNT_6ParamsE)
	.align		4
        /*00bc*/ 	.word	index@(__assertfail)
	.align		4
        /*00c0*/ 	.word	index@(_ZN7cutlass13device_kernelIN5flash11enable_sm90INS1_16FlashAttnBwdSm90INS1_25CollectiveMainloopBwdSm90ILi2ELi1ELi1EN4cute5tupleIJNS5_1CILi1EEES8_S8_EEENS6_IJNS7_ILi64EEENS7_ILi96EEENS7_ILi192EEEEEENS_6half_tEfNS_4arch4Sm90ELb1ELb0ELb0ELb1ELb1ELb0ELb1ELb0ELi3ELi1ELi1ELi1ELb0EEENS1_24CollectiveEpilogueBwdGQAISD_fSG_Li384ELb1ELb1EEENS1_25SingleTileBwdLPTSchedulerILb1ELi96ELb1EEEEEEEEEvNT_6ParamsE)
	.align		4
        /*00c4*/ 	.word	index@(__assertfail)
	.align		4
        /*00c8*/ 	.word	0x00000000
	.align		4
        /*00cc*/ 	.word	0xfffffffe
	.align		4
        /*00d0*/ 	.word	0x00000000
	.align		4
        /*00d4*/ 	.word	0xfffffffd
	.align		4
        /*00d8*/ 	.word	0x00000000
	.align		4
        /*00dc*/ 	.word	0xfffffffc


//--------------------- .nv.constant4             --------------------------
	.section	.nv.constant4,"a",@progbits
	.align	8
	.align		8
.nv.constant4:
        /*0000*/ 	.dword	__assertfail
	.align		8
        /*0008*/ 	.dword	__unnamed_1
	.align		8
        /*0010*/ 	.dword	__unnamed_2
	.align		8
        /*0018*/ 	.dword	__unnamed_3
	.align		8
        /*0020*/ 	.dword	__unnamed_4
	.align		8
        /*0028*/ 	.dword	_ZN66_INTERNAL_5e14b357_30_flash_bwd_hdim192_fp16_sm90_cu_18e39b8a_30214cuda3std3__45__cpo5beginE
	.align		8
        /*0030*/ 	.dword	_ZN66_INTERNAL_5e14b357_30_flash_bwd_hdim192_fp16_sm90_cu_18e39b8a_30214cuda3std3__45__cpo3endE
	.align		8
        /*0038*/ 	.dword	_ZN66_INTERNAL_5e14b357_30_flash_bwd_hdim192_fp16_sm90_cu_18e39b8a_30214cuda3std3__45__cpo6cbeginE
	.align		8
        /*0040*/ 	.dword	_ZN66_INTERNAL_5e14b357_30_flash_bwd_hdim192_fp16_sm90_cu_18e39b8a_30214cuda3std3__45__cpo4cendE
	.align		8
        /*0048*/ 	.dword	_ZN66_INTERNAL_5e14b357_30_flash_bwd_hdim192_fp16_sm90_cu_18e39b8a_30214cuda3std3__468_GLOBAL__N__5e14b357_30_flash_bwd_hdim192_fp16_sm90_cu_18e39b8a_30216ignoreE
	.align		8
        /*0050*/ 	.dword	_ZN66_INTERNAL_5e14b357_30_flash_bwd_hdim192_fp16_sm90_cu_18e39b8a_30214cuda3std3__419piecewise_constructE
	.align		8
        /*0058*/ 	.dword	_ZN66_INTERNAL_5e14b357_30_flash_bwd_hdim192_fp16_sm90_cu_18e39b8a_30214cuda3std3__48in_placeE
	.align		8
        /*0060*/ 	.dword	_ZN66_INTERNAL_5e14b357_30_flash_bwd_hdim192_fp16_sm90_cu_18e39b8a_30214cuda3std6ranges3__45__cpo4swapE
	.align		8
        /*0068*/ 	.dword	_ZN66_INTERNAL_5e14b357_30_flash_bwd_hdim192_fp16_sm90_cu_18e39b8a_30214cuda3std6ranges3__45__cpo9iter_moveE
	.align		8
        /*0070*/ 	.dword	_ZN66_INTERNAL_5e14b357_30_flash_bwd_hdim192_fp16_sm90_cu_18e39b8a_30214cute7productE
	.align		8
        /*0078*/ 	.dword	_ZN66_INTERNAL_5e14b357_30_flash_bwd_hdim192_fp16_sm90_cu_18e39b8a_30214cute1_E
	.align		8
        /*0080*/ 	.dword	$str$23
	.align		8
        /*0088*/ 	.dword	$str$24


//--------------------- .text._ZN7cutlass13device_kernelIN5flash11enable_sm90INS1_16FlashAttnBwdSm90INS1_25CollectiveMainloopBwdSm90ILi2ELi1ELi1EN4cute5tupleIJNS5_1CILi1EEES8_S8_EEENS6_IJNS7_ILi64EEENS7_ILi96EEENS7_ILi192EEEEEENS_6half_tEfNS_4arch4Sm90ELb0ELb0ELb0ELb0ELb0ELb0ELb1ELb0ELi3ELi1ELi1ELi1ELb0EEENS1_21CollectiveEpilogueBwdISD_SE_SG_Li384ELb0ELb1ELi3EEENS1_19SingleTileSchedulerILb0ELb0ELb0ELi96EEEEEEEEEvNT_6ParamsE --------------------------
	.section	.text._ZN7cutlass13device_kernelIN5flash11enable_sm90INS1_16FlashAttnBwdSm90INS1_25CollectiveMainloopBwdSm90ILi2ELi1ELi1EN4cute5tupleIJNS5_1CILi1EEES8_S8_EEENS6_IJNS7_ILi64EEENS7_ILi96EEENS7_ILi192EEEEEENS_6half_tEfNS_4arch4Sm90ELb0ELb0ELb0ELb0ELb0ELb0ELb1ELb0ELi3ELi1ELi1ELi1ELb0EEENS1_21CollectiveEpilogueBwdISD_SE_SG_Li384ELb0ELb1ELi3EEENS1_19SingleTileSchedulerILb0ELb0ELb0ELi96EEEEEEEEEvNT_6ParamsE,"ax",@progbits
	.align	128
.text._ZN7cutlass13device_kernelIN5flash11enable_sm90INS1_16FlashAttnBwdSm90INS1_25CollectiveMainloopBwdSm90ILi2ELi1ELi1EN4cute5tupleIJNS5_1CILi1EEES8_S8_EEENS6_IJNS7_ILi64EEENS7_ILi96EEENS7_ILi192EEEEEENS_6half_tEfNS_4arch4Sm90ELb0ELb0ELb0ELb0ELb0ELb0ELb1ELb0ELi3ELi1ELi1ELi1ELb0EEENS1_21CollectiveEpilogueBwdISD_SE_SG_Li384ELb0ELb1ELi3EEENS1_19SingleTileSchedulerILb0ELb0ELb0ELi96EEEEEEEEEvNT_6ParamsE:
        .type           _ZN7cutlass13device_kernelIN5flash11enable_sm90INS1_16FlashAttnBwdSm90INS1_25CollectiveMainloopBwdSm90ILi2ELi1ELi1EN4cute5tupleIJNS5_1CILi1EEES8_S8_EEENS6_IJNS7_ILi64EEENS7_ILi96EEENS7_ILi192EEEEEENS_6half_tEfNS_4arch4Sm90ELb0ELb0ELb0ELb0ELb0ELb0ELb1ELb0ELi3ELi1ELi1ELi1ELb0EEENS1_21CollectiveEpilogueBwdISD_SE_SG_Li384ELb0ELb1ELi3EEENS1_19SingleTileSchedulerILb0ELb0ELb0ELi96EEEEEEEEEvNT_6ParamsE,@function
        .size           _ZN7cutlass13device_kernelIN5flash11enable_sm90INS1_16FlashAttnBwdSm90INS1_25CollectiveMainloopBwdSm90ILi2ELi1ELi1EN4cute5tupleIJNS5_1CILi1EEES8_S8_EEENS6_IJNS7_ILi64EEENS7_ILi96EEENS7_ILi192EEEEEENS_6half_tEfNS_4arch4Sm90ELb0ELb0ELb0ELb0ELb0ELb0ELb1ELb0ELi3ELi1ELi1ELi1ELb0EEENS1_21CollectiveEpilogueBwdISD_SE_SG_Li384ELb0ELb1ELi3EEENS1_19SingleTileSchedulerILb0ELb0ELb0ELi96EEEEEEEEEvNT_6ParamsE,(.L_x_3855 - _ZN7cutlass13device_kernelIN5flash11enable_sm90INS1_16FlashAttnBwdSm90INS1_25CollectiveMainloopBwdSm90ILi2ELi1ELi1EN4cute5tupleIJNS5_1CILi1EEES8_S8_EEENS6_IJNS7_ILi64EEENS7_ILi96EEENS7_ILi192EEEEEENS_6half_tEfNS_4arch4Sm90ELb0ELb0ELb0ELb0ELb0ELb0ELb1ELb0ELi3ELi1ELi1ELi1ELb0EEENS1_21CollectiveEpilogueBwdISD_SE_SG_Li384ELb0ELb1ELi3EEENS1_19SingleTileSchedulerILb0ELb0ELb0ELi96EEEEEEEEEvNT_6ParamsE)
        .other          _ZN7cutlass13device_kernelIN5flash11enable_sm90INS1_16FlashAttnBwdSm90INS1_25CollectiveMainloopBwdSm90ILi2ELi1ELi1EN4cute5tupleIJNS5_1CILi1EEES8_S8_EEENS6_IJNS7_ILi64EEENS7_ILi96EEENS7_ILi192EEEEEENS_6half_tEfNS_4arch4Sm90ELb0ELb0ELb0ELb0ELb0ELb0ELb1ELb0ELi3ELi1ELi1ELi1ELb0EEENS1_21CollectiveEpilogueBwdISD_SE_SG_Li384ELb0ELb1ELi3EEENS1_19SingleTileSchedulerILb0ELb0ELb0ELi96EEEEEEEEEvNT_6ParamsE,@"STO_CUDA_ENTRY STV_DEFAULT"
_ZN7cutlass13device_kernelIN5flash11enable_sm90INS1_16FlashAttnBwdSm90INS1_25CollectiveMainloopBwdSm90ILi2ELi1ELi1EN4cute5tupleIJNS5_1CILi1EEES8_S8_EEENS6_IJNS7_ILi64EEENS7_ILi96EEENS7_ILi192EEEEEENS_6half_tEfNS_4arch4Sm90ELb0ELb0ELb0ELb0ELb0ELb0ELb1ELb0ELi3ELi1ELi1ELi1ELb0EEENS1_21CollectiveEpilogueBwdISD_SE_SG_Li384ELb0ELb1ELi3EEENS1_19SingleTileSchedulerILb0ELb0ELb0ELi96EEEEEEEEEvNT_6ParamsE:
[----:B------:R-:W1:Y:S01]  /*0000*/  LDC R1, c[0x0][0x28] ;  /* 0x00000a00ff017b82 */ /* 0x000e620000000800 */
[----:B------:R-:W2:Y:S01]  /*0010*/  S2R R3, SR_TID.X ;  /* 0x0000000000037919 */ /* 0x000ea20000002100 */
[----:B------:R-:W-:Y:S01]  /*0020*/  ELECT P0, URZ, PT ;  /* 0x00000000003f782f */ /* 0x000fe20003800000 */
[----:B------:R-:W-:Y:S01]  /*0030*/  BSSY B0, `(.L_x_0) ;  /* 0x0000019000007945 */ /* 0x000fe20003800000 */
[----:B--2---:R-:W-:-:S05]  /*0040*/  SHF.R.U32.HI R0, RZ, 0x5, R3 ;  /* 0x00000005ff007819 */ /* 0x004fca0000011603 */
[----:B------:R-:W2:Y:S02]  /*0050*/  SHFL.IDX PT, R2, R0, RZ, 0x1f ;  /* 0x00001fff00027589 */ /* 0x000ea400000e0000 */
[----:B--2---:R-:W-:-:S13]  /*0060*/  ISETP.EQ.AND P0, PT, R2, RZ, P0 ;  /* 0x000000ff0200720c */ /* 0x004fda0000702270 */
[----:B-1----:R-:W-:Y:S05]  /*0070*/  @!P0 BRA `(.L_x_1) ;  /* 0x0000000000508947 */ /* 0x002fea0003800000 */
[----:B------:R-:W-:Y:S02]  /*0080*/  ULDC.64 UR4, c[0x0][0x198] ;  /* 0x0000660000047ab9 */ /* 0x000fe40000000a00 */
[----:B------:R-:W-:Y:S02]  /*0090*/  UIADD3 UR6, UP0, UR4, 0xf0, URZ ;  /* 0x000000f004067890 */ /* 0x000fe4000ff1e03f */
[----:B------:R-:W-:Y:S02]  /*00a0*/  UIADD3 UR8, UP1, UR4, 0x1f0, URZ ;  /* 0x000001f004087890 */ /* 0x000fe4000ff3e03f */
[----:B------:R-:W-:Y:S02]  /*00b0*/  UIADD3 UR10, UP2, UR4, 0x2f0, URZ ;  /* 0x000002f0040a7890 */ /* 0x000fe4000ff5e03f */
[----:B------:R-:W-:Y:S02]  /*00c0*/  UIADD3 UR12, UP3, UR4, 0x3f0, URZ ;  /* 0x000003f0040c7890 */ /* 0x000fe4000ff7e03f */
[----:B------:R-:W-:-:S02]  /*00d0*/  UIADD3 UR14, UP4, UR4, 0x670, URZ ;  /* 0x00000670040e7890 */ /* 0x000fc4000ff9e03f */
[----:B------:R-:W-:Y:S02]  /*00e0*/  UIADD3.X UR7, URZ, UR5, URZ, UP0, !UPT ;  /* 0x000000053f077290 */ /* 0x000fe400087fe43f */
[----:B------:R-:W-:Y:S02]  /*00f0*/  UIADD3 UR4, UP5, UR4, 0x770, URZ ;  /* 0x0000077004047890 */ /* 0x000fe4000ffbe03f */
[----:B------:R-:W-:Y:S02]  /*0100*/  UIADD3.X UR9, URZ, UR5, URZ, UP1, !UPT ;  /* 0x000000053f097290 */ /* 0x000fe40008ffe43f */
[----:B------:R-:W-:Y:S02]  /*0110*/  UIADD3.X UR11, URZ, UR5, URZ, UP2, !UPT ;  /* 0x000000053f0b7290 */ /* 0x000fe400097fe43f */
[----:B------:R-:W-:Y:S01]  /*0120*/  UIADD3.X UR13, URZ, UR5, URZ, UP3, !UPT ;  /* 0x000000053f0d7290 */ /* 0x000fe20009ffe43f */
[----:B------:R1:W-:Y:S01]  /*0130*/  UTMACCTL.PF [UR6] ;  /* 0x00000000060079b9 */ /* 0x0003e20008040000 */
[----:B------:R-:W-:-:S03]  /*0140*/  UIADD3.X UR15, URZ, UR5, URZ, UP4, !UPT ;  /* 0x000000053f0f7290 */ /* 0x000fc6000a7fe43f */
[----:B------:R1:W-:Y:S01]  /*0150*/  UTMACCTL.PF [UR8] ;  /* 0x00000000080079b9 */ /* 0x0003e20008040000 */
[----:B------:R-:W-:Y:S01]  /*0160*/  UIADD3.X UR5, URZ, UR5, URZ, UP5, !UPT ;  /* 0x000000053f057290 */ /* 0x000fe2000affe43f */
[----:B------:R1:W-:Y:S02]  /*0170*/  UTMACCTL.PF [UR10] ;  /* 0x000000000a0079b9 */ /* 0x0003e40008040000 */
[----:B------:R1:W-:Y:S02]  /*0180*/  UTMACCTL.PF [UR12] ;  /* 0x000000000c0079b9 */ /* 0x0003e40008040000 */
[----:B------:R1:W-:Y:S04]  /*0190*/  UTMACCTL.PF [UR14] ;  /* 0x000000000e0079b9 */ /* 0x0003e80008040000 */
[----:B------:R1:W-:Y:S02]  /*01a0*/  UTMACCTL.PF [UR4] ;  /* 0x00000000040079b9 */ /* 0x0003e40008040000 */
[----:B-1----:R-:W-:Y:S01]  /*01b0*/  NOP ;  /* 0x0000000000007918 */ /* 0x002fe20000000000 */
.L_x_1:
[----:B------:R-:W-:Y:S05]  /*01c0*/  BSYNC B0 ;  /* 0x0000000000007941 */ /* 0x000fea0003800000 */
.L_x_0:
[----:B------:R-:W-:Y:S01]  /*01d0*/  VOTEU.ANY UP0, P0 ;  /* 0x00000000003f7886 */ /* 0x000fe20000000100 */
[----:B------:R-:W1:Y:S01]  /*01e0*/  SHFL.IDX PT, R2, R0, RZ, 0x1f ;  /* 0x00001fff00027589 */ /* 0x000e6200000e0000 */
[----:B------:R-:W-:Y:S01]  /*01f0*/  UMOV UR4, 0x1 ;  /* 0x0000000100047882 */ /* 0x000fe20000000000 */
[----:B------:R-:W-:Y:S02]  /*0200*/  SHF.R.U32.HI R3, RZ, 0x7, R3 ;  /* 0x00000007ff037819 */ /* 0x000fe40000011603 */
[----:B------:R-:W2:Y:S01]  /*0210*/  @UP0 S2UR UR7, SR_CgaCtaId ;  /* 0x00000000000709c3 */ /* 0x000ea20000008800 */
[----:B------:R-:W-:Y:S01]  /*0220*/  @UP0 UMOV UR6, 0x400 ;  /* 0x0000040000060882 */ /* 0x000fe20000000000 */
[----:B------:R-:W-:-:S04]  /*0230*/  @UP0 UIADD3 UR4, -UR4, 0x100000, URZ ;  /* 0x0010000004040890 */ /* 0x000fc8000fffe13f */
[----:B------:R-:W-:Y:S02]  /*0240*/  @UP0 USHF.L.U32 UR5, UR4, 0xb, URZ ;  /* 0x0000000b04050899 */ /* 0x000fe4000800063f */
[----:B------:R-:W-:Y:S01]  /*0250*/  @UP0 USHF.L.U32 UR4, UR4, 0x1, URZ ;  /* 0x0000000104040899 */ /* 0x000fe2000800063f */
[----:B-1----:R-:W-:Y:S02]  /*0260*/  ISETP.NE.AND P1, PT, R2, RZ, PT ;  /* 0x000000ff0200720c */ /* 0x002fe40003f25270 */
[----:B------:R1:W3:Y:S01]  /*0270*/  SHFL.IDX PT, R2, R3, RZ, 0x1f ;  /* 0x00001fff03027589 */ /* 0x0002e200000e0000 */
[----:B--2---:R-:W-:Y:S01]  /*0280*/  @UP0 ULEA UR6, UR7, UR6, 0x18 ;  /* 0x0000000607060291 */ /* 0x004fe2000f8ec03f */
[----:B------:R-:W-:Y:S02]  /*0290*/  VOTEU.ANY UP0, P0 ;  /* 0x00000000003f7886 */ /* 0x000fe40000000100 */
[----:B------:R-:W2:Y:S09]  /*02a0*/  FENCE.VIEW.ASYNC.S ;  /* 0x00000000000073c6 */ /* 0x000eb20000000000 */
[----:B--2---:R1:W2:Y:S02]  /*02b0*/  @UP0 SYNCS.EXCH.64 URZ, [UR6+0x36400], UR4 ;  /* 0x03640004063f05b2 */ /* 0x0042a40008000100 */
[----:B-1----:R-:W-:Y:S05]  /*02c0*/  @P1 BRA `(.L_x_2) ;  /* 0x0000000000481947 */ /* 0x002fea0003800000 */
[----:B------:R-:W1:Y:S01]  /*02d0*/  S2UR UR5, SR_CgaCtaId ;  /* 0x00000000000579c3 */ /* 0x000e620000008800 */
[----:B------:R-:W-:Y:S01]  /*02e0*/  UMOV UR4, 0x400 ;  /* 0x0000040000047882 */ /* 0x000fe20000000000 */
[----:B------:R-:W-:Y:S01]  /*02f0*/  UMOV UR6, 0x1 ;  /* 0x0000000100067882 */ /* 0x000fe20000000000 */
[----:B------:R-:W-:Y:S01]  /*0300*/  UMOV UR9, 0x180 ;  /* 0x0000018000097882 */ /* 0x000fe20000000000 */
[----:B------:R-:W-:-:S04]  /*0310*/  UIADD3 UR6, -UR6, 0x100000, URZ ;  /* 0x0010000006067890 */ /* 0x000fc8000fffe13f */
[----:B------:R-:W-:Y:S02]  /*0320*/  USHF.L.U32 UR7, UR6, 0xb, URZ ;  /* 0x0000000b06077899 */ /* 0x000fe4000800063f */
[----:B------:R-:W-:Y:S01]  /*0330*/  USHF.L.U32 UR6, UR6, 0x1, URZ ;  /* 0x0000000106067899 */ /* 0x000fe2000800063f */
[----:B------:R-:W-:Y:S01]  /*0340*/  ELECT P0, URZ, PT ;  /* 0x00000000003f782f */ /* 0x000fe20003800000 */
[----:B-1----:R-:W-:Y:S02]  /*0350*/  ULEA UR8, UR5, UR4, 0x18 ;  /* 0x0000000405087291 */ /* 0x002fe4000f8ec03f */
[----:B------:R-:W-:-:S04]  /*0360*/  UIADD3 UR4, -UR9, 0x100000, URZ ;  /* 0x0010000009047890 */ /* 0x000fc8000fffe13f */
[----:B------:R-:W-:Y:S02]  /*0370*/  USHF.L.U32 UR5, UR4, 0xb, URZ ;  /* 0x0000000b04057899 */ /* 0x000fe4000800063f */
[----:B------:R-:W-:Y:S01]  /*0380*/  USHF.L.U32 UR4, UR4, 0x1, URZ ;  /* 0x0000000104047899 */ /* 0x000fe2000800063f */
[----:B------:R-:W1:Y:S03]  /*0390*/  FENCE.VIEW.ASYNC.S ;  /* 0x00000000000073c6 */ /* 0x000e660000000000 */
[----:B-1----:R1:W4:Y:S08]  /*03a0*/  SYNCS.EXCH.64 URZ, [UR8+0x36410], UR6 ;  /* 0x03641006083f75b2 */ /* 0x0023300008000100 */
[----:B------:R1:W5:Y:S01]  /*03b0*/  SYNCS.EXCH.64 URZ, [UR8+0x36420], UR4 ;  /* 0x03642004083f75b2 */ /* 0x0003620008000100 */
[----:B------:R1:W1:Y:S01]  /*03c0*/  SYNCS.EXCH.64 URZ, [UR8+0x36418], UR6 ;  /* 0x03641806083f75b2 */ /* 0x0002620008000100 */
[----:B------:R1:W1:Y:S01]  /*03d0*/  SYNCS.EXCH.64 URZ, [UR8+0x36428], UR4 ;  /* 0x03642804083f75b2 */ /* 0x0002620008000100 */
[----:B------:R-:W-:Y:S01]  /*03e0*/  NOP ;  /* 0x0000000000007918 */ /* 0x000fe20000000000 */
.L_x_2:
[----:B------:R-:W3:Y:S01]  /*03f0*/  SHFL.IDX PT, R3, R0, RZ, 0x1f ;  /* 0x00001fff00037589 */ /* 0x000ee200000e0000 */
[----:B------:R-:W-:Y:S01]  /*0400*/  NOP ;  /* 0x0000000000007918 */ /* 0x000fe20000000000 */
[----:B---3--:R-:W-:-:S13]  /*0410*/  ISETP.NE.AND P0, PT, R3, RZ, PT ;  /* 0x000000ff0300720c */ /* 0x008fda0003f05270 */
[----:B------:R-:W-:Y:S05]  /*0420*/  @P0 BRA `(.L_x_3) ;  /* 0x0000000000400947 */ /* 0x000fea0003800000 */
[----:B-1----:R-:W1:Y:S01]  /*0430*/  S2UR UR5, SR_CgaCtaId ;  /* 0x00000000000579c3 */ /* 0x002e620000008800 */
[----:B------:R-:W-:Y:S01]  /*0440*/  UMOV UR4, 0x400 ;  /* 0x0000040000047882 */ /* 0x000fe20000000000 */
[----:B------:R-:W-:Y:S01]  /*0450*/  UMOV UR6, 0x1 ;  /* 0x0000000100067882 */ /* 0x000fe20000000000 */
[----:B------:R-:W-:Y:S01]  /*0460*/  UMOV UR7, 0x180 ;  /* 0x0000018000077882 */ /* 0x000fe20000000000 */
[----:B------:R-:W-:Y:S01]  /*0470*/  ELECT P0, URZ, PT ;  /* 0x00000000003f782f */ /* 0x000fe20003800000 */
[----:B-1----:R-:W-:Y:S02]  /*0480*/  ULEA UR8, UR5, UR4, 0x18 ;  /* 0x0000000405087291 */ /* 0x002fe4000f8ec03f */
[----:B------:R-:W-:-:S04]  /*0490*/  UIADD3 UR4, -UR6, 0x100000, URZ ;  /* 0x0010000006047890 */ /* 0x000fc8000fffe13f */
[----:B------:R-:W-:Y:S02]  /*04a0*/  USHF.L.U32 UR5, UR4, 0xb, URZ ;  /* 0x0000000b04057899 */ /* 0x000fe4000800063f */
[----:B------:R-:W-:Y:S02]  /*04b0*/  USHF.L.U32 UR4, UR4, 0x1, URZ ;  /* 0x0000000104047899 */ /* 0x000fe4000800063f */
[----:B------:R-:W-:-:S04]  /*04c0*/  UIADD3 UR6, -UR7, 0x100000, URZ ;  /* 0x0010000007067890 */ /* 0x000fc8000fffe13f */
[----:B------:R-:W-:Y:S02]  /*04d0*/  USHF.L.U32 UR7, UR6, 0xb, URZ ;  /* 0x0000000b06077899 */ /* 0x000fe4000800063f */
[----:B------:R-:W-:Y:S01]  /*04e0*/  USHF.L.U32 UR6, UR6, 0x1, URZ ;  /* 0x0000000106067899 */ /* 0x000fe2000800063f */
[----:B------:R-:W1:Y:S03]  /*04f0*/  FENCE.VIEW.ASYNC.S ;  /* 0x00000000000073c6 */ /* 0x000e660000000000 */
[----:B-1----:R3:W1:Y:S08]  /*0500*/  SYNCS.EXCH.64 URZ, [UR8+0x36430], UR4 ;  /* 0x03643004083f75b2 */ /* 0x0026700008000100 */
[----:B------:R3:W1:Y:S02]  /*0510*/  SYNCS.EXCH.64 URZ, [UR8+0x36438], UR6 ;  /* 0x03643806083f75b2 */ /* 0x0006640008000100 */
[----:B---3--:R-:W-:Y:S01]  /*0520*/  NOP ;  /* 0x0000000000007918 */ /* 0x008fe20000000000 */
.L_x_3:
[----:B------:R-:W-:Y:S01]  /*0530*/  ISETP.NE.AND P0, PT, R2, RZ, PT ;  /* 0x000000ff0200720c */ /* 0x000fe20003f05270 */
[----:B------:R-:W-:Y:S01]  /*0540*/  IMAD.MOV.U32 R17, RZ, RZ, 0x1 ;  /* 0x00000001ff117424 */ /* 0x000fe200078e00ff */
[----:B------:R-:W-:-:S04]  /*0550*/  NOP ;  /* 0x0000000000007918 */ /* 0x000fc80000000000 */
[----:B------:R-:W-:Y:S01]  /*0560*/  SEL R17, R17, 0x2, !P0 ;  /* 0x0000000211117807 */ /* 0x000fe20004000000 */
[----:B-12-45:R-:W-:Y:S06]  /*0570*/  BAR.SYNC.DEFER_BLOCKING 0x0 ;  /* 0x0000000000007b1d */ /* 0x036fec0000010000 */
[----:B------:R-:W-:Y:S05]  /*0580*/  @!P0 BRA `(.L_x_4) ;  /* 0x0000003c00648947 */ /* 0x000fea0003800000 */
.L_x_5:
[----:B------:R-:W-:-:S08]  /*0590*/  NOP ;  /* 0x0000000000007918 */ /* 0x000fd00000000000 */
[----:B------:R-:W1:Y:S02]  /*05a0*/  USETMAXREG.TRY_ALLOC.CTAPOOL UP0, 0xa0 ;  /* 0x000000a0000079c8 */ /* 0x000e640008000600 */
[----:B-1----:R-:W-:-:S13]  /*05b0*/  PLOP3.LUT P0, PT, PT, PT, UP0, 0x80, 0x0 ;  /* 0x000000000000781c */ /* 0x002fda0003f0f008 */
[----:B------:R-:W-:Y:S05]  /*05c0*/  @!P0 BRA `(.L_x_5) ;  /* 0xfffffffc00f08947 */ /* 0x000fea000383ffff */
[----:B------:R-:W-:Y:S01]  /*05d0*/  LOP3.LUT R0, R0, 0x3, RZ, 0xc0, !PT ;  /* 0x0000000300007812 */ /* 0x000fe200078ec0ff */
[----:B------:R-:W1:Y:S01]  /*05e0*/  S2R R2, SR_TID.X ;  /* 0x0000000000027919 */ /* 0x000e620000002100 */
[----:B------:R-:W2:Y:S04]  /*05f0*/  S2UR UR4, SR_CTAID.Z ;  /* 0x00000000000479c3 */ /* 0x000ea80000002700 */
[----:B------:R-:W3:Y:S02]  /*0600*/  SHFL.IDX PT, R0, R0, RZ, 0x1f ;  /* 0x00001fff00007589 */ /* 0x000ee400000e0000 */
[----:B---3--:R-:W-:Y:S02]  /*0610*/  ISETP.NE.AND P0, PT, R0, RZ, PT ;  /* 0x000000ff0000720c */ /* 0x008fe40003f05270 */
[----:B-1----:R-:W-:-:S11]  /*0620*/  SHF.R.U32.HI R2, RZ, 0x7, R2 ;  /* 0x00000007ff027819 */ /* 0x002fd60000011602 */
[----:B------:R-:W-:-:S05]  /*0630*/  @!P0 VIADD R2, R2, 0x9 ;  /* 0x0000000902028836 */ /* 0x000fca0000000000 */
[----:B------:R1:W-:Y:S06]  /*0640*/  @!P0 BAR.ARV R2, 0xa0 ;  /* 0x000280020000851d */ /* 0x0003ec0000002000 */
[----:B--2---:R-:W-:-:S13]  /*0650*/  ISETP.LE.AND P0, PT, RZ, UR4, PT ;  /* 0x00000004ff007c0c */ /* 0x004fda000bf03270 */
[----:B-1----:R-:W-:Y:S05]  /*0660*/  @!P0 EXIT ;  /* 0x000000000000894d */ /* 0x002fea0003800000 */
[----:B------:R-:W1:Y:S01]  /*0670*/  S2UR UR4, SR_CgaCtaId ;  /* 0x00000000000479c3 */ /* 0x000e620000008800 */
[----:B------:R-:W-:Y:S02]  /*0680*/  UMOV UR37, 0x400 ;  /* 0x0000040000257882 */ /* 0x000fe40000000000 */
[----:B-1----:R-:W-:-:S04]  /*0690*/  ULEA UR37, UR4, UR37, 0x18 ;  /* 0x0000002504257291 */ /* 0x002fc8000f8ec03f */
[----:B------:R-:W-:-:S04]  /*06a0*/  UIADD3 UR36, UR37, 0x30400, URZ ;  /* 0x0003040025247890 */ /* 0x000fc8000fffe03f */
[----:B------:R-:W-:-:S06]  /*06b0*/  ULOP3.LUT UP0, URZ, UR36, 0x1bf, URZ, 0xc0, !UPT ;  /* 0x000001bf243f7892 */ /* 0x000fcc000f80c03f */
[----:B------:R-:W-:-:S13]  /*06c0*/  PLOP3.LUT P0, PT, PT, PT, UP0, 0x80, 0x0 ;  /* 0x000000000000781c */ /* 0x000fda0003f0f008 */
[----:B------:R-:W-:Y:S05]  /*06d0*/  @!P0 BRA `(.L_x_6) ;  /* 0x00000000007c8947 */ /* 0x000fea0003800000 */
[----:B------:R-:W-:Y:S01]  /*06e0*/  MOV R2, 0x0 ;  /* 0x0000000000027802 */ /* 0x000fe20000000f00 */
[----:B------:R-:W-:Y:S01]  /*06f0*/  ULDC.64 UR4, c[0x4][0x80] ;  /* 0x0100200000047ab9 */ /* 0x000fe20000000a00 */
[----:B------:R-:W-:Y:S01]  /*0700*/  ULDC.64 UR6, c[0x4][0x8] ;  /* 0x0100020000067ab9 */ /* 0x000fe20000000a00 */
[----:B------:R-:W-:Y:S01]  /*0710*/  IMAD.U32 R4, RZ, RZ, UR4 ;  /* 0x00000004ff047e24 */ /* 0x000fe2000f8e00ff */
[----:B------:R1:W2:Y:S01]  /*0720*/  LDC.64 R14, c[0x4][R2] ;  /* 0x01000000020e7b82 */ /* 0x0002a20000000a00 */
[----:B------:R-:W-:Y:S01]  /*0730*/  IMAD.U32 R5, RZ, RZ, UR5 ;  /* 0x00000005ff057e24 */ /* 0x000fe2000f8e00ff */
[----:B------:R-:W-:Y:S01]  /*0740*/  ULDC.64 UR4, c[0x4][0x88] ;  /* 0x0100220000047ab9 */ /* 0x000fe20000000a00 */
[----:B------:R-:W-:Y:S02]  /*0750*/  IMAD.U32 R10, RZ, RZ, UR6 ;  /* 0x00000006ff0a7e24 */ /* 0x000fe4000f8e00ff */
[----:B------:R-:W-:Y:S02]  /*0760*/  IMAD.U32 R6, RZ, RZ, UR4 ;  /* 0x00000004ff067e24 */ /* 0x000fe4000f8e00ff */
[----:B------:R-:W-:-:S02]  /*0770*/  IMAD.U32 R7, RZ, RZ, UR5 ;  /* 0x00000005ff077e24 */ /* 0x000fc4000f8e00ff */
[----:B------:R-:W-:Y:S02]  /*0780*/  IMAD.U32 R11, RZ, RZ, UR7 ;  /* 0x00000007ff0b7e24 */ /* 0x000fe4000f8e00ff */
[----:B------:R-:W-:Y:S02]  /*0790*/  IMAD.MOV.U32 R8, RZ, RZ, 0x70 ;  /* 0x00000070ff087424 */ /* 0x000fe400078e00ff */
[----:B------:R-:W-:Y:S02]  /*07a0*/  IMAD.MOV.U32 R12, RZ, RZ, 0x1 ;  /* 0x00000001ff0c7424 */ /* 0x000fe400078e00ff */
[----:B-1----:R-:W-:-:S07]  /*07b0*/  IMAD.MOV.U32 R13, RZ, RZ, RZ ;  /* 0x000000ffff0d7224 */ /* 0x002fce00078e00ff */
[----:B------:R-:W-:-:S07]  /*07c0*/  LEPC R20, `(.L_x_7) ;  /* 0x000000001014794e */ /* 0x000fce0000000000 */
[----:B--2---:R-:W-:Y:S05]  /*07d0*/  CALL.ABS.NOINC R14 ;  /* 0x000000000e007343 */ /* 0x004fea0003c00000 */
.L_x_7:
[----:B------:R-:W1:Y:S01]  /*07e0*/  LDC.64 R2, c[0x4][R2] ;  /* 0x0100000002027b82 */ /* 0x000e620000000a00 */
[----:B------:R-:W-:Y:S01]  /*07f0*/  ULDC.64 UR4, c[0x4][0x80] ;  /* 0x0100200000047ab9 */ /* 0x000fe20000000a00 */
[----:B------:R-:W-:Y:S01]  /*0800*/  ULDC.64 UR6, c[0x4][0x88] ;  /* 0x0100220000067ab9 */ /* 0x000fe20000000a00 */
[----:B------:R-:W-:Y:S02]  /*0810*/  IMAD.U32 R4, RZ, RZ, UR4 ;  /* 0x00000004ff047e24 */ /* 0x000fe4000f8e00ff */
        /* <DEDUP_REMOVED lines=8> */
[----:B------:R-:W-:-:S07]  /*08a0*/  IMAD.MOV.U32 R13, RZ, RZ, RZ ;  /* 0x000000ffff0d7224 */ /* 0x000fce00078e00ff */
[----:B------:R-:W-:-:S07]  /*08b0*/  LEPC R20, `(.L_x_6) ;  /* 0x000000001014794e */ /* 0x000fce0000000000 */
[----:B-1----:R-:W-:Y:S05]  /*08c0*/  CALL.ABS.NOINC R2 ;  /* 0x0000000002007343 */ /* 0x002fea0003c00000 */
.L_x_6:
[----:B------:R-:W-:-:S04]  /*08d0*/  IMAD.U32 R19, RZ, RZ, UR37 ;  /* 0x00000025ff137e24 */ /* 0x000fc8000f8e00ff */
[----:B------:R-:W-:-:S05]  /*08e0*/  VIADD R18, R19, 0x33400 ;  /* 0x0003340013127836 */ /* 0x000fca0000000000 */
[----:B------:R-:W-:-:S13]  /*08f0*/  LOP3.LUT P0, RZ, R18, 0x1bf, RZ, 0xc0, !PT ;  /* 0x000001bf12ff7812 */ /* 0x000fda000780c0ff */
        /* <DEDUP_REMOVED lines=17> */
.L_x_9:
        /* <DEDUP_REMOVED lines=15> */
.L_x_8:
[----:B------:R-:W1:Y:S01]  /*0b00*/  S2R R2, SR_TID.X ;  /* 0x0000000000027919 */ /* 0x000e620000002100 */
[----:B------:R-:W-:Y:S01]  /*0b10*/  UMOV UR4, 0xffffffff ;  /* 0xffffffff00047882 */ /* 0x000fe20000000000 */
[----:B-1----:R-:W-:-:S05]  /*0b20*/  VIADD R0, R2, 0xffffff80 ;  /* 0xffffff8002007836 */ /* 0x002fca0000000000 */
[----:B------:R-:W-:-:S04]  /*0b30*/  SHF.R.S32.HI R3, RZ, 0x1f, R0 ;  /* 0x0000001fff037819 */ /* 0x000fc80000011400 */
[----:B------:R-:W-:-:S04]  /*0b40*/  LEA.HI R2, R3, R0, RZ, 0x7 ;  /* 0x0000000003027211 */ /* 0x000fc800078f38ff */
[----:B------:R-:W-:Y:S01]  /*0b50*/  SHF.R.S32.HI R13, RZ, 0x7, R2 ;  /* 0x00000007ff0d7819 */ /* 0x000fe20000011402 */
[----:B------:R-:W-:Y:S06]  /*0b60*/  BRA.DIV UR4, `(.L_x_10) ;  /* 0x0000006a041c7947 */ /* 0x000fec000b800000 */
[----:B------:R1:W2:Y:S02]  /*0b70*/  SHFL.IDX PT, R14, R13, RZ, 0x1f ;  /* 0x00001fff0d0e7589 */ /* 0x0002a400000e0000 */
.L_x_94:
[----:B------:R-:W-:Y:S02]  /*0b80*/  SHF.L.U32 R12, RZ, 0x1f, RZ ;  /* 0x0000001fff0c7819 */ /* 0x000fe400000006ff */
[----:B------:R-:W-:Y:S01]  /*0b90*/  LOP3.LUT R5, R2, 0xffffff80, RZ, 0xc0, !PT ;  /* 0xffffff8002057812 */ /* 0x000fe200078ec0ff */
[----:B--2---:R-:W-:Y:S01]  /*0ba0*/  IMAD.HI R2, R14, 0x55555556, RZ ;  /* 0x555555560e027827 */ /* 0x004fe200078e02ff */
[----:B------:R-:W2:Y:S01]  /*0bb0*/  SYNCS.PHASECHK.TRANS64.TRYWAIT P0, [UR37+0x36400], R12 ;  /* 0x0364000cff0075a7 */ /* 0x000ea20008000165 */
[CC--:B------:R-:W-:Y:S02]  /*0bc0*/  LEA.HI R6, R3.reuse, R0.reuse, RZ, 0x5 ;  /* 0x0000000003067211 */ /* 0x0c0fe400078f28ff */
[----:B------:R-:W-:Y:S01]  /*0bd0*/  IMAD.IADD R4, R0, 0x1, -R5 ;  /* 0x0000000100047824 */ /* 0x000fe200078e0a05 */
[----:B------:R-:W-:Y:S02]  /*0be0*/  LEA.HI R3, R3, R0, RZ, 0x4 ;  /* 0x0000000003037211 */ /* 0x000fe400078f20ff */
[----:B------:R-:W-:-:S02]  /*0bf0*/  LEA.HI R5, R2, R2, RZ, 0x1 ;  /* 0x0000000202057211 */ /* 0x000fc400078f08ff */
[----:B------:R-:W-:Y:S02]  /*0c00*/  SHF.R.S32.HI R9, RZ, 0x1f, R4 ;  /* 0x0000001fff097819 */ /* 0x000fe40000011404 */
[----:B------:R-:W-:Y:S01]  /*0c10*/  SHF.R.S32.HI R152, RZ, 0x5, R6 ;  /* 0x00000005ff987819 */ /* 0x000fe20000011406 */
[----:B------:R-:W-:Y:S01]  /*0c20*/  IMAD R5, R5, -0x3, R14 ;  /* 0xfffffffd05057824 */ /* 0x000fe200078e020e */
[----:B------:R-:W-:Y:S02]  /*0c30*/  LEA.HI R8, R9, R4, RZ, 0x2 ;  /* 0x0000000409087211 */ /* 0x000fe400078f10ff */
[----:B------:R-:W-:Y:S02]  /*0c40*/  SHF.R.S32.HI R7, RZ, 0x1f, R6 ;  /* 0x0000001fff077819 */ /* 0x000fe40000011406 */
[----:B------:R-:W-:Y:S02]  /*0c50*/  SHF.R.S32.HI R2, RZ, 0x4, R3 ;  /* 0x00000004ff027819 */ /* 0x000fe40000011403 */
[----:B------:R-:W-:-:S02]  /*0c60*/  SHF.R.S32.HI R10, RZ, 0x2, R8 ;  /* 0x00000002ff0a7819 */ /* 0x000fc40000011408 */
[----:B------:R-:W-:Y:S02]  /*0c70*/  SHF.R.S32.HI R11, RZ, 0x1f, R8 ;  /* 0x0000001fff0b7819 */ /* 0x000fe40000011408 */
[----:B------:R-:W-:Y:S02]  /*0c80*/  LEA.HI R6, R3, R2, RZ, 0x1 ;  /* 0x0000000203067211 */ /* 0x000fe400078f08ff */
[----:B------:R-:W-:Y:S02]  /*0c90*/  LEA.HI R7, R7, R152, RZ, 0x2 ;  /* 0x0000009807077211 */ /* 0x000fe400078f10ff */
[----:B------:R-:W-:Y:S02]  /*0ca0*/  LEA.HI R11, R11, R10, RZ, 0x3 ;  /* 0x0000000a0b0b7211 */ /* 0x000fe400078f18ff */
[----:B------:R-:W-:Y:S02]  /*0cb0*/  LOP3.LUT R153, R6, 0xfffffffe, RZ, 0xc0, !PT ;  /* 0xfffffffe06997812 */ /* 0x000fe400078ec0ff */
[----:B------:R-:W-:-:S02]  /*0cc0*/  LOP3.LUT R7, R7, 0xfffffffc, RZ, 0xc0, !PT ;  /* 0xfffffffc07077812 */ /* 0x000fc400078ec0ff */
[----:B------:R-:W-:Y:S01]  /*0cd0*/  LOP3.LUT R11, R11, 0xfffffff8, RZ, 0xc0, !PT ;  /* 0xfffffff80b0b7812 */ /* 0x000fe200078ec0ff */
[----:B------:R-:W-:Y:S01]  /*0ce0*/  IMAD.IADD R153, R2, 0x1, -R153 ;  /* 0x0000000102997824 */ /* 0x000fe200078e0a99 */
[----:B------:R-:W-:Y:S01]  /*0cf0*/  LEA.HI R9, R9, R4, RZ, 0x5 ;  /* 0x0000000409097211 */ /* 0x000fe200078f28ff */
[----:B------:R-:W-:Y:S02]  /*0d00*/  IMAD.IADD R152, R152, 0x1, -R7 ;  /* 0x0000000198987824 */ /* 0x000fe400078e0a07 */
[----:B------:R-:W-:Y:S01]  /*0d10*/  IMAD.IADD R16, R10, 0x1, -R11 ;  /* 0x000000010a107824 */ /* 0x000fe200078e0a0b */
[----:B------:R-:W-:Y:S01]  /*0d20*/  SHF.R.S32.HI R9, RZ, 0x5, R9 ;  /* 0x00000005ff097819 */ /* 0x000fe20000011409 */
[----:B--2---:R-:W-:Y:S06]  /*0d30*/  @P0 BRA `(.L_x_11) ;  /* 0x0000000000080947 */ /* 0x004fec0003800000 */
[----:B------:R-:W2:Y:S02]  /*0d40*/  SYNCS.PHASECHK.TRANS64.TRYWAIT P0, [UR37+0x36400], R12 ;  /* 0x0364000cff0075a7 */ /* 0x000ea40008000165 */
[----:B--2---:R-:W-:Y:S05]  /*0d50*/  @!P0 BRA `(.L_x_12) ;  /* 0x0000006400bc8947 */ /* 0x004fea0003800000 */
.L_x_11:
[----:B--2---:R-:W2:Y:S01]  /*0d60*/  LDC R12, c[0x0][0x280] ;  /* 0x0000a000ff0c7b82 */ /* 0x004ea20000000800 */
[----:B------:R-:W-:Y:S01]  /*0d70*/  IMAD R16, R9, 0x10, R16 ;  /* 0x0000001009107824 */ /* 0x000fe200078e0210 */
[----:B------:R-:W-:Y:S02]  /*0d80*/  CS2R R118, SRZ ;  /* 0x0000000000767805 */ /* 0x000fe4000001ff00 */
[----:B------:R-:W-:Y:S02]  /*0d90*/  CS2R R116, SRZ ;  /* 0x0000000000747805 */ /* 0x000fe4000001ff00 */
[----:B------:R-:W-:Y:S02]  /*0da0*/  CS2R R114, SRZ ;  /* 0x0000000000727805 */ /* 0x000fe4000001ff00 */
[----:B------:R-:W-:Y:S02]  /*0db0*/  CS2R R112, SRZ ;  /* 0x0000000000707805 */ /* 0x000fe4000001ff00 */
[----:B------:R-:W-:-:S02]  /*0dc0*/  CS2R R110, SRZ ;  /* 0x00000000006e7805 */ /* 0x000fc4000001ff00 */
[----:B------:R-:W-:Y:S02]  /*0dd0*/  CS2R R108, SRZ ;  /* 0x00000000006c7805 */ /* 0x000fe4000001ff00 */
        /* <DEDUP_REMOVED lines=16> */
[----:B--2---:R-:W-:-:S02]  /*0ee0*/  ISETP.GE.AND P0, PT, R12, 0x1, PT ;  /* 0x000000010c00780c */ /* 0x004fc40003f06270 */
        /* <DEDUP_REMOVED lines=25> */
[----:B------:R-:W-:Y:S01]  /*1080*/  CS2R R24, SRZ ;  /* 0x0000000000187805 */ /* 0x000fe2000001ff00 */
[----:B------:R-:W-:Y:S06]  /*1090*/  @!P0 BRA `(.L_x_13) ;  /* 0x0000002000948947 */ /* 0x000fec0003800000 */
[----:B------:R-:W-:Y:S01]  /*10a0*/  LOP3.LUT R3, R3, 0xfffffff0, RZ, 0xc0, !PT ;  /* 0xfffffff003037812 */ /* 0x000fe200078ec0ff */
[----:B------:R-:W2:Y:S01]  /*10b0*/  S2R R11, SR_CTAID.X ;  /* 0x00000000000b7919 */ /* 0x000ea20000002500 */
[----:B------:R-:W-:Y:S01]  /*10c0*/  LOP3.LUT R9, R8, 0xfffffffc, RZ, 0xc0, !PT ;  /* 0xfffffffc08097812 */ /* 0x000fe200078ec0ff */
[----:B------:R-:W2:Y:S01]  /*10d0*/  LDC R20, c[0x0][0x290] ;  /* 0x0000a400ff147b82 */ /* 0x000ea20000000800 */
[----:B------:R-:W-:-:S04]  /*10e0*/  IMAD.HI R10, R13, 0x55555556, RZ ;  /* 0x555555560d0a7827 */ /* 0x000fc800078e02ff */
[----:B------:R-:W-:Y:S01]  /*10f0*/  IMAD.IADD R3, R0, 0x1, -R3 ;  /* 0x0000000100037824 */ /* 0x000fe200078e0a03 */
[----:B------:R-:W-:Y:S01]  /*1100*/  LEA.HI R10, R10, R10, RZ, 0x1 ;  /* 0x0000000a0a0a7211 */ /* 0x000fe200078f08ff */
[----:B------:R-:W-:Y:S02]  /*1110*/  IMAD R14, R13, 0x400, R4 ;  /* 0x000004000d0e7824 */ /* 0x000fe400078e0204 */
[----:B------:R-:W-:Y:S01]  /*1120*/  IMAD.MOV.U32 R15, RZ, RZ, 0x20 ;  /* 0x00000020ff0f7424 */ /* 0x000fe200078e00ff */
[----:B------:R-:W-:Y:S01]  /*1130*/  LEA.HI R0, R3, R3, RZ, 0x1 ;  /* 0x0000000303007211 */ /* 0x000fe200078f08ff */
[----:B------:R-:W-:Y:S01]  /*1140*/  IMAD R10, R10, -0x3, R13 ;  /* 0xfffffffd0a0a7824 */ /* 0x000fe200078e020d */
[----:B------:R-:W-:Y:S01]  /*1150*/  SHF.R.S32.HI R6, RZ, 0x1f, R3 ;  /* 0x0000001fff067819 */ /* 0x000fe20000011403 */
[----:B------:R-:W-:Y:S01]  /*1160*/  IMAD.MOV.U32 R119, RZ, RZ, RZ ;  /* 0x000000ffff777224 */ /* 0x000fe200078e00ff */
[--C-:B------:R-:W-:Y:S02]  /*1170*/  SHF.R.S32.HI R2, RZ, 0x1, R0.reuse ;  /* 0x00000001ff027819 */ /* 0x100fe40000011400 */
[----:B------:R-:W-:-:S02]  /*1180*/  SHF.R.S32.HI R7, RZ, 0x1f, R0 ;  /* 0x0000001fff077819 */ /* 0x000fc40000011400 */
[----:B------:R-:W-:Y:S02]  /*1190*/  LEA.HI R8, R6, R3, RZ, 0x3 ;  /* 0x0000000306087211 */ /* 0x000fe400078f18ff */
[----:B------:R-:W-:Y:S02]  /*11a0*/  LEA.HI R7, R7, R2, RZ, 0x2 ;  /* 0x0000000207077211 */ /* 0x000fe400078f10ff */
[----:B------:R-:W-:Y:S01]  /*11b0*/  LOP3.LUT R0, R0, 0x7fffffe, RZ, 0xc0, !PT ;  /* 0x07fffffe00007812 */ /* 0x000fe200078ec0ff */
[----:B------:R-:W-:Y:S01]  /*11c0*/  IMAD.SHL.U32 R8, R8, 0x20, RZ ;  /* 0x0000002008087824 */ /* 0x000fe200078e00ff */
[----:B------:R-:W-:-:S03]  /*11d0*/  LOP3.LUT R7, R7, 0xfffffffc, RZ, 0xc0, !PT ;  /* 0xfffffffc07077812 */ /* 0x000fc600078ec0ff */
[----:B------:R-:W-:Y:S01]  /*11e0*/  IMAD.IADD R6, R3, 0x1, -R0 ;  /* 0x0000000103067824 */ /* 0x000fe200078e0a00 */
[----:B------:R-:W-:Y:S01]  /*11f0*/  LOP3.LUT R8, R8, 0x7fffff00, RZ, 0xc0, !PT ;  /* 0x7fffff0008087812 */ /* 0x000fe200078ec0ff */
[----:B------:R-:W-:Y:S02]  /*1200*/  IMAD.IADD R7, R2, 0x1, -R7 ;  /* 0x0000000102077824 */ /* 0x000fe400078e0a07 */
[----:B------:R-:W-:Y:S02]  /*1210*/  IMAD.SHL.U32 R3, R153, 0x8, RZ ;  /* 0x0000000899037824 */ /* 0x000fe400078e00ff */
[C---:B------:R-:W-:Y:S01]  /*1220*/  IMAD.SHL.U32 R0, R7.reuse, 0x40, RZ ;  /* 0x0000004007007824 */ /* 0x040fe200078e00ff */
[----:B------:R-:W-:Y:S01]  /*1230*/  LOP3.LUT P0, RZ, R7, 0x2, RZ, 0xc0, !PT ;  /* 0x0000000207ff7812 */ /* 0x000fe2000780c0ff */
[----:B-1----:R-:W-:Y:S02]  /*1240*/  IMAD R13, R13, 0x800, R8 ;  /* 0x000008000d0d7824 */ /* 0x002fe400078e0208 */
[----:B------:R-:W-:Y:S01]  /*1250*/  IMAD.IADD R2, R4, 0x1, -R9 ;  /* 0x0000000104027824 */ /* 0x000fe200078e0a09 */
[----:B------:R-:W-:Y:S01]  /*1260*/  LOP3.LUT R0, R0, 0xc0, RZ, 0xc0, !PT ;  /* 0x000000c000007812 */ /* 0x000fe200078ec0ff */
[----:B------:R-:W-:Y:S01]  /*1270*/  IMAD R13, R6, 0x20, R13 ;  /* 0x00000020060d7824 */ /* 0x000fe200078e020d */
[----:B------:R-:W-:Y:S01]  /*1280*/  SEL R15, R15, 0xffffffe0, !P0 ;  /* 0xffffffe00f0f7807 */ /* 0x000fe20004000000 */
[----:B------:R-:W-:Y:S01]  /*1290*/  VIADD R4, R12, 0x3f ;  /* 0x0000003f0c047836 */ /* 0x000fe20000000000 */
[----:B------:R-:W-:Y:S01]  /*12a0*/  LOP3.LUT R3, R0, 0x8, R3, 0xf8, !PT ;  /* 0x0000000800037812 */ /* 0x000fe200078ef803 */
[----:B------:R-:W-:Y:S01]  /*12b0*/  IMAD R13, R152, 0x200, R13 ;  /* 0x00000200980d7824 */ /* 0x000fe200078e020d */
[----:B------:R-:W-:Y:S01]  /*12c0*/  SHF.R.U32.HI R0, RZ, 0x3, R0 ;  /* 0x00000003ff007819 */ /* 0x000fe20000011600 */
[----:B--2---:R-:W-:Y:S01]  /*12d0*/  IMAD R9, R11, -0x60, R20 ;  /* 0xffffffa00b097824 */ /* 0x004fe200078e0214 */
[----:B------:R-:W-:-:S02]  /*12e0*/  SHF.R.S32.HI R11, RZ, 0x1f, R4 ;  /* 0x0000001fff0b7819 */ /* 0x000fc40000011404 */
[----:B------:R-:W-:Y:S02]  /*12f0*/  CS2R R6, SRZ ;  /* 0x0000000000067805 */ /* 0x000fe4000001ff00 */
[----:B------:R-:W-:Y:S01]  /*1300*/  LOP3.LUT R0, R3, R0, RZ, 0x3c, !PT ;  /* 0x0000000003007212 */ /* 0x000fe200078e3cff */
[----:B------:R-:W-:Y:S01]  /*1310*/  IMAD R9, R10, -0x20, R9 ;  /* 0xffffffe00a097824 */ /* 0x000fe200078e0209 */
[----:B------:R-:W-:Y:S01]  /*1320*/  LEA.HI R11, R11, R4, RZ, 0x6 ;  /* 0x000000040b0b7211 */ /* 0x000fe200078f30ff */
[----:B------:R-:W-:Y:S02]  /*1330*/  IMAD.SHL.U32 R4, R14, 0x4, RZ ;  /* 0x000000040e047824 */ /* 0x000fe400078e00ff */
[----:B------:R-:W-:Y:S01]  /*1340*/  IMAD.IADD R0, R0, 0x1, R13 ;  /* 0x0000000100007824 */ /* 0x000fe200078e020d */
[----:B------:R-:W-:Y:S01]  /*1350*/  LOP3.LUT R13, R17, 0x1, RZ, 0xfc, !PT ;  /* 0x00000001110d7812 */ /* 0x000fe200078efcff */
[----:B------:R-:W-:Y:S01]  /*1360*/  IMAD R2, R2, -0x2, R9 ;  /* 0xfffffffe02027824 */ /* 0x000fe200078e0209 */
[----:B------:R-:W-:Y:S01]  /*1370*/  SHF.R.S32.HI R17, RZ, 0x6, R11 ;  /* 0x00000006ff117819 */ /* 0x000fe2000001140b */
[----:B------:R-:W-:Y:S01]  /*1380*/  IMAD.MOV.U32 R12, RZ, RZ, RZ ;  /* 0x000000ffff0c7224 */ /* 0x000fe200078e00ff */
[----:B------:R-:W-:Y:S01]  /*1390*/  LEA R14, R0, UR37, 0x1 ;  /* 0x00000025000e7c11 */ /* 0x000fe2000f8e08ff */
[----:B------:R-:W-:Y:S01]  /*13a0*/  IMAD.MOV.U32 R3, RZ, RZ, RZ ;  /* 0x000000ffff037224 */ /* 0x000fe200078e00ff */
[----:B------:R-:W-:-:S02]  /*13b0*/  LEA R0, R4, UR37, 0x2 ;  /* 0x0000002504007c11 */ /* 0x000fc4000f8e10ff */
[----:B------:R-:W-:-:S07]  /*13c0*/  IADD3 R15, R15, 0x30400, R14 ;  /* 0x000304000f0f7810 */ /* 0x000fce0007ffe00e */
.L_x_24:
[----:B------:R-:W-:Y:S01]  /*13d0*/  ISETP.NE.AND P0, PT, R13, 0x3, PT ;  /* 0x000000030d00780c */ /* 0x000fe20003f05270 */
[----:B------:R-:W-:-:S12]  /*13e0*/  YIELD ;  /* 0x0000000000007946 */ /* 0x000fd80003800000 */
[----:B--2---:R-:W-:Y:S05]  /*13f0*/  @!P0 BRA `(.L_x_14) ;  /* 0x0000000000048947 */ /* 0x004fea0003800000 */
[----:B------:R-:W-:Y:S01]  /*1400*/  BPT.TRAP 0x1 ;  /* 0x000000040000795c */ /* 0x000fe20000300000 */
.L_x_14:
[----:B------:R-:W-:Y:S02]  /*1410*/  LEA R4, R3, UR37, 0x3 ;  /* 0x0000002503047c11 */ /* 0x000fe4000f8e18ff */
[----:B------:R-:W-:-:S04]  /*1420*/  SHF.L.U32 R9, R12, 0x1f, RZ ;  /* 0x0000001f0c097819 */ /* 0x000fc800000006ff */
[----:B------:R1:W2:Y:S01]  /*1430*/  SYNCS.PHASECHK.TRANS64.TRYWAIT P1, [R4+URZ+0x36410], R9 ;  /* 0x03641009040075a7 */ /* 0x0002a2000802017f */
[----:B------:R-:W-:Y:S05]  /*1440*/  @!P0 BRA `(.L_x_15) ;  /* 0x0000000000048947 */ /* 0x000fea0003800000 */
[----:B------:R-:W-:Y:S01]  /*1450*/  BPT.TRAP 0x1 ;  /* 0x000000040000795c */ /* 0x000fe20000300000 */
.L_x_15:
[----:B--2---:R-:W-:Y:S05]  /*1460*/  @P1 BRA `(.L_x_16) ;  /* 0x0000000000081947 */ /* 0x004fea0003800000 */
[----:B------:R-:W2:Y:S02]  /*1470*/  SYNCS.PHASECHK.TRANS64.TRYWAIT P1, [R4+URZ+0x36410], R9 ;  /* 0x03641009040075a7 */ /* 0x000ea4000802017f */
[----:B--2---:R-:W-:Y:S05]  /*1480*/  @!P1 BRA `(.L_x_17) ;  /* 0x0000006000049947 */ /* 0x004fea0003800000 */
.L_x_16:
[----:B------:R-:W-:Y:S05]  /*1490*/  WARPSYNC.ALL ;  /* 0x0000000000007948 */ /* 0x000fea0003800000 */
[----:B------:R-:W-:Y:S01]  /*14a0*/  R2UR UR6, R5 ;  /* 0x00000000050672ca */ /* 0x000fe200000e0000 */
[----:B------:R-:W-:Y:S01]  /*14b0*/  UIADD3 UR4, UR37, 0x1e000, URZ ;  /* 0x0001e00025047890 */ /* 0x000fe2000fffe03f */
[C---:B------:R-:W-:Y:S01]  /*14c0*/  R2UR UR7, R3.reuse ;  /* 0x00000000030772ca */ /* 0x040fe200000e0000 */
[----:B------:R-:W-:Y:S01]  /*14d0*/  WARPGROUP.ARRIVE ;  /* 0x00000000000079c5 */ /* 0x000fe20000000000 */
[----:B------:R-:W-:Y:S01]  /*14e0*/  UMOV UR13, 0x40000040 ;  /* 0x40000040000d7882 */ /* 0x000fe20000000000 */
[----:B------:R-:W-:Y:S01]  /*14f0*/  USHF.R.U32.HI UR5, URZ, 0x4, UR4 ;  /* 0x000000043f057899 */ /* 0x000fe20008011604 */
[----:B------:R-:W-:Y:S01]  /*1500*/  IMAD R8, R3, 0x40, R16 ;  /* 0x0000004003087824 */ /* 0x000fe200078e0210 */
[----:B------:R-:W-:Y:S01]  /*1510*/  UMOV UR15, 0x40000040 ;  /* 0x40000040000f7882 */ /* 0x000fe20000000000 */
[----:B------:R-:W-:Y:S01]  /*1520*/  UMOV UR9, 0x40000040 ;  /* 0x4000004000097882 */ /* 0x000fe20000000000 */
[----:B------:R-:W-:Y:S01]  /*1530*/  ULOP3.LUT UR5, UR5, 0x3fff, URZ, 0xc0, !UPT ;  /* 0x00003fff05057892 */ /* 0x000fe2000f8ec03f */
[----:B------:R-:W-:Y:S01]  /*1540*/  UMOV UR11, 0x40000040 ;  /* 0x40000040000b7882 */ /* 0x000fe20000000000 */
[----:B------:R-:W-:-:S02]  /*1550*/  LEA R8, R8, UR37, 0x2 ;  /* 0x0000002508087c11 */ /* 0x000fc4000f8e10ff */
[----:B------:R-:W-:Y:S02]  /*1560*/  ULEA UR4, UR6, UR37, 0xc ;  /* 0x0000002506047291 */ /* 0x000fe4000f8e603f */
[----:B------:R-:W-:Y:S02]  /*1570*/  ULOP3.LUT UR5, UR5, 0x10000, URZ, 0xfc, !UPT ;  /* 0x0001000005057892 */ /* 0x000fe4000f8efc3f */
[----:B------:R-:W-:-:S04]  /*1580*/  USHF.R.U32.HI UR6, URZ, 0x4, UR4 ;  /* 0x000000043f067899 */ /* 0x000fc80008011604 */
[----:B------:R-:W-:Y:S02]  /*1590*/  ULOP3.LUT UR8, UR6, 0x3fff, URZ, 0xc0, !UPT ;  /* 0x00003fff06087892 */ /* 0x000fe4000f8ec03f */
[----:B------:R-:W-:Y:S02]  /*15a0*/  UIMAD UR6, UR7, 0x600, UR5 ;  /* 0x00000600070678a4 */ /* 0x000fe4000f8e0205 */
[----:B------:R-:W-:-:S04]  /*15b0*/  ULOP3.LUT UR8, UR8, 0x10000, URZ, 0xfc, !UPT ;  /* 0x0001000008087892 */ /* 0x000fc8000f8efc3f */
[----:B------:R-:W-:Y:S01]  /*15c0*/  UIADD3 UR10, UR8, 0x606, URZ ;  /* 0x00000606080a7890 */ /* 0x000fe2000fffe03f */
[----:B------:R-:W-:Y:S02]  /*15d0*/  UMOV UR12, UR6 ;  /* 0x00000006000c7c82 */ /* 0x000fe40008000000 */
[----:B------:R-:W-:Y:S02]  /*15e0*/  UMOV UR14, UR8 ;  /* 0x00000008000e7c82 */ /* 0x000fe40008000000 */
[----:B------:R-:W-:Y:S01]  /*15f0*/  HGMMA.64x32x16.F32 R136, gdesc[UR12], RZ, !UPT, gsb0 ;  /* 0x006000000c8879f0 */ /* 0x000fe2000c0008ff */
[----:B------:R-:W-:Y:S02]  /*1600*/  UIADD3 UR12, UR6, 0x2, URZ ;  /* 0x00000002060c7890 */ /* 0x000fe4000fffe03f */
[----:B------:R-:W-:Y:S01]  /*1610*/  UIADD3 UR14, UR8, 0x2, URZ ;  /* 0x00000002080e7890 */ /* 0x000fe2000fffe03f */
[----:B------:R-:W-:Y:S01]  /*1620*/  UMOV UR13, 0x40000040 ;  /* 0x40000040000d7882 */ /* 0x000fe20000000000 */
[----:B------:R-:W-:Y:S01]  /*1630*/  UMOV UR15, 0x40000040 ;  /* 0x40000040000f7882 */ /* 0x000fe20000000000 */
[----:B------:R-:W-:-:S02]  /*1640*/  WARPGROUP.DEPBAR.LE gsb0, 0x0 ;  /* 0x00008000000079c5 */ /* 0x000fc40000010000 */
[----:B------:R-:W-:-:S06]  /*1650*/  WARPGROUP.ARRIVE ;  /* 0x00000000000079c5 */ /* 0x000fcc0000000000 */
[----:B------:R-:W-:Y:S01]  /*1660*/  HGMMA.64x32x16.F32 R136, gdesc[UR12], R136, gsb0 ;  /* 0x006000000c8879f0 */ /* 0x000fe20008000888 */
[----:B------:R-:W-:Y:S02]  /*1670*/  UIADD3 UR12, UR6, 0x4, URZ ;  /* 0x00000004060c7890 */ /* 0x000fe4000fffe03f */
[----:B------:R-:W-:Y:S01]  /*1680*/  UIADD3 UR14, UR8, 0x4, URZ ;  /* 0x00000004080e7890 */ /* 0x000fe2000fffe03f */
[----:B------:R-:W-:Y:S01]  /*1690*/  UMOV UR13, 0x40000040 ;  /* 0x40000040000d7882 */ /* 0x000fe20000000000 */
[----:B------:R-:W-:Y:S01]  /*16a0*/  UMOV UR15, 0x40000040 ;  /* 0x40000040000f7882 */ /* 0x000fe20000000000 */
[----:B------:R-:W-:Y:S02]  /*16b0*/  WARPGROUP.DEPBAR.LE gsb0, 0x0 ;  /* 0x00008000000079c5 */ /* 0x000fe40000010000 */
        /* <DEDUP_REMOVED lines=55> */
[----:B------:R-:W-:-:S07]  /*1a30*/  UIADD3 UR6, UR6, 0x406, URZ ;  /* 0x0000040606067890 */ /* 0x000fce000fffe03f */
[----:B------:R-:W-:Y:S01]  /*1a40*/  UMOV UR8, UR6 ;  /* 0x0000000600087c82 */ /* 0x000fe20008000000 */
[----:B------:R-:W-:Y:S02]  /*1a50*/  WARPGROUP.DEPBAR.LE gsb0, 0x0 ;  /* 0x00008000000079c5 */ /* 0x000fe40000010000 */
[----:B------:R-:W-:-:S06]  /*1a60*/  WARPGROUP.ARRIVE ;  /* 0x00000000000079c5 */ /* 0x000fcc0000000000 */
[----:B------:R-:W-:Y:S03]  /*1a70*/  HGMMA.64x32x16.F32 R136, gdesc[UR12], R136, gsb0 ;  /* 0x006000000c8879f0 */ /* 0x000fe60008000888 */
[----:B------:R-:W-:Y:S02]  /*1a80*/  WARPGROUP.DEPBAR.LE gsb0, 0x0 ;  /* 0x00008000000079c5 */ /* 0x000fe40000010000 */
[----:B------:R-:W-:-:S06]  /*1a90*/  WARPGROUP.ARRIVE ;  /* 0x00000000000079c5 */ /* 0x000fcc0000000000 */
[----:B------:R-:W-:Y:S03]  /*1aa0*/  HGMMA.64x32x16.F32 R136, gdesc[UR8], R136, gsb0 ;  /* 0x00600000088879f0 */ /* 0x000fe60008000888 */
[----:B------:R-:W-:Y:S02]  /*1ab0*/  WARPGROUP.DEPBAR.LE gsb0, 0x0 ;  /* 0x00008000000079c5 */ /* 0x000fe40000010000 */
[----:B------:R3:W4:Y:S04]  /*1ac0*/  LDS R21, [R8+0x30000] ;  /* 0x0300000008157984 */ /* 0x0007280000000800 */
[----:B------:R3:W5:Y:S01]  /*1ad0*/  LDS R20, [R8+0x30020] ;  /* 0x0300200008147984 */ /* 0x0007620000000800 */
[----:B------:R-:W-:Y:S05]  /*1ae0*/  @!P0 BRA `(.L_x_18) ;  /* 0x0000000000048947 */ /* 0x000fea0003800000 */
[----:B------:R-:W-:Y:S01]  /*1af0*/  BPT.TRAP 0x1 ;  /* 0x000000040000795c */ /* 0x000fe20000300000 */
.L_x_18:
[----:B---3--:R-:W-:-:S04]  /*1b00*/  SHF.L.U32 R8, R7, 0x1f, RZ ;  /* 0x0000001f07087819 */ /* 0x008fc800000006ff */
[----:B------:R3:W1:Y:S01]  /*1b10*/  SYNCS.PHASECHK.TRANS64.TRYWAIT P1, [UR37+0x36430], R8 ;  /* 0x03643008ff0075a7 */ /* 0x0006620008020165 */
[----:B------:R-:W-:Y:S05]  /*1b20*/  @!P0 BRA `(.L_x_19) ;  /* 0x0000000000048947 */ /* 0x000fea0003800000 */
[----:B------:R-:W-:Y:S01]  /*1b30*/  BPT.TRAP 0x1 ;  /* 0x000000040000795c */ /* 0x000fe20000300000 */
.L_x_19:
[----:B-1----:R-:W-:Y:S05]  /*1b40*/  @P1 BRA `(.L_x_20) ;  /* 0x0000000000081947 */ /* 0x002fea0003800000 */
[----:B------:R-:W1:Y:S02]  /*1b50*/  SYNCS.PHASECHK.TRANS64.TRYWAIT P1, [UR37+0x36430], R8 ;  /* 0x03643008ff0075a7 */ /* 0x000e640008020165 */
[----:B-1----:R-:W-:Y:S05]  /*1b60*/  @!P1 BRA `(.L_x_21) ;  /* 0x0000005800609947 */ /* 0x002fea0003800000 */
.L_x_20:
[----:B------:R-:W-:Y:S01]  /*1b70*/  UIADD3 UR5, UR37, 0x2a000, URZ ;  /* 0x0002a00025057890 */ /* 0x000fe2000fffe03f */
[----:B------:R-:W-:Y:S01]  /*1b80*/  WARPGROUP.ARRIVE ;  /* 0x00000000000079c5 */ /* 0x000fe20000000000 */
[----:B------:R-:W-:Y:S01]  /*1b90*/  UIADD3 UR4, UR4, 0x9000, URZ ;  /* 0x0000900004047890 */ /* 0x000fe2000fffe03f */
[C---:B------:R-:W-:Y:S01]  /*1ba0*/  ISETP.GT.AND P1, PT, R2.reuse, RZ, PT ;  /* 0x000000ff0200720c */ /* 0x040fe20003f24270 */
[----:B------:R-:W-:Y:S01]  /*1bb0*/  USHF.R.U32.HI UR6, URZ, 0x4, UR5 ;  /* 0x000000043f067899 */ /* 0x000fe20008011605 */
[----:B------:R-:W-:Y:S01]  /*1bc0*/  ISETP.GT.AND P2, PT, R2, 0x1, PT ;  /* 0x000000010200780c */ /* 0x000fe20003f44270 */
[----:B------:R-:W-:Y:S01]  /*1bd0*/  USHF.R.U32.HI UR4, URZ, 0x4, UR4 ;  /* 0x000000043f047899 */ /* 0x000fe20008011604 */
[----:B--2---:R-:W-:Y:S01]  /*1be0*/  FSEL R9, R138, -INF , P1 ;  /* 0xff8000008a097808 */ /* 0x004fe20000800000 */
[----:B------:R-:W-:Y:S01]  /*1bf0*/  ULOP3.LUT UR7, UR6, 0x3fff, URZ, 0xc0, !UPT ;  /* 0x00003fff06077892 */ /* 0x000fe2000f8ec03f */
[----:B---3--:R-:W-:Y:S01]  /*1c00*/  FSEL R8, R137, -INF , P2 ;  /* 0xff80000089087808 */ /* 0x008fe20001000000 */
[----:B------:R-:W-:Y:S01]  /*1c10*/  ULOP3.LUT UR6, UR4, 0x3fff, URZ, 0xc0, !UPT ;  /* 0x00003fff04067892 */ /* 0x000fe2000f8ec03f */
[C---:B------:R-:W-:Y:S01]  /*1c20*/  ISETP.GT.AND P3, PT, R2.reuse, 0x8, PT ;  /* 0x000000080200780c */ /* 0x040fe20003f64270 */
[----:B------:R-:W-:Y:S01]  /*1c30*/  ULOP3.LUT UR4, UR7, 0x10000, URZ, 0xfc, !UPT ;  /* 0x0001000007047892 */ /* 0x000fe2000f8efc3f */
[----:B------:R-:W-:Y:S01]  /*1c40*/  ISETP.GT.AND P4, PT, R2, 0x9, PT ;  /* 0x000000090200780c */ /* 0x000fe20003f84270 */
[----:B------:R-:W-:Y:S01]  /*1c50*/  ULOP3.LUT UR6, UR6, 0x10000, URZ, 0xfc, !UPT ;  /* 0x0001000006067892 */ /* 0x000fe2000f8efc3f */
[----:B------:R-:W-:Y:S01]  /*1c60*/  FSEL R136, R136, -INF , P1 ;  /* 0xff80000088887808 */ /* 0x000fe20000800000 */
[----:B------:R-:W-:Y:S01]  /*1c70*/  UMOV UR9, 0x40000040 ;  /* 0x4000004000097882 */ /* 0x000fe20000000000 */
[----:B------:R-:W-:Y:S01]  /*1c80*/  UMOV UR11, 0x40000040 ;  /* 0x40000040000b7882 */ /* 0x000fe20000000000 */
[----:B------:R-:W-:Y:S01]  /*1c90*/  ULDC UR7, c[0x0][0x744] ;  /* 0x0001d10000077ab9 */ /* 0x000fe20000000800 */
[----:B------:R-:W-:Y:S01]  /*1ca0*/  UMOV UR8, UR4 ;  /* 0x0000000400087c82 */ /* 0x000fe20008000000 */
[--C-:B-----5:R-:W-:Y:S01]  /*1cb0*/  FFMA.FTZ R138, R9, UR7, -R20.reuse ;  /* 0x00000007098a7c23 */ /* 0x120fe20008010814 */
[----:B------:R-:W-:Y:S01]  /*1cc0*/  UMOV UR10, UR6 ;  /* 0x00000006000a7c82 */ /* 0x000fe20008000000 */
[----:B------:R-:W-:Y:S01]  /*1cd0*/  FSEL R140, R140, -INF , P3 ;  /* 0xff8000008c8c7808 */ /* 0x000fe20001800000 */
[----:B------:R-:W-:Y:S01]  /*1ce0*/  HGMMA.64x32x16.F32 R120, gdesc[UR8], RZ, !UPT, gsb0 ;  /* 0x00600000087879f0 */ /* 0x000fe2000c0008ff */
[----:B------:R-:W-:Y:S01]  /*1cf0*/  UIADD3 UR10, UR6, 0x2, URZ ;  /* 0x00000002060a7890 */ /* 0x000fe2000fffe03f */
[----:B------:R-:W-:Y:S01]  /*1d00*/  FSEL R139, R139, -INF , P2 ;  /* 0xff8000008b8b7808 */ /* 0x000fe20001000000 */
[----:B------:R-:W-:Y:S01]  /*1d10*/  UIADD3 UR8, UR4, 0x2, URZ ;  /* 0x0000000204087890 */ /* 0x000fe2000fffe03f */
[----:B------:R-:W-:Y:S01]  /*1d20*/  FSEL R9, R142, -INF , P3 ;  /* 0xff8000008e097808 */ /* 0x000fe20001800000 */
[----:B------:R-:W-:Y:S01]  /*1d30*/  UMOV UR11, 0x40000040 ;  /* 0x40000040000b7882 */ /* 0x000fe20000000000 */
[----:B------:R-:W-:Y:S01]  /*1d40*/  UMOV UR9, 0x40000040 ;  /* 0x4000004000097882 */ /* 0x000fe20000000000 */
[----:B------:R-:W-:Y:S01]  /*1d50*/  FSEL R11, R143, -INF , P4 ;  /* 0xff8000008f0b7808 */ /* 0x000fe20002000000 */
[--C-:B----4-:R-:W-:Y:S01]  /*1d60*/  FFMA.FTZ R23, R8, UR7, -R21.reuse ;  /* 0x0000000708177c23 */ /* 0x110fe20008010815 */
[----:B------:R-:W-:Y:S01]  /*1d70*/  FSEL R8, R141, -INF , P4 ;  /* 0xff8000008d087808 */ /* 0x000fe20002000000 */
[--C-:B------:R-:W-:Y:S01]  /*1d80*/  FFMA.FTZ R22, R136, UR7, -R21.reuse ;  /* 0x0000000788167c23 */ /* 0x100fe20008010815 */
[----:B------:R-:W-:Y:S01]  /*1d90*/  LEA R155, R16, UR37, 0x2 ;  /* 0x00000025109b7c11 */ /* 0x000fe2000f8e10ff */
[--C-:B------:R-:W-:Y:S01]  /*1da0*/  FFMA.FTZ R136, R140, UR7, -R21.reuse ;  /* 0x000000078c887c23 */ /* 0x100fe20008010815 */
[--C-:B------:R-:W-:Y:S01]  /*1db0*/  FFMA.FTZ R139, R139, UR7, -R20.reuse ;  /* 0x000000078b8b7c23 */ /* 0x100fe20008010814 */
[--C-:B------:R-:W-:Y:S01]  /*1dc0*/  FFMA.FTZ R143, R9, UR7, -R20.reuse ;  /* 0x00000007098f7c23 */ /* 0x100fe20008010814 */
[----:B------:R-:W-:Y:S01]  /*1dd0*/  FFMA.FTZ R142, R11, UR7, -R20 ;  /* 0x000000070b8e7c23 */ /* 0x000fe20008010814 */
[----:B------:R-:W-:Y:S01]  /*1de0*/  FFMA.FTZ R8, R8, UR7, -R21 ;  /* 0x0000000708087c23 */ /* 0x000fe20008010815 */
[----:B------:R-:W-:Y:S01]  /*1df0*/  MUFU.EX2 R22, R22 ;  /* 0x0000001600167308 */ /* 0x000fe20000000800 */
[----:B------:R-:W-:-:S02]  /*1e00*/  ISETP.GT.AND P1, PT, R2, 0x10, PT ;  /* 0x000000100200780c */ /* 0x000fc40003f24270 */
[C---:B------:R-:W-:Y:S02]  /*1e10*/  ISETP.GT.AND P2, PT, R2.reuse, 0x11, PT ;  /* 0x000000110200780c */ /* 0x040fe40003f44270 */
[C---:B------:R-:W-:Y:S02]  /*1e20*/  ISETP.GT.AND P3, PT, R2.reuse, 0x18, PT ;  /* 0x000000180200780c */ /* 0x040fe40003f64270 */
[----:B------:R-:W-:Y:S01]  /*1e30*/  ISETP.GT.AND P4, PT, R2, 0x19, PT ;  /* 0x000000190200780c */ /* 0x000fe20003f84270 */
[----:B------:R-:W1:Y:S01]  /*1e40*/  MUFU.EX2 R23, R23 ;  /* 0x0000001700177308 */ /* 0x000e620000000800 */
[----:B------:R-:W-:Y:S02]  /*1e50*/  FSEL R144, R144, -INF , P1 ;  /* 0xff80000090907808 */ /* 0x000fe40000800000 */
[----:B------:R-:W-:Y:S02]  /*1e60*/  FSEL R154, R145, -INF , P2 ;  /* 0xff800000919a7808 */ /* 0x000fe40001000000 */
[----:B------:R-:W-:Y:S01]  /*1e70*/  FSEL R148, R148, -INF , P3 ;  /* 0xff80000094947808 */ /* 0x000fe20001800000 */
[--C-:B------:R-:W-:Y:S01]  /*1e80*/  FFMA.FTZ R144, R144, UR7, -R21.reuse ;  /* 0x0000000790907c23 */ /* 0x100fe20008010815 */
[----:B------:R-:W-:Y:S01]  /*1e90*/  FSEL R145, R150, -INF , P3 ;  /* 0xff80000096917808 */ /* 0x000fe20001800000 */
[----:B------:R-:W-:Y:S01]  /*1ea0*/  MUFU.EX2 R136, R136 ;  /* 0x0000008800887308 */ /* 0x000fe20000000800 */
[----:B------:R-:W-:Y:S01]  /*1eb0*/  FSEL R147, R147, -INF , P2 ;  /* 0xff80000093937808 */ /* 0x000fe20001000000 */
[----:B------:R-:W-:Y:S01]  /*1ec0*/  FFMA.FTZ R154, R154, UR7, -R21 ;  /* 0x000000079a9a7c23 */ /* 0x000fe20008010815 */
[----:B------:R-:W-:-:S05]  /*1ed0*/  FSEL R151, R151, -INF , P4 ;  /* 0xff80000097977808 */ /* 0x000fca0002000000 */
[----:B------:R1:W2:Y:S08]  /*1ee0*/  MUFU.EX2 R137, R8 ;  /* 0x0000000800897308 */ /* 0x0002b00000000800 */
[----:B------:R-:W-:Y:S01]  /*1ef0*/  MUFU.EX2 R138, R138 ;  /* 0x0000008a008a7308 */ /* 0x000fe20000000800 */
[----:B-1----:R-:W-:-:S07]  /*1f00*/  F2FP.F16.F32.PACK_AB R8, R23, R22 ;  /* 0x000000161708723e */ /* 0x002fce00000000ff */
[----:B------:R-:W1:Y:S01]  /*1f10*/  MUFU.EX2 R139, R139 ;  /* 0x0000008b008b7308 */ /* 0x000e620000000800 */
[----:B--2---:R-:W-:Y:S01]  /*1f20*/  F2FP.F16.F32.PACK_AB R10, R137, R136 ;  /* 0x00000088890a723e */ /* 0x004fe200000000ff */
[----:B------:R-:W-:Y:S02]  /*1f30*/  WARPGROUP.DEPBAR.LE gsb0, 0x0 ;  /* 0x00008000000079c5 */ /* 0x000fe40000010000 */
[----:B------:R-:W-:-:S04]  /*1f40*/  WARPGROUP.ARRIVE ;  /* 0x00000000000079c5 */ /* 0x000fc80000000000 */
[----:B------:R-:W-:Y:S02]  /*1f50*/  MUFU.EX2 R143, R143 ;  /* 0x0000008f008f7308 */ /* 0x000fe40000000800 */
[----:B------:R-:W-:Y:S01]  /*1f60*/  HGMMA.64x32x16.F32 R120, gdesc[UR8], R120, gsb0 ;  /* 0x00600000087879f0 */ /* 0x000fe20008000878 */
[----:B------:R-:W-:Y:S02]  /*1f70*/  UIADD3 UR10, UR6, 0x4, URZ ;  /* 0x00000004060a7890 */ /* 0x000fe4000fffe03f */
[----:B------:R-:W-:Y:S01]  /*1f80*/  UIADD3 UR8, UR4, 0x4, URZ ;  /* 0x0000000404087890 */ /* 0x000fe2000fffe03f */
[----:B------:R-:W-:Y:S01]  /*1f90*/  UMOV UR11, 0x40000040 ;  /* 0x40000040000b7882 */ /* 0x000fe20000000000 */
[----:B------:R-:W-:Y:S01]  /*1fa0*/  UMOV UR9, 0x40000040 ;  /* 0x4000004000097882 */ /* 0x000fe20000000000 */
[----:B------:R-:W2:Y:S01]  /*1fb0*/  MUFU.EX2 R142, R142 ;  /* 0x0000008e008e7308 */ /* 0x000ea20000000800 */
[----:B-1----:R-:W-:-:S07]  /*1fc0*/  F2FP.F16.F32.PACK_AB R9, R139, R138 ;  /* 0x0000008a8b09723e */ /* 0x002fce00000000ff */
[----:B------:R-:W1:Y:S01]  /*1fd0*/  MUFU.EX2 R144, R144 ;  /* 0x0000009000907308 */ /* 0x000e620000000800 */
[----:B--2---:R-:W-:Y:S01]  /*1fe0*/  F2FP.F16.F32.PACK_AB R11, R142, R143 ;  /* 0x0000008f8e0b723e */ /* 0x004fe200000000ff */
        /* <DEDUP_REMOVED lines=63> */
[----:B------:R-:W-:-:S04]  /*23e0*/  USHF.R.U32.HI UR4, URZ, 0x4, UR36 ;  /* 0x000000043f047899 */ /* 0x000fc80008011624 */
[----:B------:R-:W-:Y:S01]  /*23f0*/  ULOP3.LUT UR4, UR4, 0x3fff, URZ, 0xc0, !UPT ;  /* 0x00003fff04047892 */ /* 0x000fe2000f8ec03f */
[----:B------:R-:W-:Y:S02]  /*2400*/  WARPGROUP.DEPBAR.LE gsb0, 0x0 ;  /* 0x00008000000079c5 */ /* 0x000fe40000010000 */
[----:B------:R-:W-:-:S06]  /*2410*/  WARPGROUP.ARRIVE ;  /* 0x00000000000079c5 */ /* 0x000fcc0000000000 */
[----:B------:R-:W-:Y:S01]  /*2420*/  HGMMA.64x32x16.F32 R120, gdesc[UR8], R120, gsb0 ;  /* 0x00600000087879f0 */ /* 0x000fe20008000878 */
[----:B------:R-:W-:Y:S01]  /*2430*/  R2UR UR10, R5 ;  /* 0x00000000050a72ca */ /* 0x000fe200000e0000 */
[----:B------:R-:W-:Y:S01]  /*2440*/  ULOP3.LUT UR9, UR4, 0x1000000, URZ, 0xfc, !UPT ;  /* 0x0100000004097892 */ /* 0x000fe2000f8efc3f */
[----:B------:R-:W-:-:S06]  /*2450*/  UMOV UR11, 0x40000040 ;  /* 0x40000040000b7882 */ /* 0x000fcc0000000000 */
[----:B------:R-:W-:-:S05]  /*2460*/  UMOV UR6, UR9 ;  /* 0x0000000900067c82 */ /* 0x000fca0008000000 */
[----:B------:R-:W-:-:S04]  /*2470*/  ULEA UR5, UR10, UR5, 0xd ;  /* 0x000000050a057291 */ /* 0x000fc8000f8e683f */
[----:B------:R-:W-:-:S04]  /*2480*/  USHF.R.U32.HI UR5, URZ, 0x4, UR5 ;  /* 0x000000043f057899 */ /* 0x000fc80008011605 */
[----:B------:R-:W-:-:S03]  /*2490*/  ULOP3.LUT UR8, UR5, 0x3fff, URZ, 0xc0, !UPT ;  /* 0x00003fff05087892 */ /* 0x000fc6000f8ec03f */
[----:B------:R-:W-:-:S04]  /*24a0*/  UMOV UR5, 0x40000040 ;  /* 0x4000004000057882 */ /* 0x000fc80000000000 */
[----:B------:R-:W-:Y:S01]  /*24b0*/  UMOV UR4, UR8 ;  /* 0x0000000800047c82 */ /* 0x000fe20008000000 */
[----:B------:R-:W-:Y:S02]  /*24c0*/  WARPGROUP.DEPBAR.LE gsb0, 0x0 ;  /* 0x00008000000079c5 */ /* 0x000fe40000010000 */
[----:B------:R-:W2:Y:S04]  /*24d0*/  LDS R141, [R155+0x30200] ;  /* 0x030200009b8d7984 */ /* 0x000ea80000000800 */
[----:B------:R-:W3:Y:S01]  /*24e0*/  LDS R140, [R155+0x30220] ;  /* 0x030220009b8c7984 */ /* 0x000ee20000000800 */
[----:B------:R-:W-:Y:S06]  /*24f0*/  BAR.SYNC.DEFER_BLOCKING 0x9, 0x180 ;  /* 0x0246000000007b1d */ /* 0x000fec0000010000 */
[----:B------:R4:W-:Y:S01]  /*2500*/  STSM.16.M88.4 [R14+0x30400], R8 ;  /* 0x030400080e007844 */ /* 0x0009e20000000200 */
[--C-:B--2---:R-:W-:Y:S01]  /*2510*/  FADD.FTZ R150, R125, -R141.reuse ;  /* 0x8000008d7d967221 */ /* 0x104fe20000010000 */
[----:B------:R-:W-:-:S03]  /*2520*/  FADD.FTZ R125, R132, -R141 ;  /* 0x8000008d847d7221 */ /* 0x000fc60000010000 */
[----:B------:R-:W-:Y:S01]  /*2530*/  FMUL.FTZ R137, R137, R150 ;  /* 0x0000009689897220 */ /* 0x000fe20000410000 */
[----:B----4-:R-:W-:Y:S01]  /*2540*/  FSEL R8, R149, -INF , P4 ;  /* 0xff80000095087808 */ /* 0x010fe20002000000 */
[--C-:B------:R-:W-:Y:S01]  /*2550*/  FFMA.FTZ R10, R148, UR7, -R21.reuse ;  /* 0x00000007940a7c23 */ /* 0x100fe20008010815 */
[----:B------:R-:W-:Y:S01]  /*2560*/  FSEL R11, R146, -INF , P1 ;  /* 0xff800000920b7808 */ /* 0x000fe20000800000 */
[--C-:B------:R-:W-:Y:S01]  /*2570*/  FFMA.FTZ R146, R145, UR7, -R20.reuse ;  /* 0x0000000791927c23 */ /* 0x100fe20008010814 */
[--C-:B------:R-:W-:Y:S01]  /*2580*/  FFMA.FTZ R145, R151, UR7, -R20.reuse ;  /* 0x0000000797917c23 */ /* 0x100fe20008010814 */
[----:B------:R-:W-:Y:S01]  /*2590*/  FFMA.FTZ R21, R8, UR7, -R21 ;  /* 0x0000000708157c23 */ /* 0x000fe20008010815 */
[----:B------:R-:W2:Y:S01]  /*25a0*/  MUFU.EX2 R9, R154 ;  /* 0x0000009a00097308 */ /* 0x000ea20000000800 */
[--C-:B------:R-:W-:Y:S01]  /*25b0*/  FFMA.FTZ R8, R11, UR7, -R20.reuse ;  /* 0x000000070b087c23 */ /* 0x100fe20008010814 */
[----:B------:R-:W-:Y:S01]  /*25c0*/  FFMA.FTZ R11, R147, UR7, -R20 ;  /* 0x00000007930b7c23 */ /* 0x000fe20008010814 */
[--C-:B------:R-:W-:Y:S01]  /*25d0*/  FADD.FTZ R149, R124, -R141.reuse ;  /* 0x8000008d7c957221 */ /* 0x100fe20000010000 */
[--C-:B------:R-:W-:Y:S01]  /*25e0*/  FADD.FTZ R148, R121, -R141.reuse ;  /* 0x8000008d79947221 */ /* 0x100fe20000010000 */
[--C-:B------:R-:W-:Y:S01]  /*25f0*/  FADD.FTZ R124, R133, -R141.reuse ;  /* 0x8000008d857c7221 */ /* 0x100fe20000010000 */
[--C-:B------:R-:W-:Y:S01]  /*2600*/  FADD.FTZ R121, R128, -R141.reuse ;  /* 0x8000008d80797221 */ /* 0x100fe20000010000 */
[--C-:B---3--:R-:W-:Y:S01]  /*2610*/  FADD.FTZ R133, R122, -R140.reuse ;  /* 0x8000008c7a857221 */ /* 0x108fe20000010000 */
[----:B------:R-:W3:Y:S01]  /*2620*/  MUFU.EX2 R10, R10 ;  /* 0x0000000a000a7308 */ /* 0x000ee20000000800 */
[--C-:B------:R-:W-:Y:S01]  /*2630*/  FADD.FTZ R147, R120, -R141.reuse ;  /* 0x8000008d78937221 */ /* 0x100fe20000010000 */
[--C-:B------:R-:W-:Y:S01]  /*2640*/  FADD.FTZ R122, R123, -R140.reuse ;  /* 0x8000008c7b7a7221 */ /* 0x100fe20000010000 */
[--C-:B------:R-:W-:Y:S01]  /*2650*/  FADD.FTZ R128, R126, -R140.reuse ;  /* 0x8000008c7e807221 */ /* 0x100fe20000010000 */
[----:B------:R-:W-:Y:S01]  /*2660*/  FADD.FTZ R120, R129, -R141 ;  /* 0x8000008d81787221 */ /* 0x000fe20000010000 */
[--C-:B------:R-:W-:Y:S01]  /*2670*/  FADD.FTZ R123, R127, -R140.reuse ;  /* 0x8000008c7f7b7221 */ /* 0x100fe20000010000 */
[--C-:B------:R-:W-:Y:S01]  /*2680*/  FADD.FTZ R126, R131, -R140.reuse ;  /* 0x8000008c837e7221 */ /* 0x100fe20000010000 */
[----:B------:R-:W-:Y:S01]  /*2690*/  FMUL.FTZ R143, R143, R128 ;  /* 0x000000808f8f7220 */ /* 0x000fe20000410000 */
[----:B------:R-:W4:Y:S01]  /*26a0*/  MUFU.EX2 R21, R21 ;  /* 0x0000001500157308 */ /* 0x000f220000000800 */
[----:B------:R-:W-:Y:S01]  /*26b0*/  FMUL.FTZ R139, R139, R122 ;  /* 0x0000007a8b8b7220 */ /* 0x000fe20000410000 */
[----:B------:R-:W-:Y:S01]  /*26c0*/  FMUL.FTZ R142, R142, R123 ;  /* 0x0000007b8e8e7220 */ /* 0x000fe20000410000 */
[----:B-1----:R-:W-:Y:S01]  /*26d0*/  FMUL.FTZ R128, R144, R121 ;  /* 0x0000007990807220 */ /* 0x002fe20000410000 */
[C---:B--2---:R-:W-:Y:S01]  /*26e0*/  FMUL.FTZ R131, R9.reuse, R120 ;  /* 0x0000007809837220 */ /* 0x044fe20000410000 */
[----:B------:R-:W-:Y:S01]  /*26f0*/  F2FP.F16.F32.PACK_AB R120, R9, R144 ;  /* 0x000000900978723e */ /* 0x000fe200000000ff */
[--C-:B------:R-:W-:Y:S01]  /*2700*/  FADD.FTZ R127, R130, -R140.reuse ;  /* 0x8000008c827f7221 */ /* 0x100fe20000010000 */
[--C-:B------:R-:W-:Y:S01]  /*2710*/  FADD.FTZ R129, R134, -R140.reuse ;  /* 0x8000008c86817221 */ /* 0x100fe20000010000 */
[----:B------:R-:W1:Y:S01]  /*2720*/  MUFU.EX2 R8, R8 ;  /* 0x0000000800087308 */ /* 0x000e620000000800 */
[----:B------:R-:W-:Y:S01]  /*2730*/  FADD.FTZ R140, R135, -R140 ;  /* 0x8000008c878c7221 */ /* 0x000fe20000010000 */
[----:B------:R-:W-:Y:S01]  /*2740*/  FMUL.FTZ R22, R22, R147 ;  /* 0x0000009316167220 */ /* 0x000fe20000410000 */
[----:B------:R-:W-:Y:S01]  /*2750*/  FMUL.FTZ R23, R23, R148 ;  /* 0x0000009417177220 */ /* 0x000fe20000410000 */
[----:B------:R-:W-:Y:S01]  /*2760*/  FMUL.FTZ R136, R136, R149 ;  /* 0x0000009588887220 */ /* 0x000fe20000410000 */
[----:B------:R-:W-:Y:S01]  /*2770*/  FMUL.FTZ R138, R138, R133 ;  /* 0x000000858a8a7220 */ /* 0x000fe20000410000 */
[----:B---3--:R-:W-:Y:S01]  /*2780*/  FMUL.FTZ R125, R10, R125 ;  /* 0x0000007d0a7d7220 */ /* 0x008fe20000410000 */
[----:B------:R-:W-:Y:S01]  /*2790*/  UMOV UR7, 0x80000020 ;  /* 0x8000002000077882 */ /* 0x000fe20000000000 */
[----:B------:R-:W2:Y:S01]  /*27a0*/  MUFU.EX2 R11, R11 ;  /* 0x0000000b000b7308 */ /* 0x000ea20000000800 */
[C---:B----4-:R-:W-:Y:S01]  /*27b0*/  F2FP.F16.F32.PACK_AB R122, R21.reuse, R10 ;  /* 0x0000000a157a723e */ /* 0x050fe200000000ff */
[----:B------:R-:W-:Y:S01]  /*27c0*/  FMUL.FTZ R124, R21, R124 ;  /* 0x0000007c157c7220 */ /* 0x000fe20000410000 */
[----:B------:R-:W-:-:S02]  /*27d0*/  F2FP.F16.F32.PACK_AB R10, R137, R136 ;  /* 0x00000088890a723e */ /* 0x000fc400000000ff */
[----:B------:R-:W-:-:S03]  /*27e0*/  F2FP.F16.F32.PACK_AB R9, R139, R138 ;  /* 0x0000008a8b09723e */ /* 0x000fc600000000ff */
[----:B------:R-:W3:Y:S01]  /*27f0*/  MUFU.EX2 R20, R146 ;  /* 0x0000009200147308 */ /* 0x000ee20000000800 */
[----:B-1----:R-:W-:-:S07]  /*2800*/  FMUL.FTZ R21, R8, R127 ;  /* 0x0000007f08157220 */ /* 0x002fce0000410000 */
[----:B------:R-:W1:Y:S01]  /*2810*/  MUFU.EX2 R145, R145 ;  /* 0x0000009100917308 */ /* 0x000e620000000800 */
[C---:B--2---:R-:W-:Y:S01]  /*2820*/  F2FP.F16.F32.PACK_AB R121, R11.reuse, R8 ;  /* 0x000000080b79723e */ /* 0x044fe200000000ff */
[----:B------:R-:W-:Y:S01]  /*2830*/  FMUL.FTZ R126, R11, R126 ;  /* 0x0000007e0b7e7220 */ /* 0x000fe20000410000 */
[----:B------:R-:W-:Y:S02]  /*2840*/  F2FP.F16.F32.PACK_AB R8, R23, R22 ;  /* 0x000000161708723e */ /* 0x000fe400000000ff */
[----:B------:R-:W-:Y:S02]  /*2850*/  F2FP.F16.F32.PACK_AB R11, R142, R143 ;  /* 0x0000008f8e0b723e */ /* 0x000fe400000000ff */
[----:B------:R-:W-:Y:S01]  /*2860*/  F2FP.F16.F32.PACK_AB R22, R124, R125 ;  /* 0x0000007d7c16723e */ /* 0x000fe200000000ff */
[----:B---3--:R-:W-:Y:S01]  /*2870*/  FMUL.FTZ R129, R20, R129 ;  /* 0x0000008114817220 */ /* 0x008fe20000410000 */
[----:B------:R-:W-:Y:S02]  /*2880*/  F2FP.F16.F32.PACK_AB R21, R126, R21 ;  /* 0x000000157e15723e */ /* 0x000fe400000000ff */
[C---:B-1----:R-:W-:Y:S01]  /*2890*/  F2FP.F16.F32.PACK_AB R123, R145.reuse, R20 ;  /* 0x00000014917b723e */ /* 0x042fe200000000ff */
[----:B------:R-:W-:Y:S01]  /*28a0*/  FMUL.FTZ R140, R145, R140 ;  /* 0x0000008c918c7220 */ /* 0x000fe20000410000 */
[----:B------:R-:W-:-:S03]  /*28b0*/  F2FP.F16.F32.PACK_AB R20, R131, R128 ;  /* 0x000000808314723e */ /* 0x000fc600000000ff */
[----:B------:R1:W-:Y:S01]  /*28c0*/  STSM.16.M88.4 [R15], R120 ;  /* 0x000000780f007844 */ /* 0x0003e20000000200 */
[----:B------:R-:W-:Y:S01]  /*28d0*/  F2FP.F16.F32.PACK_AB R23, R140, R129 ;  /* 0x000000818c17723e */ /* 0x000fe200000000ff */
[----:B------:R-:W-:Y:S01]  /*28e0*/  @!PT LDS RZ, [RZ] ;  /* 0x00000000fffff984 */ /* 0x000fe20000000800 */
[----:B------:R-:W-:Y:S01]  /*28f0*/  @!PT LDS RZ, [RZ] ;  /* 0x00000000fffff984 */ /* 0x000fe20000000800 */
[----:B------:R-:W-:Y:S01]  /*2900*/  @!PT LDS RZ, [RZ] ;  /* 0x00000000fffff984 */ /* 0x000fe20000000800 */
[----:B------:R-:W-:Y:S01]  /*2910*/  @!PT LDS RZ, [RZ] ;  /* 0x00000000fffff984 */ /* 0x000fe20000000800 */
[----:B------:R2:W-:Y:S06]  /*2920*/  MEMBAR.ALL.CTA ;  /* 0x0000000000007992 */ /* 0x0005ec0000008000 */
[----:B--2---:R-:W2:Y:S02]  /*2930*/  FENCE.VIEW.ASYNC.S ;  /* 0x00000000000073c6 */ /* 0x004ea40000000000 */
[----:B--2---:R-:W-:Y:S06]  /*2940*/  BAR.SYNC.DEFER_BLOCKING 0x9, 0x180 ;  /* 0x0246000000007b1d */ /* 0x004fec0000010000 */
[----:B------:R2:W-:Y:S04]  /*2950*/  STSM.16.M88.4 [R14+0x33400], R8 ;  /* 0x033400080e007844 */ /* 0x0005e80000000200 */
[----:B------:R2:W-:Y:S01]  /*2960*/  STSM.16.M88.4 [R15+0x3000], R20 ;  /* 0x003000140f007844 */ /* 0x0005e20000000200 */
[----:B------:R-:W-:-:S06]  /*2970*/  WARPGROUP.ARRIVE ;  /* 0x00000000000079c5 */ /* 0x000fcc0000000000 */
[----:B------:R-:W-:Y:S01]  /*2980*/  HGMMA.64x96x16.F32 R24, gdesc[UR4].tnspA.tnspB, R24, gsb0 ;  /* 0x61600000041879f0 */ /* 0x000fe20008000818 */
[----:B------:R-:W-:Y:S02]  /*2990*/  UIADD3 UR6, UR9, 0x40, URZ ;  /* 0x0000004009067890 */ /* 0x000fe4000fffe03f */
[----:B------:R-:W-:Y:S01]  /*29a0*/  UIADD3 UR4, UR8, 0x80, URZ ;  /* 0x0000008008047890 */ /* 0x000fe2000fffe03f */
[----:B------:R-:W-:Y:S01]  /*29b0*/  UMOV UR7, 0x80000020 ;  /* 0x8000002000077882 */ /* 0x000fe20000000000 */
[----:B------:R-:W-:Y:S01]  /*29c0*/  UMOV UR5, 0x40000040 ;  /* 0x4000004000057882 */ /* 0x000fe20000000000 */
[----:B------:R-:W-:Y:S02]  /*29d0*/  WARPGROUP.DEPBAR.LE gsb0, 0x0 ;  /* 0x00008000000079c5 */ /* 0x000fe40000010000 */
        /* <DEDUP_REMOVED lines=9> */
[----:B------:R-:W-:Y:S01]  /*2a70*/  R2UR UR5, R18 ;  /* 0x00000000120572ca */ /* 0x000fe200000e0000 */
[----:B------:R-:W-:Y:S02]  /*2a80*/  UIMAD UR4, UR10, 0x3000, UR37 ;  /* 0x000030000a0478a4 */ /* 0x000fe4000f8e0225 */
[----:B------:R-:W-:Y:S01]  /*2a90*/  UIADD3 UR6, UR9, 0xc0, URZ ;  /* 0x000000c009067890 */ /* 0x000fe2000fffe03f */
[----:B------:R-:W-:Y:S02]  /*2aa0*/  UMOV UR7, 0x80000020 ;  /* 0x8000002000077882 */ /* 0x000fe40000000000 */
[----:B------:R-:W-:-:S07]  /*2ab0*/  UMOV UR9, 0x80000020 ;  /* 0x8000002000097882 */ /* 0x000fce0000000000 */
[----:B------:R-:W-:-:S04]  /*2ac0*/  USHF.R.U32.HI UR5, URZ, 0x4, UR5 ;  /* 0x000000043f057899 */ /* 0x000fc80008011605 */
[----:B------:R-:W-:Y:S02]  /*2ad0*/  ULOP3.LUT UR12, UR5, 0x3fff, URZ, 0xc0, !UPT ;  /* 0x00003fff050c7892 */ /* 0x000fe4000f8ec03f */
[----:B------:R-:W-:Y:S02]  /*2ae0*/  USHF.R.U32.HI UR5, URZ, 0x4, UR4 ;  /* 0x000000043f057899 */ /* 0x000fe40008011604 */
[----:B------:R-:W-:Y:S02]  /*2af0*/  UIADD3 UR4, UR8, 0x180, URZ ;  /* 0x0000018008047890 */ /* 0x000fe4000fffe03f */
[----:B------:R-:W-:Y:S02]  /*2b00*/  ULOP3.LUT UR10, UR5, 0x3fff, URZ, 0xc0, !UPT ;  /* 0x00003fff050a7892 */ /* 0x000fe4000f8ec03f */
[----:B------:R-:W-:Y:S01]  /*2b10*/  ULOP3.LUT UR13, UR12, 0x10000, URZ, 0xfc, !UPT ;  /* 0x000100000c0d7892 */ /* 0x000fe2000f8efc3f */
[----:B------:R-:W-:-:S06]  /*2b20*/  UMOV UR5, 0x40000040 ;  /* 0x4000004000057882 */ /* 0x000fcc0000000000 */
[----:B------:R-:W-:Y:S01]  /*2b30*/  UMOV UR8, UR13 ;  /* 0x0000000d00087c82 */ /* 0x000fe20008000000 */
        /* <DEDUP_REMOVED lines=8> */
[----:B------:R-:W-:Y:S01]  /*2bc0*/  @!PT LDS RZ, [RZ] ;  /* 0x00000000fffff984 */ /* 0x000fe20000000800 */
[----:B------:R-:W-:Y:S01]  /*2bd0*/  @!PT LDS RZ, [RZ] ;  /* 0x00000000fffff984 */ /* 0x000fe20000000800 */
[----:B------:R-:W-:Y:S01]  /*2be0*/  @!PT LDS RZ, [RZ] ;  /* 0x00000000fffff984 */ /* 0x000fe20000000800 */
[----:B------:R-:W-:Y:S01]  /*2bf0*/  @!PT LDS RZ, [RZ] ;  /* 0x00000000fffff984 */ /* 0x000fe20000000800 */
[----:B------:R3:W-:Y:S06]  /*2c00*/  MEMBAR.ALL.CTA ;  /* 0x0000000000007992 */ /* 0x0007ec0000008000 */
[----:B---3--:R-:W3:Y:S02]  /*2c10*/  FENCE.VIEW.ASYNC.S ;  /* 0x00000000000073c6 */ /* 0x008ee40000000000 */
[----:B---3--:R-:W-:Y:S06]  /*2c20*/  BAR.SYNC.DEFER_BLOCKING 0x9, 0x180 ;  /* 0x0246000000007b1d */ /* 0x008fec0000010000 */
[----:B-1----:R-:W-:-:S06]  /*2c30*/  WARPGROUP.ARRIVE ;  /* 0x00000000000079c5 */ /* 0x002fcc0000000000 */
[----:B------:R-:W-:Y:S03]  /*2c40*/  HGMMA.64x64x16.F32 R120, gdesc[UR8].tnspB, RZ, !UPT, gsb0 ;  /* 0x40e00000087879f0 */ /* 0x000fe6000c0008ff */
[----:B------:R-:W-:Y:S02]  /*2c50*/  WARPGROUP.DEPBAR.LE gsb0, 0x0 ;  /* 0x00008000000079c5 */ /* 0x000fe40000010000 */
[----:B------:R-:W-:-:S06]  /*2c60*/  WARPGROUP.ARRIVE ;  /* 0x00000000000079c5 */ /* 0x000fcc0000000000 */
[----:B------:R-:W-:Y:S01]  /*2c70*/  HGMMA.64x64x16.F32 R120, gdesc[UR4].tnspB, R120, gsb0 ;  /* 0x40e00000047879f0 */ /* 0x000fe20008000878 */
[----:B------:R-:W-:Y:S02]  /*2c80*/  UIADD3 UR6, UR10, 0x100, URZ ;  /* 0x000001000a067890 */ /* 0x000fe4000fffe03f */
[----:B------:R-:W-:Y:S01]  /*2c90*/  UIADD3 UR4, UR13, 0x100, URZ ;  /* 0x000001000d047890 */ /* 0x000fe2000fffe03f */
[----:B------:R-:W-:Y:S01]  /*2ca0*/  UMOV UR7, 0x40000040 ;  /* 0x4000004000077882 */ /* 0x000fe20000000000 */
[----:B------:R-:W-:Y:S01]  /*2cb0*/  UMOV UR5, 0x80000020 ;  /* 0x8000002000057882 */ /* 0x000fe20000000000 */
        /* <DEDUP_REMOVED lines=23> */
[----:B------:R-:W-:Y:S03]  /*2e30*/  HGMMA.64x64x16.F32 R120, gdesc[UR4].tnspB, R120, gsb0 ;  /* 0x40e00000047879f0 */ /* 0x000fe60008000878 */
[----:B------:R-:W-:Y:S02]  /*2e40*/  WARPGROUP.DEPBAR.LE gsb0, 0x0 ;  /* 0x00008000000079c5 */ /* 0x000fe40000010000 */
[----:B--2---:R-:W-:Y:S05]  /*2e50*/  @!P0 BRA `(.L_x_22) ;  /* 0x0000000000048947 */ /* 0x004fea0003800000 */
[----:B------:R-:W-:Y:S01]  /*2e60*/  BPT.TRAP 0x1 ;  /* 0x000000040000795c */ /* 0x000fe20000300000 */
.L_x_22:
[----:B------:R-:W-:Y:S01]  /*2e70*/  LEA R8, R5, UR37, 0xd ;  /* 0x0000002505087c11 */ /* 0x000fe2000f8e68ff */
[----:B------:R-:W-:Y:S01]  /*2e80*/  UIADD3 UR4, UR37, 0x36438, URZ ;  /* 0x0003643825047890 */ /* 0x000fe2000fffe03f */
[----:B------:R-:W1:Y:S01]  /*2e90*/  S2R R9, SR_TID.X ;  /* 0x0000000000097919 */ /* 0x000e620000002100 */
[----:B------:R-:W-:Y:S02]  /*2ea0*/  ULOP3.LUT UR12, UR12, 0x1000000, URZ, 0xfc, !UPT ;  /* 0x010000000c0c7892 */ /* 0x000fe4000f8efc3f */
[----:B------:R-:W-:Y:S01]  /*2eb0*/  VIADD R8, R8, 0x1e000 ;  /* 0x0001e00008087836 */ /* 0x000fe20000000000 */
[----:B------:R-:W-:Y:S01]  /*2ec0*/  UPRMT UR4, URZ, 0x654, UR4 ;  /* 0x000006543f047896 */ /* 0x000fe20008000004 */
[----:B------:R-:W-:Y:S01]  /*2ed0*/  UMOV UR7, 0x80000020 ;  /* 0x8000002000077882 */ /* 0x000fe20000000000 */
[----:B------:R-:W-:Y:S02]  /*2ee0*/  UMOV UR5, 0x40000040 ;  /* 0x4000004000057882 */ /* 0x000fe40000000000 */
[----:B------:R-:W-:Y:S01]  /*2ef0*/  SHF.R.U32.HI R8, RZ, 0x4, R8 ;  /* 0x00000004ff087819 */ /* 0x000fe20000011608 */
[----:B------:R-:W-:-:S03]  /*2f00*/  UMOV UR6, UR12 ;  /* 0x0000000c00067c82 */ /* 0x000fc60008000000 */
[----:B------:R-:W-:Y:S01]  /*2f10*/  LOP3.LUT R8, R8, 0x3fff, RZ, 0xc0, !PT ;  /* 0x00003fff08087812 */ /* 0x000fe200078ec0ff */
[----:B------:R-:W-:Y:S01]  /*2f20*/  SYNCS.ARRIVE.TRANS64.RED.A1T0 RZ, [UR4], RZ ;  /* 0x000000ffffff79a7 */ /* 0x000fe20008100404 */
[----:B------:R-:W-:-:S03]  /*2f30*/  WARPGROUP.ARRIVE ;  /* 0x00000000000079c5 */ /* 0x000fc60000000000 */
[----:B------:R-:W-:-:S05]  /*2f40*/  IMAD R8, R3, 0x600, R8 ;  /* 0x0000060003087824 */ /* 0x000fca00078e0208 */
[----:B------:R-:W-:Y:S02]  /*2f50*/  R2UR UR8, R8 ;  /* 0x00000000080872ca */ /* 0x000fe400000e0000 */
[----:B-1----:R-:W-:-:S11]  /*2f60*/  SHF.R.U32.HI R10, RZ, 0x7, R9 ;  /* 0x00000007ff0a7819 */ /* 0x002fd60000011609 */
[----:B------:R-:W-:Y:S02]  /*2f70*/  UMOV UR4, UR8 ;  /* 0x0000000800047c82 */ /* 0x000fe40008000000 */
[----:B------:R-:W-:Y:S01]  /*2f80*/  HGMMA.64x96x16.F32 R72, gdesc[UR4].tnspA.tnspB, R72, gsb0 ;  /* 0x61600000044879f0 */ /* 0x000fe20008000848 */
[----:B------:R-:W-:Y:S01]  /*2f90*/  UIADD3 UR6, UR12, 0x40, URZ ;  /* 0x000000400c067890 */ /* 0x000fe2000fffe03f */
[C---:B------:R-:W-:Y:S01]  /*2fa0*/  VIADD R9, R10.reuse, 0x9 ;  /* 0x000000090a097836 */ /* 0x040fe20000000000 */
[----:B------:R-:W-:Y:S01]  /*2fb0*/  UIADD3 UR4, UR8, 0x80, URZ ;  /* 0x0000008008047890 */ /* 0x000fe2000fffe03f */
[----:B------:R-:W-:Y:S01]  /*2fc0*/  VIADD R8, R10, 0xc ;  /* 0x0000000c0a087836 */ /* 0x000fe20000000000 */
        /* <DEDUP_REMOVED lines=18> */
[----:B------:R-:W-:Y:S03]  /*30f0*/  HGMMA.64x96x16.F32 R72, gdesc[UR4].tnspA.tnspB, R72, gsb0 ;  /* 0x61600000044879f0 */ /* 0x000fe60008000848 */
[----:B------:R-:W-:Y:S02]  /*3100*/  WARPGROUP.DEPBAR.LE gsb0, 0x0 ;  /* 0x00008000000079c5 */ /* 0x000fe40000010000 */
[----:B------:R1:W-:Y:S06]  /*3110*/  BAR.SYNC.DEFER_BLOCKING R9, 0xa0 ;  /* 0x000280090000751d */ /* 0x0003ec0000010000 */
[----:B------:R1:W-:Y:S04]  /*3120*/  STS.128 [R0+0x12000], R120 ;  /* 0x0120007800007388 */ /* 0x0003e80000000c00 */
[----:B------:R1:W-:Y:S04]  /*3130*/  STS.128 [R0+0x12800], R124 ;  /* 0x0128007c00007388 */ /* 0x0003e80000000c00 */
[----:B------:R1:W-:Y:S04]  /*3140*/  STS.128 [R0+0x13000], R128 ;  /* 0x0130008000007388 */ /* 0x0003e80000000c00 */
[----:B------:R1:W-:Y:S04]  /*3150*/  STS.128 [R0+0x13800], R132 ;  /* 0x0138008400007388 */ /* 0x0003e80000000c00 */
[----:B------:R1:W-:Y:S04]  /*3160*/  STS.128 [R0+0x14000], R136 ;  /* 0x0140008800007388 */ /* 0x0003e80000000c00 */
[----:B------:R1:W-:Y:S04]  /*3170*/  STS.128 [R0+0x14800], R140 ;  /* 0x0148008c00007388 */ /* 0x0003e80000000c00 */
[----:B------:R1:W-:Y:S04]  /*3180*/  STS.128 [R0+0x15000], R144 ;  /* 0x0150009000007388 */ /* 0x0003e80000000c00 */
[----:B------:R1:W-:Y:S01]  /*3190*/  STS.128 [R0+0x15800], R148 ;  /* 0x0158009400007388 */ /* 0x0003e20000000c00 */
[----:B------:R-:W-:Y:S01]  /*31a0*/  @!PT LDS RZ, [RZ] ;  /* 0x00000000fffff984 */ /* 0x000fe20000000800 */
[----:B------:R-:W-:Y:S01]  /*31b0*/  @!PT LDS RZ, [RZ] ;  /* 0x00000000fffff984 */ /* 0x000fe20000000800 */
[----:B------:R-:W-:Y:S01]  /*31c0*/  @!PT LDS RZ, [RZ] ;  /* 0x00000000fffff984 */ /* 0x000fe20000000800 */
[----:B------:R-:W-:Y:S01]  /*31d0*/  @!PT LDS RZ, [RZ] ;  /* 0x00000000fffff984 */ /* 0x000fe20000000800 */
[----:B------:R2:W-:Y:S06]  /*31e0*/  MEMBAR.ALL.CTA ;  /* 0x0000000000007992 */ /* 0x0005ec0000008000 */
[----:B--2---:R-:W2:Y:S02]  /*31f0*/  FENCE.VIEW.ASYNC.S ;  /* 0x00000000000073c6 */ /* 0x004ea40000000000 */
[----:B--2---:R1:W-:Y:S06]  /*3200*/  BAR.ARV R8, 0xa0 ;  /* 0x000280080000751d */ /* 0x0043ec0000002000 */
[----:B------:R-:W-:Y:S05]  /*3210*/  @!P0 BRA `(.L_x_23) ;  /* 0x0000000000048947 */ /* 0x000fea0003800000 */
[----:B------:R-:W-:Y:S01]  /*3220*/  BPT.TRAP 0x1 ;  /* 0x000000040000795c */ /* 0x000fe20000300000 */
.L_x_23:
[----:B------:R-:W-:Y:S01]  /*3230*/  VIADD R6, R6, 0x1 ;  /* 0x0000000106067836 */ /* 0x000fe20000000000 */
[----:B------:R-:W-:Y:S01]  /*3240*/  LOP3.LUT R7, R7, 0x1, RZ, 0x3c, !PT ;  /* 0x0000000107077812 */ /* 0x000fe200078e3cff */
[----:B------:R-:W-:Y:S02]  /*3250*/  VIADD R3, R3, 0x1 ;  /* 0x0000000103037836 */ /* 0x000fe40000000000 */
[----:B------:R-:W-:Y:S01]  /*3260*/  VIADD R4, R4, 0x36420 ;  /* 0x0003642004047836 */ /* 0x000fe20000000000 */
[----:B------:R-:W-:Y:S02]  /*3270*/  ISETP.GE.AND P1, PT, R6, R17, PT ;  /* 0x000000110600720c */ /* 0x000fe40003f26270 */
[----:B------:R-:W-:Y:S02]  /*3280*/  ISETP.NE.AND P0, PT, R3, 0x2, PT ;  /* 0x000000020300780c */ /* 0x000fe40003f05270 */
[----:B------:R-:W-:Y:S02]  /*3290*/  PRMT R4, RZ, 0x654, R4 ;  /* 0x00000654ff047816 */ /* 0x000fe40000000004 */
[----:B-1----:R-:W-:-:S02]  /*32a0*/  SEL R9, RZ, 0x1, P0 ;  /* 0x00000001ff097807 */ /* 0x002fc40000000000 */
[----:B------:R2:W-:Y:S01]  /*32b0*/  SYNCS.ARRIVE.TRANS64.RED.A1T0 RZ, [R4+URZ], RZ ;  /* 0x000000ff04ff79a7 */ /* 0x0005e2000810043f */
[----:B------:R-:W-:Y:S02]  /*32c0*/  SEL R3, R3, RZ, P0 ;  /* 0x000000ff03037207 */ /* 0x000fe40000000000 */
[----:B------:R-:W-:Y:S02]  /*32d0*/  LOP3.LUT R12, R12, R9, RZ, 0x3c, !PT ;  /* 0x000000090c0c7212 */ /* 0x000fe400078e3cff */
[----:B------:R-:W-:Y:S05]  /*32e0*/  @!P1 BRA `(.L_x_24) ;  /* 0xffffffe000389947 */ /* 0x000fea000383ffff */
.L_x_13:
[----:B------:R-:W-:Y:S01]  /*32f0*/  IMAD.U32 R2, RZ, RZ, UR37 ;  /* 0x00000025ff027e24 */ /* 0x000fe2000f8e00ff */
[----:B------:R-:W-:Y:S02]  /*3300*/  ULDC UR4, c[0x0][0x740] ;  /* 0x0001d00000047ab9 */ /* 0x000fe40000000800 */
[----:B------:R-:W-:Y:S01]  /*3310*/  FMUL.FTZ R72, R72, UR4 ;  /* 0x0000000448487c20 */ /* 0x000fe20008410000 */
[----:B------:R-:W-:Y:S01]  /*3320*/  FMUL.FTZ R73, R73, UR4 ;  /* 0x0000000449497c20 */ /* 0x000fe20008410000 */
[----:B------:R-:W-:Y:S01]  /*3330*/  LOP3.LUT P0, RZ, R2, 0x3ff, RZ, 0xc0, !PT ;  /* 0x000003ff02ff7812 */ /* 0x000fe2000780c0ff */
[----:B------:R-:W-:Y:S01]  /*3340*/  FMUL.FTZ R74, R74, UR4 ;  /* 0x000000044a4a7c20 */ /* 0x000fe20008410000 */
        /* <DEDUP_REMOVED lines=45> */
[----:B------:R-:W-:Y:S06]  /*3620*/  @!P0 BRA `(.L_x_25) ;  /* 0x0000000000408947 */ /* 0x000fec0003800000 */
[----:B------:R-:W-:Y:S01]  /*3630*/  MOV R14, 0x0 ;  /* 0x00000000000e7802 */ /* 0x000fe20000000f00 */
[----:B------:R-:W-:Y:S01]  /*3640*/  ULDC.64 UR4, c[0x4][0x80] ;  /* 0x0100200000047ab9 */ /* 0x000fe20000000a00 */
[----:B------:R-:W-:Y:S01]  /*3650*/  ULDC.64 UR6, c[0x4][0x88] ;  /* 0x0100220000067ab9 */ /* 0x000fe20000000a00 */
[----:B--2---:R-:W-:Y:S02]  /*3660*/  IMAD.U32 R4, RZ, RZ, UR4 ;  /* 0x00000004ff047e24 */ /* 0x004fe4000f8e00ff */
[----:B------:R-:W-:Y:S01]  /*3670*/  IMAD.U32 R5, RZ, RZ, UR5 ;  /* 0x00000005ff057e24 */ /* 0x000fe2000f8e00ff */
[----:B------:R-:W2:Y:S01]  /*3680*/  LDC.64 R14, c[0x4][R14] ;  /* 0x010000000e0e7b82 */ /* 0x000ea20000000a00 */
[----:B------:R-:W-:Y:S01]  /*3690*/  ULDC.64 UR4, c[0x4][0x18] ;  /* 0x0100060000047ab9 */ /* 0x000fe20000000a00 */
[----:B------:R-:W-:Y:S02]  /*36a0*/  IMAD.U32 R6, RZ, RZ, UR6 ;  /* 0x00000006ff067e24 */ /* 0x000fe4000f8e00ff */
[----:B------:R-:W-:-:S02]  /*36b0*/  IMAD.U32 R7, RZ, RZ, UR7 ;  /* 0x00000007ff077e24 */ /* 0x000fc4000f8e00ff */
[----:B------:R-:W-:Y:S02]  /*36c0*/  IMAD.U32 R10, RZ, RZ, UR4 ;  /* 0x00000004ff0a7e24 */ /* 0x000fe4000f8e00ff */
[----:B------:R-:W-:Y:S02]  /*36d0*/  IMAD.U32 R11, RZ, RZ, UR5 ;  /* 0x00000005ff0b7e24 */ /* 0x000fe4000f8e00ff */
[----:B------:R-:W-:Y:S02]  /*36e0*/  IMAD.MOV.U32 R8, RZ, RZ, 0x70 ;  /* 0x00000070ff087424 */ /* 0x000fe400078e00ff */
[----:B------:R-:W-:Y:S02]  /*36f0*/  IMAD.MOV.U32 R12, RZ, RZ, 0x1 ;  /* 0x00000001ff0c7424 */ /* 0x000fe400078e00ff */
[----:B-1----:R-:W-:-:S07]  /*3700*/  IMAD.MOV.U32 R13, RZ, RZ, RZ ;  /* 0x000000ffff0d7224 */ /* 0x002fce00078e00ff */
[----:B------:R-:W-:-:S07]  /*3710*/  LEPC R20, `(.L_x_25) ;  /* 0x000000001014794e */ /* 0x000fce0000000000 */
[----:B--2---:R-:W-:Y:S05]  /*3720*/  CALL.ABS.NOINC R14 ;  /* 0x000000000e007343 */ /* 0x004fea0003c00000 */
.L_x_25:
[----:B------:R-:W-:-:S06]  /*3730*/  UIADD3 UR4, UR37, 0x9000, URZ ;  /* 0x0000900025047890 */ /* 0x000fcc000fffe03f */
[----:B------:R-:W-:-:S05]  /*3740*/  IMAD.U32 R16, RZ, RZ, UR4 ;  /* 0x00000004ff107e24 */ /* 0x000fca000f8e00ff */
[----:B------:R-:W-:-:S13]  /*3750*/  LOP3.LUT P0, RZ, R16, 0x3ff, RZ, 0xc0, !PT ;  /* 0x000003ff10ff7812 */ /* 0x000fda000780c0ff */
[----:B------:R-:W-:Y:S05]  /*3760*/  @!P0 BRA `(.L_x_26) ;  /* 0x0000000000408947 */ /* 0x000fea0003800000 */
        /* <DEDUP_REMOVED lines=16> */
.L_x_26:
        /* <DEDUP_REMOVED lines=18> */
.L_x_27:
        /* <DEDUP_REMOVED lines=18> */
.L_x_28:
[----:B------:R-:W2:Y:S01]  /*3ab0*/  S2R R0, SR_TID.X ;  /* 0x0000000000007919 */ /* 0x000ea20000002100 */
[----:B------:R-:W-:Y:S01]  /*3ac0*/  IMAD.SHL.U32 R3, R152, 0x10, RZ ;  /* 0x0000001098037824 */ /* 0x000fe200078e00ff */
[----:B------:R-:W-:Y:S05]  /*3ad0*/  WARPSYNC.ALL ;  /* 0x0000000000007948 */ /* 0x000fea0003800000 */
[----:B------:R-:W-:Y:S01]  /*3ae0*/  BAR.SYNC.DEFER_BLOCKING 0x1, 0x180 ;  /* 0x0046000000007b1d */ /* 0x000fe20000010000 */
[----:B------:R-:W-:Y:S02]  /*3af0*/  F2FP.F16.F32.PACK_AB R24, R25, R24 ;  /* 0x000000181918723e */ /* 0x000fe400000000ff */
[----:B------:R-:W-:-:S02]  /*3b00*/  F2FP.F16.F32.PACK_AB R25, R27, R26 ;  /* 0x0000001a1b19723e */ /* 0x000fc400000000ff */
[----:B------:R-:W-:Y:S02]  /*3b10*/  F2FP.F16.F32.PACK_AB R32, R33, R32 ;  /* 0x000000202120723e */ /* 0x000fe400000000ff */
[----:B------:R-:W-:Y:S02]  /*3b20*/  F2FP.F16.F32.PACK_AB R26, R29, R28 ;  /* 0x0000001c1d1a723e */ /* 0x000fe400000000ff */
[----:B------:R-:W-:Y:S02]  /*3b30*/  F2FP.F16.F32.PACK_AB R27, R31, R30 ;  /* 0x0000001e1f1b723e */ /* 0x000fe400000000ff */
[----:B------:R-:W-:Y:S02]  /*3b40*/  F2FP.F16.F32.PACK_AB R33, R35, R34 ;  /* 0x000000222321723e */ /* 0x000fe400000000ff */
[----:B------:R-:W-:Y:S02]  /*3b50*/  F2FP.F16.F32.PACK_AB R40, R41, R40 ;  /* 0x000000282928723e */ /* 0x000fe400000000ff */
[----:B------:R-:W-:-:S02]  /*3b60*/  F2FP.F16.F32.PACK_AB R34, R37, R36 ;  /* 0x000000242522723e */ /* 0x000fc400000000ff */
[----:B------:R-:W-:Y:S02]  /*3b70*/  F2FP.F16.F32.PACK_AB R35, R39, R38 ;  /* 0x000000262723723e */ /* 0x000fe400000000ff */
[----:B------:R-:W-:Y:S02]  /*3b80*/  F2FP.F16.F32.PACK_AB R41, R43, R42 ;  /* 0x0000002a2b29723e */ /* 0x000fe400000000ff */
[----:B------:R-:W-:Y:S02]  /*3b90*/  F2FP.F16.F32.PACK_AB R48, R49, R48 ;  /* 0x000000303130723e */ /* 0x000fe400000000ff */
[----:B------:R-:W-:Y:S01]  /*3ba0*/  F2FP.F16.F32.PACK_AB R42, R45, R44 ;  /* 0x0000002c2d2a723e */ /* 0x000fe200000000ff */
[----:B--2---:R-:W-:Y:S01]  /*3bb0*/  VIADD R4, R0, 0xffffff80 ;  /* 0xffffff8000047836 */ /* 0x004fe20000000000 */
[----:B------:R-:W-:Y:S02]  /*3bc0*/  F2FP.F16.F32.PACK_AB R43, R47, R46 ;  /* 0x0000002e2f2b723e */ /* 0x000fe400000000ff */
[----:B------:R-:W-:Y:S01]  /*3bd0*/  F2FP.F16.F32.PACK_AB R49, R51, R50 ;  /* 0x000000323331723e */ /* 0x000fe200000000ff */
[----:B------:R-:W-:Y:S01]  /*3be0*/  IMAD.SHL.U32 R0, R4, 0x40, RZ ;  /* 0x0000004004007824 */ /* 0x000fe200078e00ff */
[----:B------:R-:W-:-:S02]  /*3bf0*/  SHF.R.S32.HI R7, RZ, 0x1f, R4 ;  /* 0x0000001fff077819 */ /* 0x000fc40000011404 */
[----:B------:R-:W-:Y:S02]  /*3c00*/  F2FP.F16.F32.PACK_AB R56, R57, R56 ;  /* 0x000000383938723e */ /* 0x000fe400000000ff */
[----:B------:R-:W-:Y:S02]  /*3c10*/  LOP3.LUT R2, R0, 0x1c0, RZ, 0xc0, !PT ;  /* 0x000001c000027812 */ /* 0x000fe400078ec0ff */
[CC--:B------:R-:W-:Y:S02]  /*3c20*/  LEA.HI R5, R7.reuse, R4.reuse, RZ, 0x7 ;  /* 0x0000000407057211 */ /* 0x0c0fe400078f38ff */
[----:B------:R-:W-:Y:S02]  /*3c30*/  LEA.HI R0, R7, R4, RZ, 0x3 ;  /* 0x0000000407007211 */ /* 0x000fe400078f18ff */
[----:B------:R-:W-:Y:S02]  /*3c40*/  LOP3.LUT R3, R2, 0x30, R3, 0xf8, !PT ;  /* 0x0000003002037812 */ /* 0x000fe400078ef803 */
[----:B------:R-:W-:-:S02]  /*3c50*/  SHF.R.S32.HI R6, RZ, 0x7, R5 ;  /* 0x00000007ff067819 */ /* 0x000fc40000011405 */
[----:B------:R-:W-:Y:S02]  /*3c60*/  SHF.R.U32.HI R5, RZ, 0x3, R2 ;  /* 0x00000003ff057819 */ /* 0x000fe40000011602 */
[----:B------:R-:W-:Y:S01]  /*3c70*/  LOP3.LUT R0, R3, 0x8, R0, 0xf8, !PT ;  /* 0x0000000803007812 */ /* 0x000fe200078ef800 */
[----:B------:R-:W-:Y:S01]  /*3c80*/  IMAD R153, R6, 0xc, R153 ;  /* 0x0000000c06997824 */ /* 0x000fe200078e0299 */
[----:B------:R-:W-:Y:S02]  /*3c90*/  LEA.HI R4, R7, R4, RZ, 0x5 ;  /* 0x0000000407047211 */ /* 0x000fe400078f28ff */
[----:B------:R-:W-:Y:S02]  /*3ca0*/  LOP3.LUT R0, R0, R5, RZ, 0x3c, !PT ;  /* 0x0000000500007212 */ /* 0x000fe400078e3cff */
[----:B------:R-:W-:Y:S02]  /*3cb0*/  SHF.R.S32.HI R2, RZ, 0x5, R4 ;  /* 0x00000005ff027819 */ /* 0x000fe40000011404 */
[----:B------:R-:W-:Y:S01]  /*3cc0*/  F2FP.F16.F32.PACK_AB R50, R53, R52 ;  /* 0x000000343532723e */ /* 0x000fe200000000ff */
[----:B------:R-:W-:Y:S01]  /*3cd0*/  IMAD.U32 R0, R153, 0x200, R0 ;  /* 0x0000020099007824 */ /* 0x000fe200078e0000 */
[----:B------:R-:W-:-:S02]  /*3ce0*/  F2FP.F16.F32.PACK_AB R51, R55, R54 ;  /* 0x000000363733723e */ /* 0x000fc400000000ff */
[----:B------:R-:W-:Y:S01]  /*3cf0*/  F2FP.F16.F32.PACK_AB R57, R59, R58 ;  /* 0x0000003a3b39723e */ /* 0x000fe200000000ff */
[----:B------:R-:W2:Y:S01]  /*3d00*/  SHFL.IDX PT, R2, R2, RZ, 0x1f ;  /* 0x00001fff02027589 */ /* 0x000ea200000e0000 */
[----:B------:R-:W-:Y:S02]  /*3d10*/  LEA R0, R0, UR37, 0x1 ;  /* 0x0000002500007c11 */ /* 0x000fe4000f8e08ff */
[----:B------:R-:W-:Y:S02]  /*3d20*/  F2FP.F16.F32.PACK_AB R64, R65, R64 ;  /* 0x000000404140723e */ /* 0x000fe400000000ff */
[----:B------:R-:W-:Y:S01]  /*3d30*/  F2FP.F16.F32.PACK_AB R58, R61, R60 ;  /* 0x0000003c3d3a723e */ /* 0x000fe200000000ff */
[----:B------:R3:W-:Y:S01]  /*3d40*/  STSM.16.MT88.4 [R0+0x9000], R24 ;  /* 0x0090001800007844 */ /* 0x0007e20000004200 */
[----:B------:R-:W-:Y:S02]  /*3d50*/  F2FP.F16.F32.PACK_AB R59, R63, R62 ;  /* 0x0000003e3f3b723e */ /* 0x000fe400000000ff */
[----:B------:R-:W-:Y:S01]  /*3d60*/  F2FP.F16.F32.PACK_AB R65, R67, R66 ;  /* 0x000000424341723e */ /* 0x000fe200000000ff */
[----:B------:R3:W-:Y:S01]  /*3d70*/  STSM.16.MT88.4 [R0+0x9800], R32 ;  /* 0x0098002000007844 */ /* 0x0007e20000004200 */
[----:B------:R-:W-:-:S02]  /*3d80*/  F2FP.F16.F32.PACK_AB R72, R73, R72 ;  /* 0x000000484948723e */ /* 0x000fc400000000ff */
[----:B------:R-:W-:Y:S01]  /*3d90*/  F2FP.F16.F32.PACK_AB R66, R69, R68 ;  /* 0x000000444542723e */ /* 0x000fe200000000ff */
[----:B------:R3:W-:Y:S01]  /*3da0*/  STSM.16.MT88.4 [R0+0xa000], R40 ;  /* 0x00a0002800007844 */ /* 0x0007e20000004200 */
        /* <DEDUP_REMOVED lines=11> */
[----:B------:R3:W-:Y:S01]  /*3e60*/  STSM.16.MT88.4 [R0], R72 ;  /* 0x0000004800007844 */ /* 0x0007e20000004200 */
[----:B------:R-:W-:Y:S02]  /*3e70*/  F2FP.F16.F32.PACK_AB R83, R87, R86 ;  /* 0x000000565753723e */ /* 0x000fe400000000ff */
[----:B------:R-:W-:Y:S02]  /*3e80*/  F2FP.F16.F32.PACK_AB R89, R91, R90 ;  /* 0x0000005a5b59723e */ /* 0x000fe400000000ff */
[----:B------:R-:W-:Y:S01]  /*3e90*/  F2FP.F16.F32.PACK_AB R96, R97, R96 ;  /* 0x000000606160723e */ /* 0x000fe200000000ff */
[----:B------:R3:W-:Y:S01]  /*3ea0*/  STSM.16.MT88.4 [R0+0x800], R80 ;  /* 0x0008005000007844 */ /* 0x0007e20000004200 */
[----:B------:R-:W-:-:S02]  /*3eb0*/  F2FP.F16.F32.PACK_AB R90, R93, R92 ;  /* 0x0000005c5d5a723e */ /* 0x000fc400000000ff */
[----:B------:R-:W-:Y:S02]  /*3ec0*/  F2FP.F16.F32.PACK_AB R91, R95, R94 ;  /* 0x0000005e5f5b723e */ /* 0x000fe400000000ff */
[----:B------:R-:W-:Y:S02]  /*3ed0*/  F2FP.F16.F32.PACK_AB R97, R99, R98 ;  /* 0x000000626361723e */ /* 0x000fe400000000ff */
[----:B------:R-:W-:Y:S01]  /*3ee0*/  F2FP.F16.F32.PACK_AB R104, R105, R104 ;  /* 0x000000686968723e */ /* 0x000fe200000000ff */
[----:B------:R3:W-:Y:S01]  /*3ef0*/  STSM.16.MT88.4 [R0+0x1000], R88 ;  /* 0x0010005800007844 */ /* 0x0007e20000004200 */
[----:B------:R-:W-:Y:S02]  /*3f00*/  F2FP.F16.F32.PACK_AB R98, R101, R100 ;  /* 0x000000646562723e */ /* 0x000fe400000000ff */
[----:B------:R-:W-:Y:S02]  /*3f10*/  F2FP.F16.F32.PACK_AB R99, R103, R102 ;  /* 0x000000666763723e */ /* 0x000fe400000000ff */
[----:B------:R-:W-:-:S02]  /*3f20*/  F2FP.F16.F32.PACK_AB R105, R107, R106 ;  /* 0x0000006a6b69723e */ /* 0x000fc400000000ff */
[----:B------:R-:W-:Y:S01]  /*3f30*/  F2FP.F16.F32.PACK_AB R112, R113, R112 ;  /* 0x000000707170723e */ /* 0x000fe200000000ff */
[----:B------:R3:W-:Y:S01]  /*3f40*/  STSM.16.MT88.4 [R0+0x1800], R96 ;  /* 0x0018006000007844 */ /* 0x0007e20000004200 */
[----:B------:R-:W-:Y:S02]  /*3f50*/  F2FP.F16.F32.PACK_AB R106, R109, R108 ;  /* 0x0000006c6d6a723e */ /* 0x000fe400000000ff */
[----:B------:R-:W-:Y:S02]  /*3f60*/  F2FP.F16.F32.PACK_AB R107, R111, R110 ;  /* 0x0000006e6f6b723e */ /* 0x000fe400000000ff */
[----:B------:R-:W-:Y:S02]  /*3f70*/  F2FP.F16.F32.PACK_AB R113, R115, R114 ;  /* 0x000000727371723e */ /* 0x000fe400000000ff */
[----:B------:R-:W-:Y:S01]  /*3f80*/  F2FP.F16.F32.PACK_AB R114, R117, R116 ;  /* 0x000000747572723e */ /* 0x000fe200000000ff */
[----:B------:R3:W-:Y:S01]  /*3f90*/  STSM.16.MT88.4 [R0+0x2000], R104 ;  /* 0x0020006800007844 */ /* 0x0007e20000004200 */
[----:B------:R-:W-:-:S02]  /*3fa0*/  F2FP.F16.F32.PACK_AB R115, R119, R118 ;  /* 0x000000767773723e */ /* 0x000fc400000000ff */
[----:B--2---:R-:W-:-:S03]  /*3fb0*/  ISETP.NE.AND P0, PT, R2, 0xb, PT ;  /* 0x0000000b0200780c */ /* 0x004fc60003f05270 */
[----:B------:R3:W-:Y:S01]  /*3fc0*/  STSM.16.MT88.4 [R0+0x2800], R112 ;  /* 0x0028007000007844 */ /* 0x0007e20000004200 */
[----:B------:R-:W-:Y:S01]  /*3fd0*/  @!PT LDS RZ, [RZ] ;  /* 0x00000000fffff984 */ /* 0x000fe20000000800 */
[----:B------:R-:W-:Y:S01]  /*3fe0*/  @!PT LDS RZ, [RZ] ;  /* 0x00000000fffff984 */ /* 0x000fe20000000800 */
[----:B------:R-:W-:Y:S01]  /*3ff0*/  @!PT LDS RZ, [RZ] ;  /* 0x00000000fffff984 */ /* 0x000fe20000000800 */
[----:B------:R2:W-:Y:S06]  /*4000*/  MEMBAR.ALL.CTA ;  /* 0x0000000000007992 */ /* 0x0005ec0000008000 */
[----:B--2---:R-:W2:Y:S02]  /*4010*/  FENCE.VIEW.ASYNC.S ;  /* 0x00000000000073c6 */ /* 0x004ea40000000000 */
[----:B--2---:R-:W-:Y:S06]  /*4020*/  BAR.ARV 0x1, 0x1a0 ;  /* 0x0046800000007b1d */ /* 0x004fec0000002000 */
[----:B------:R-:W-:Y:S05]  /*4030*/  @P0 BRA `(.L_x_29) ;  /* 0x0000000000b00947 */ /* 0x000fea0003800000 */
[----:B------:R-:W-:Y:S01]  /*4040*/  BAR.SYNC.DEFER_BLOCKING 0x1, 0x1a0 ;  /* 0x0046800000007b1d */ /* 0x000fe20000010000 */
[----:B------:R-:W-:-:S05]  /*4050*/  ELECT P0, URZ, PT ;  /* 0x00000000003f782f */ /* 0x000fca0003800000 */
[----:B------:R-:W-:Y:S08]  /*4060*/  BSSY B0, `(.L_x_29) ;  /* 0x0000029000007945 */ /* 0x000ff00003800000 */
[----:B------:R-:W-:Y:S05]  /*4070*/  @!P0 BRA `(.L_x_30) ;  /* 0x00000000009c8947 */ /* 0x000fea0003800000 */
[----:B------:R-:W2:Y:S01]  /*4080*/  S2UR UR10, SR_CTAID.X ;  /* 0x00000000000a79c3 */ /* 0x000ea20000002500 */
[----:B------:R-:W-:Y:S01]  /*4090*/  ULDC.64 UR6, c[0x0][0x198] ;  /* 0x0000660000067ab9 */ /* 0x000fe20000000a00 */
[----:B------:R-:W-:Y:S02]  /*40a0*/  UIADD3 UR8, UR37, 0x9000, URZ ;  /* 0x0000900025087890 */ /* 0x000fe4000fffe03f */
[----:B------:R-:W-:Y:S02]  /*40b0*/  UIADD3 UR4, UP0, UR6, 0x770, URZ ;  /* 0x0000077006047890 */ /* 0x000fe4000ff1e03f */
[----:B------:R-:W-:Y:S02]  /*40c0*/  UIADD3 UR40, UR37, 0xc000, URZ ;  /* 0x0000c00025287890 */ /* 0x000fe4000fffe03f */
[----:B------:R-:W4:Y:S01]  /*40d0*/  S2UR UR11, SR_CTAID.Y ;  /* 0x00000000000b79c3 */ /* 0x000f220000002600 */
[----:B------:R-:W-:Y:S02]  /*40e0*/  UIADD3.X UR5, URZ, UR7, URZ, UP0, !UPT ;  /* 0x000000073f057290 */ /* 0x000fe400087fe43f */
[----:B------:R-:W-:-:S02]  /*40f0*/  UIADD3 UR6, UP0, UR6, 0x670, URZ ;  /* 0x0000067006067890 */ /* 0x000fc4000ff1e03f */
[----:B------:R-:W-:Y:S02]  /*4100*/  UIADD3 UR32, UR37, 0xf000, URZ ;  /* 0x0000f00025207890 */ /* 0x000fe4000fffe03f */
[----:B------:R-:W-:Y:S01]  /*4110*/  UIADD3.X UR7, URZ, UR7, URZ, UP0, !UPT ;  /* 0x000000073f077290 */ /* 0x000fe200087fe43f */
[----:B------:R-:W5:Y:S01]  /*4120*/  S2UR UR12, SR_CTAID.Z ;  /* 0x00000000000c79c3 */ /* 0x000f620000002700 */
[----:B------:R-:W-:Y:S02]  /*4130*/  UIADD3 UR24, UR37, 0x3000, URZ ;  /* 0x0000300025187890 */ /* 0x000fe4000fffe03f */
[----:B------:R-:W-:Y:S01]  /*4140*/  UIADD3 UR16, UR37, 0x6000, URZ ;  /* 0x0000600025107890 */ /* 0x000fe2000fffe03f */
[----:B------:R-:W-:Y:S01]  /*4150*/  UMOV UR9, URZ ;  /* 0x0000003f00097c82 */ /* 0x000fe20008000000 */
[----:B------:R-:W-:Y:S01]  /*4160*/  UMOV UR41, 0x40 ;  /* 0x0000004000297882 */ /* 0x000fe20000000000 */
[----:B------:R-:W-:Y:S01]  /*4170*/  UMOV UR33, 0x80 ;  /* 0x0000008000217882 */ /* 0x000fe20000000000 */
[----:B--2---:R-:W-:Y:S01]  /*4180*/  UIMAD UR10, UR10, 0x60, URZ ;  /* 0x000000600a0a78a4 */ /* 0x004fe2000f8e023f */
[----:B------:R-:W-:Y:S01]  /*4190*/  UMOV UR25, 0x40 ;  /* 0x0000004000197882 */ /* 0x000fe20000000000 */
[----:B------:R-:W-:-:S05]  /*41a0*/  UMOV UR17, 0x80 ;  /* 0x0000008000117882 */ /* 0x000fca0000000000 */
[----:B------:R-:W-:Y:S01]  /*41b0*/  UMOV UR42, UR10 ;  /* 0x0000000a002a7c82 */ /* 0x000fe20008000000 */
[----:B----4-:R-:W-:Y:S01]  /*41c0*/  UMOV UR43, UR11 ;  /* 0x0000000b002b7c82 */ /* 0x010fe20008000000 */
[----:B------:R-:W-:Y:S01]  /*41d0*/  UMOV UR35, UR11 ;  /* 0x0000000b00237c82 */ /* 0x000fe20008000000 */
[----:B------:R-:W-:Y:S01]  /*41e0*/  UMOV UR34, UR10 ;  /* 0x0000000a00227c82 */ /* 0x000fe20008000000 */
[----:B------:R-:W-:Y:S01]  /*41f0*/  UMOV UR27, UR11 ;  /* 0x0000000b001b7c82 */ /* 0x000fe20008000000 */
[----:B------:R-:W-:Y:S01]  /*4200*/  UMOV UR26, UR10 ;  /* 0x0000000a001a7c82 */ /* 0x000fe20008000000 */
[----:B------:R-:W-:Y:S01]  /*4210*/  UMOV UR19, UR11 ;  /* 0x0000000b00137c82 */ /* 0x000fe20008000000 */
[----:B------:R-:W-:Y:S01]  /*4220*/  UMOV UR18, UR10 ;  /* 0x0000000a00127c82 */ /* 0x000fe20008000000 */
[----:B-----5:R-:W-:Y:S01]  /*4230*/  UMOV UR44, UR12 ;  /* 0x0000000c002c7c82 */ /* 0x020fe20008000000 */
[----:B------:R2:W-:Y:S01]  /*4240*/  UTMASTG.4D [UR8], [UR4] ;  /* 0x00000008040073b5 */ /* 0x0005e20008018000 */
[----:B------:R-:W-:Y:S01]  /*4250*/  UMOV UR36, UR12 ;  /* 0x0000000c00247c82 */ /* 0x000fe20008000000 */
[----:B------:R-:W-:Y:S01]  /*4260*/  UMOV UR28, UR12 ;  /* 0x0000000c001c7c82 */ /* 0x000fe20008000000 */
[----:B------:R-:W-:Y:S01]  /*4270*/  UMOV UR20, UR12 ;  /* 0x0000000c00147c82 */ /* 0x000fe20008000000 */
[----:B------:R4:W-:Y:S01]  /*4280*/  UTMASTG.4D [UR40], [UR4] ;  /* 0x00000028040073b5 */ /* 0x0009e20008018000 */
[----:B------:R4:W-:Y:S01]  /*4290*/  UTMASTG.4D [UR32], [UR4] ;  /* 0x00000020040073b5 */ /* 0x0009e20008018000 */
[----:B--2---:R-:W-:-:S02]  /*42a0*/  UMOV UR8, UR37 ;  /* 0x0000002500087c82 */ /* 0x004fc40008000000 */
[----:B------:R4:W-:Y:S01]  /*42b0*/  UTMASTG.4D [UR8], [UR6] ;  /* 0x00000008060073b5 */ /* 0x0009e20008018000 */
[----:B------:R4:W-:Y:S01]  /*42c0*/  UTMASTG.4D [UR24], [UR6] ;  /* 0x00000018060073b5 */ /* 0x0009e20008018000 */
[----:B------:R4:W-:Y:S02]  /*42d0*/  UTMASTG.4D [UR16], [UR6] ;  /* 0x00000010060073b5 */ /* 0x0009e40008018000 */
[----:B----4-:R0:W-:Y:S02]  /*42e0*/  UTMACMDFLUSH ;  /* 0x00000000000079b7 */ /* 0x0101e40000000000 */
.L_x_30:
[----:B------:R-:W-:Y:S05]  /*42f0*/  BSYNC B0 ;  /* 0x0000000000007941 */ /* 0x000fea0003800000 */
.L_x_29:
[----:B------:R-:W-:-:S04]  /*4300*/  DEPBAR.LE SB0, 0x0 ;  /* 0x000080000000791a */ /* 0x000fc80000000000 */
[----:B------:R-:W-:Y:S05]  /*4310*/  EXIT ;  /* 0x000000000000794d */ /* 0x000fea0003800000 */
.L_x_4:
[----:B------:R-:W-:-:S08]  /*4320*/  NOP ;  /* 0x0000000000007918 */ /* 0x000fd00000000000 */
[----:B------:R-:W1:-:S00]  /*4330*/  USETMAXREG.DEALLOC.CTAPOOL 0x20 ;  /* 0x00000020000079c8 */ /* 0x000e4000080e0500 */
[----:B-1----:R-:W-:Y:S01]  /*4340*/  LOP3.LUT R0, R0, 0x3, RZ, 0xc0, !PT ;  /* 0x0000000300007812 */ /* 0x002fe200078ec0ff */
[----:B------:R-:W-:-:S05]  /*4350*/  IMAD.MOV.U32 R2, RZ, RZ, RZ ;  /* 0x000000ffff027224 */ /* 0x000fca00078e00ff */
[----:B------:R-:W1:Y:S02]  /*4360*/  SHFL.IDX PT, R0, R0, RZ, 0x1f ;  /* 0x00001fff00007589 */ /* 0x000e6400000e0000 */
[----:B-1----:R-:W-:-:S13]  /*4370*/  ISETP.NE.AND P0, PT, R0, RZ, PT ;  /* 0x000000ff0000720c */ /* 0x002fda0003f05270 */
[----:B------:R-:W-:Y:S05]  /*4380*/  @!P0 BRA `(.L_x_31) ;  /* 0x0000000c00b88947 */ /* 0x000fea0003800000 */
[----:B------:R-:W-:-:S13]  /*4390*/  ISETP.NE.AND P0, PT, R0, 0x1, PT ;  /* 0x000000010000780c */ /* 0x000fda0003f05270 */
[----:B------:R-:W-:Y:S05]  /*43a0*/  @P0 EXIT ;  /* 0x000000000000094d */ /* 0x000fea0003800000 */
[----:B------:R-:W1:Y:S02]  /*43b0*/  S2UR UR12, SR_CTAID.Z ;  /* 0x00000000000c79c3 */ /* 0x000e640000002700 */
[----:B-1----:R-:W-:-:S13]  /*43c0*/  ISETP.LE.AND P0, PT, RZ, UR12, PT ;  /* 0x0000000cff007c0c */ /* 0x002fda000bf03270 */
[----:B------:R-:W-:Y:S05]  /*43d0*/  @!P0 EXIT ;  /* 0x000000000000894d */ /* 0x000fea0003800000 */
[----:B------:R-:W1:Y:S01]  /*43e0*/  S2UR UR7, SR_CTAID.Y ;  /* 0x00000000000779c3 */ /* 0x000e620000002600 */
[----:B------:R-:W-:Y:S01]  /*43f0*/  ULDC.64 UR8, c[0x0][0x2d8] ;  /* 0x0000b60000087ab9 */ /* 0x000fe20000000a00 */
[----:B------:R-:W-:Y:S01]  /*4400*/  ULDC.64 UR10, c[0x0][0x2e0] ;  /* 0x0000b800000a7ab9 */ /* 0x000fe20000000a00 */
[----:B------:R-:W-:-:S05]  /*4410*/  ELECT P0, URZ, PT ;  /* 0x00000000003f782f */ /* 0x000fca0003800000 */
[----:B------:R-:W2:Y:S01]  /*4420*/  LDC R2, c[0x0][0x280] ;  /* 0x0000a000ff027b82 */ /* 0x000ea20000000800 */
[----:B-1----:R-:W-:-:S04]  /*4430*/  USHF.R.S32.HI UR4, URZ, 0x1f, UR7 ;  /* 0x0000001f3f047899 */ /* 0x002fc80008011407 */
[----:B------:R-:W-:Y:S02]  /*4440*/  UIMAD UR6, UR4, UR8, URZ ;  /* 0x00000008040672a4 */ /* 0x000fe4000f8e023f */
[----:B------:R-:W-:Y:S01]  /*4450*/  UIMAD.WIDE.U32 UR4, UR7, UR8, URZ ;  /* 0x00000008070472a5 */ /* 0x000fe2000f8e003f */
[----:B--2---:R-:W-:Y:S01]  /*4460*/  ISETP.GE.AND P1, PT, R2, 0x1, PT ;  /* 0x000000010200780c */ /* 0x004fe20003f26270 */
[----:B------:R-:W-:Y:S02]  /*4470*/  UIMAD UR7, UR7, UR9, UR6 ;  /* 0x00000009070772a4 */ /* 0x000fe4000f8e0206 */
[----:B------:R-:W-:Y:S02]  /*4480*/  USHF.R.S32.HI UR6, URZ, 0x1f, UR12 ;  /* 0x0000001f3f067899 */ /* 0x000fe4000801140c */
[----:B------:R-:W-:Y:S02]  /*4490*/  UIADD3 UR5, UR5, UR7, URZ ;  /* 0x0000000705057290 */ /* 0x000fe4000fffe03f */
[----:B------:R-:W-:-:S04]  /*44a0*/  UIMAD UR6, UR6, UR10, URZ ;  /* 0x0000000a060672a4 */ /* 0x000fc8000f8e023f */
[----:B------:R-:W-:Y:S02]  /*44b0*/  UIMAD UR8, UR12, UR11, UR6 ;  /* 0x0000000b0c0872a4 */ /* 0x000fe4000f8e0206 */
[----:B------:R-:W-:Y:S01]  /*44c0*/  UIMAD.WIDE.U32 UR6, UR12, UR10, UR4 ;  /* 0x0000000a0c0672a5 */ /* 0x000fe2000f8e0004 */
[----:B------:R-:W-:Y:S11]  /*44d0*/  @!P1 EXIT ;  /* 0x000000000000994d */ /* 0x000ff60003800000 */
[C---:B------:R-:W-:Y:S01]  /*44e0*/  VIADD R0, R2.reuse, 0x3f ;  /* 0x0000003f02007836 */ /* 0x040fe20000000000 */
[----:B------:R-:W-:Y:S01]  /*44f0*/  ISETP.GE.AND P1, PT, R2, 0x41, PT ;  /* 0x000000410200780c */ /* 0x000fe20003f26270 */
[----:B------:R-:W-:Y:S01]  /*4500*/  UIADD3 UR8, UR7, UR8, URZ ;  /* 0x0000000807087290 */ /* 0x000fe2000fffe03f */
[----:B------:R-:W-:Y:S02]  /*4510*/  UMOV UR4, URZ ;  /* 0x0000003f00047c82 */ /* 0x000fe40008000000 */
[----:B------:R-:W-:-:S04]  /*4520*/  SHF.R.S32.HI R3, RZ, 0x1f, R0 ;  /* 0x0000001fff037819 */ /* 0x000fc80000011400 */
[----:B------:R-:W-:-:S04]  /*4530*/  LEA.HI R3, R3, R0, RZ, 0x6 ;  /* 0x0000000003037211 */ /* 0x000fc800078f30ff */
[----:B------:R-:W-:-:S04]  /*4540*/  SHF.R.S32.HI R0, RZ, 0x6, R3 ;  /* 0x00000006ff007819 */ /* 0x000fc80000011403 */
[----:B------:R-:W-:-:S04]  /*4550*/  VIMNMX R0, R0, 0x1, !PT ;  /* 0x0000000100007848 */ /* 0x000fc80007fe0100 */
[----:B------:R-:W-:Y:S01]  /*4560*/  LOP3.LUT R3, R0, 0x1, RZ, 0xc0, !PT ;  /* 0x0000000100037812 */ /* 0x000fe200078ec0ff */
[----:B------:R-:W-:Y:S06]  /*4570*/  @!P1 BRA `(.L_x_32) ;  /* 0x0000000800209947 */ /* 0x000fec0003800000 */
[----:B------:R-:W-:Y:S01]  /*4580*/  ULDC.64 UR20, c[0x0][0x2c0] ;  /* 0x0000b00000147ab9 */ /* 0x000fe20000000a00 */
[----:B------:R-:W-:Y:S01]  /*4590*/  IMAD.IADD R0, R0, 0x1, -R3 ;  /* 0x0000000100007824 */ /* 0x000fe200078e0a03 */
[----:B------:R-:W-:Y:S01]  /*45a0*/  ULEA UR20, UP0, UR6, UR20, 0x2 ;  /* 0x0000001406147291 */ /* 0x000fe2000f80103f */
[----:B------:R-:W-:Y:S01]  /*45b0*/  UMOV UR4, URZ ;  /* 0x0000003f00047c82 */ /* 0x000fe20008000000 */
[----:B------:R-:W-:Y:S02]  /*45c0*/  UMOV UR5, URZ ;  /* 0x0000003f00057c82 */ /* 0x000fe40008000000 */
[----:B------:R-:W-:Y:S02]  /*45d0*/  ULEA.HI.X UR21, UR6, UR21, UR8, 0x2, UP0 ;  /* 0x0000001506157291 */ /* 0x000fe400080f1408 */
[----:B------:R-:W-:Y:S02]  /*45e0*/  UIADD3 UR12, UP0, UR20, 0x4000, URZ ;  /* 0x00004000140c7890 */ /* 0x000fe4000ff1e03f */
[----:B------:R-:W-:-:S02]  /*45f0*/  UIADD3 UR14, UP1, UR20, 0x8000, URZ ;  /* 0x00008000140e7890 */ /* 0x000fc4000ff3e03f */
[----:B------:R-:W-:Y:S02]  /*4600*/  UIADD3 UR16, UP2, UR20, 0xc000, URZ ;  /* 0x0000c00014107890 */ /* 0x000fe4000ff5e03f */
[----:B------:R-:W-:Y:S02]  /*4610*/  UIADD3 UR18, UP3, UR20, 0x10000, URZ ;  /* 0x0001000014127890 */ /* 0x000fe4000ff7e03f */
[----:B------:R-:W-:Y:S02]  /*4620*/  UIADD3 UR20, UP4, UR20, 0x14000, URZ ;  /* 0x0001400014147890 */ /* 0x000fe4000ff9e03f */
[----:B------:R-:W-:Y:S02]  /*4630*/  UIADD3.X UR13, URZ, UR21, URZ, UP0, !UPT ;  /* 0x000000153f0d7290 */ /* 0x000fe400087fe43f */
[----:B------:R-:W-:Y:S02]  /*4640*/  UIADD3.X UR15, URZ, UR21, URZ, UP1, !UPT ;  /* 0x000000153f0f7290 */ /* 0x000fe40008ffe43f */
[----:B------:R-:W-:-:S02]  /*4650*/  UIADD3.X UR17, URZ, UR21, URZ, UP2, !UPT ;  /* 0x000000153f117290 */ /* 0x000fc400097fe43f */
[----:B------:R-:W-:Y:S02]  /*4660*/  UIADD3.X UR19, URZ, UR21, URZ, UP3, !UPT ;  /* 0x000000153f137290 */ /* 0x000fe40009ffe43f */
[----:B------:R-:W-:Y:S01]  /*4670*/  UIADD3.X UR21, URZ, UR21, URZ, UP4, !UPT ;  /* 0x000000153f157290 */ /* 0x000fe2000a7fe43f */
[----:B------:R-:W-:-:S11]  /*4680*/  ULDC.64 UR24, c[0x0][0x2c0] ;  /* 0x0000b00000187ab9 */ /* 0x000fd60000000a00 */
.L_x_53:
[----:B------:R-:W-:Y:S01]  /*4690*/  UIMAD UR10, UR4, 0x6000, URZ ;  /* 0x00006000040a78a4 */ /* 0x000fe2000f8e023f */
[----:B------:R-:W-:Y:S01]  /*46a0*/  BAR.SYNC.DEFER_BLOCKING 0xd, 0xa0 ;  /* 0x0342800000007b1d */ /* 0x000fe20000010000 */
[----:B------:R-:W-:Y:S02]  /*46b0*/  UIMAD UR9, UR5, 0x3000, URZ ;  /* 0x00003000050978a4 */ /* 0x000fe4000f8e023f */
[----:B------:R-:W-:Y:S02]  /*46c0*/  UIMAD.WIDE UR28, UR10, 0x4, UR12 ;  /* 0x000000040a1c78a5 */ /* 0x000fe4000f8e020c */
[----:B------:R-:W-:Y:S01]  /*46d0*/  UIMAD.WIDE UR26, UR10, 0x4, UR14 ;  /* 0x000000040a1a78a5 */ /* 0x000fe2000f8e020e */
[----:B------:R-:W-:Y:S01]  /*46e0*/  BSSY B0, `(.L_x_33) ;  /* 0x0000012000007945 */ /* 0x000fe20003800000 */
[----:B------:R-:W-:Y:S02]  /*46f0*/  UIMAD.WIDE UR30, UR10, 0x4, UR16 ;  /* 0x000000040a1e78a5 */ /* 0x000fe4000f8e0210 */
[----:B------:R-:W-:-:S02]  /*4700*/  UIMAD.WIDE UR32, UR10, 0x4, UR18 ;  /* 0x000000040a2078a5 */ /* 0x000fc4000f8e0212 */
[----:B------:R-:W-:Y:S01]  /*4710*/  UIMAD.WIDE UR10, UR10, 0x4, UR20 ;  /* 0x000000040a0a78a5 */ /* 0x000fe2000f8e0214 */
[----:B------:R-:W-:Y:S11]  /*4720*/  @!P0 BRA `(.L_x_34) ;  /* 0x0000000000348947 */ /* 0x000ff60003800000 */
[----:B------:R-:W1:Y:S01]  /*4730*/  S2UR UR23, SR_CgaCtaId ;  /* 0x00000000001779c3 */ /* 0x000e620000008800 */
[----:B------:R-:W-:Y:S01]  /*4740*/  UIADD3 UR34, UP0, UR9, UR6, URZ ;  /* 0x0000000609227290 */ /* 0x000fe2000ff1e03f */
[----:B------:R-:W-:-:S03]  /*4750*/  UMOV UR22, 0x400 ;  /* 0x0000040000167882 */ /* 0x000fc60000000000 */
[----:B------:R-:W-:Y:S02]  /*4760*/  ULEA.HI.X.SX32 UR35, UR9, UR8, 0x1, UP0 ;  /* 0x0000000809237291 */ /* 0x000fe400080f0e3f */
[----:B------:R-:W-:-:S04]  /*4770*/  ULEA UR36, UP0, UR34, UR24, 0x2 ;  /* 0x0000001822247291 */ /* 0x000fc8000f80103f */
[----:B------:R-:W-:-:S03]  /*4780*/  ULEA.HI.X UR37, UR34, UR25, UR35, 0x2, UP0 ;  /* 0x0000001922257291 */ /* 0x000fc600080f1423 */
[----:B------:R-:W-:Y:S01]  /*4790*/  UMOV UR34, 0x0 ;  /* 0x0000000000227882 */ /* 0x000fe20000000000 */
[----:B------:R-:W-:Y:S01]  /*47a0*/  UMOV UR35, 0x14f00000 ;  /* 0x14f0000000237882 */ /* 0x000fe20000000000 */
[----:B-1----:R-:W-:-:S03]  /*47b0*/  ULEA UR22, UR23, UR22, 0x18 ;  /* 0x0000001617167291 */ /* 0x002fc6000f8ec03f */
[----:B------:R-:W-:Y:S01]  /*47c0*/  UMOV UR23, 0x400 ;  /* 0x0000040000177882 */ /* 0x000fe20000000000 */
[----:B------:R-:W-:-:S09]  /*47d0*/  UIADD3 UR22, UR22, 0x12000, URZ ;  /* 0x0001200016167890 */ /* 0x000fd2000fffe03f */
[----:B------:R1:W-:Y:S02]  /*47e0*/  UBLKRED.G.S.ADD.F32.RN [UR36], [UR22], UR23, desc[UR34] ;  /* 0x00002224160073bb */ /* 0x0003e400080a1417 */
[----:B-1----:R0:W-:Y:S02]  /*47f0*/  UTMACMDFLUSH ;  /* 0x00000000000079b7 */ /* 0x0021e40000000000 */
.L_x_34:
[----:B------:R-:W-:Y:S05]  /*4800*/  BSYNC B0 ;  /* 0x0000000000007941 */ /* 0x000fea0003800000 */
.L_x_33:
[----:B------:R-:W-:Y:S06]  /*4810*/  BAR.SYNC.DEFER_BLOCKING 0xe, 0xa0 ;  /* 0x0382800000007b1d */ /* 0x000fec0000010000 */
[----:B------:R-:W-:Y:S04]  /*4820*/  BSSY B0, `(.L_x_35) ;  /* 0x000000b000007945 */ /* 0x000fe80003800000 */
[----:B------:R-:W-:Y:S05]  /*4830*/  @!P0 BRA `(.L_x_36) ;  /* 0x0000000000248947 */ /* 0x000fea0003800000 */
[----:B------:R-:W1:Y:S01]  /*4840*/  S2UR UR23, SR_CgaCtaId ;  /* 0x00000000001779c3 */ /* 0x000e620000008800 */
[----:B------:R-:W-:Y:S01]  /*4850*/  UMOV UR22, 0x400 ;  /* 0x0000040000167882 */ /* 0x000fe20000000000 */
[----:B------:R-:W-:Y:S01]  /*4860*/  UMOV UR34, 0x0 ;  /* 0x0000000000227882 */ /* 0x000fe20000000000 */
[----:B------:R-:W-:Y:S01]  /*4870*/  UMOV UR35, 0x14f00000 ;  /* 0x14f0000000237882 */ /* 0x000fe20000000000 */
[----:B-1----:R-:W-:-:S03]  /*4880*/  ULEA UR22, UR23, UR22, 0x18 ;  /* 0x0000001617167291 */ /* 0x002fc6000f8ec03f */
[----:B------:R-:W-:Y:S01]  /*4890*/  UMOV UR23, 0x400 ;  /* 0x0000040000177882 */ /* 0x000fe20000000000 */
[----:B------:R-:W-:-:S09]  /*48a0*/  UIADD3 UR22, UR22, 0x16000, URZ ;  /* 0x0001600016167890 */ /* 0x000fd2000fffe03f */
[----:B------:R1:W-:Y:S02]  /*48b0*/  UBLKRED.G.S.ADD.F32.RN [UR28], [UR22], UR23, desc[UR34] ;  /* 0x0000221c160073bb */ /* 0x0003e400080a1417 */
[----:B-1----:R0:W-:Y:S02]  /*48c0*/  UTMACMDFLUSH ;  /* 0x00000000000079b7 */ /* 0x0021e40000000000 */
.L_x_36:
[----:B------:R-:W-:Y:S05]  /*48d0*/  BSYNC B0 ;  /* 0x0000000000007941 */ /* 0x000fea0003800000 */
.L_x_35:
        /* <DEDUP_REMOVED lines=10> */
[----:B------:R1:W-:Y:S01]  /*4980*/  UBLKRED.G.S.ADD.F32.RN [UR26], [UR22], UR23, desc[UR28] ;  /* 0x00001c1a160073bb */ /* 0x0003e200080a1417 */
[----:B------:R0:W-:Y:S01]  /*4990*/  UTMACMDFLUSH ;  /* 0x00000000000079b7 */ /* 0x0001e20000000000 */
[----:B-1----:R-:W-:-:S04]  /*49a0*/  DEPBAR.LE SB0, 0x2 ;  /* 0x000080800000791a */ /* 0x002fc80000000000 */
.L_x_38:
[----:B------:R-:W-:Y:S05]  /*49b0*/  BSYNC B0 ;  /* 0x0000000000007941 */ /* 0x000fea0003800000 */
.L_x_37:
[----:B------:R-:W-:Y:S06]  /*49c0*/  BAR.ARV 0xa, 0xa0 ;  /* 0x0282800000007b1d */ /* 0x000fec0000002000 */
[----:B------:R-:W-:Y:S04]  /*49d0*/  BSSY B0, `(.L_x_39) ;  /* 0x0000003000007945 */ /* 0x000fe80003800000 */
[----:B------:R-:W-:Y:S05]  /*49e0*/  @!P0 BRA `(.L_x_40) ;  /* 0x0000000000048947 */ /* 0x000fea0003800000 */
[----:B------:R-:W-:-:S04]  /*49f0*/  DEPBAR.LE SB0, 0x1 ;  /* 0x000080400000791a */ /* 0x000fc80000000000 */
.L_x_40:
[----:B------:R-:W-:Y:S05]  /*4a00*/  BSYNC B0 ;  /* 0x0000000000007941 */ /* 0x000fea0003800000 */
.L_x_39:
[----:B------:R-:W-:Y:S06]  /*4a10*/  BAR.ARV 0xb, 0xa0 ;  /* 0x02c2800000007b1d */ /* 0x000fec0000002000 */
[----:B------:R-:W-:Y:S04]  /*4a20*/  BSSY B0, `(.L_x_41) ;  /* 0x0000003000007945 */ /* 0x000fe80003800000 */
[----:B------:R-:W-:Y:S05]  /*4a30*/  @!P0 BRA `(.L_x_42) ;  /* 0x0000000000048947 */ /* 0x000fea0003800000 */
[----:B------:R-:W-:-:S04]  /*4a40*/  DEPBAR.LE SB0, 0x0 ;  /* 0x000080000000791a */ /* 0x000fc80000000000 */
.L_x_42:
[----:B------:R-:W-:Y:S05]  /*4a50*/  BSYNC B0 ;  /* 0x0000000000007941 */ /* 0x000fea0003800000 */
.L_x_41:
[----:B------:R-:W-:Y:S06]  /*4a60*/  BAR.ARV 0xc, 0xa0 ;  /* 0x0302800000007b1d */ /* 0x000fec0000002000 */
[----:B------:R-:W-:Y:S02]  /*4a70*/  BSSY B0, `(.L_x_43) ;  /* 0x000000c000007945 */ /* 0x000fe40003800000 */
[----:B------:R-:W-:Y:S06]  /*4a80*/  BAR.SYNC.DEFER_BLOCKING 0xd, 0xa0 ;  /* 0x0342800000007b1d */ /* 0x000fec0000010000 */
        /* <DEDUP_REMOVED lines=10> */
.L_x_44:
[----:B------:R-:W-:Y:S05]  /*4b30*/  BSYNC B0 ;  /* 0x0000000000007941 */ /* 0x000fea0003800000 */
.L_x_43:
        /* <DEDUP_REMOVED lines=12> */
.L_x_46:
[----:B------:R-:W-:Y:S05]  /*4c00*/  BSYNC B0 ;  /* 0x0000000000007941 */ /* 0x000fea0003800000 */
.L_x_45:
        /* <DEDUP_REMOVED lines=13> */
.L_x_48:
[----:B------:R-:W-:Y:S05]  /*4ce0*/  BSYNC B0 ;  /* 0x0000000000007941 */ /* 0x000fea0003800000 */
.L_x_47:
[----:B------:R-:W-:Y:S06]  /*4cf0*/  BAR.ARV 0xa, 0xa0 ;  /* 0x0282800000007b1d */ /* 0x000fec0000002000 */
[----:B------:R-:W-:Y:S04]  /*4d00*/  BSSY B0, `(.L_x_49) ;  /* 0x0000003000007945 */ /* 0x000fe80003800000 */
[----:B------:R-:W-:Y:S05]  /*4d10*/  @!P0 BRA `(.L_x_50) ;  /* 0x0000000000048947 */ /* 0x000fea0003800000 */
[----:B------:R-:W-:-:S04]  /*4d20*/  DEPBAR.LE SB0, 0x1 ;  /* 0x000080400000791a */ /* 0x000fc80000000000 */
.L_x_50:
[----:B------:R-:W-:Y:S05]  /*4d30*/  BSYNC B0 ;  /* 0x0000000000007941 */ /* 0x000fea0003800000 */
.L_x_49:
[----:B------:R-:W-:Y:S01]  /*4d40*/  VIADD R0, R0, 0xfffffffe ;  /* 0xfffffffe00007836 */ /* 0x000fe20000000000 */
[----:B------:R-:W-:Y:S06]  /*4d50*/  BAR.ARV 0xb, 0xa0 ;  /* 0x02c2800000007b1d */ /* 0x000fec0000002000 */
[----:B------:R-:W-:Y:S01]  /*4d60*/  BSSY B0, `(.L_x_51) ;  /* 0x0000004000007945 */ /* 0x000fe20003800000 */
[----:B------:R-:W-:-:S03]  /*4d70*/  ISETP.NE.AND P1, PT, R0, RZ, PT ;  /* 0x000000ff0000720c */ /* 0x000fc60003f25270 */
[----:B------:R-:W-:Y:S10]  /*4d80*/  @!P0 BRA `(.L_x_52) ;  /* 0x0000000000048947 */ /* 0x000ff40003800000 */
[----:B------:R-:W-:-:S04]  /*4d90*/  DEPBAR.LE SB0, 0x0 ;  /* 0x000080000000791a */ /* 0x000fc80000000000 */
.L_x_52:
[----:B------:R-:W-:Y:S05]  /*4da0*/  BSYNC B0 ;  /* 0x0000000000007941 */ /* 0x000fea0003800000 */
.L_x_51:
[----:B------:R-:W-:Y:S06]  /*4db0*/  BAR.ARV 0xc, 0xa0 ;  /* 0x0302800000007b1d */ /* 0x000fec0000002000 */
[----:B------:R-:W-:Y:S02]  /*4dc0*/  UIADD3 UR5, UR5, 0x2, URZ ;  /* 0x0000000205057890 */ /* 0x000fe4000fffe03f */
[----:B------:R-:W-:Y:S01]  /*4dd0*/  UIADD3 UR4, UR4, 0x1, URZ ;  /* 0x0000000104047890 */ /* 0x000fe2000fffe03f */
[----:B------:R-:W-:Y:S11]  /*4de0*/  @P1 BRA `(.L_x_53) ;  /* 0xfffffff800281947 */ /* 0x000ff6000383ffff */
[----:B------:R-:W-:-:S12]  /*4df0*/  UIADD3 UR4, UR9, 0x6000, URZ ;  /* 0x0000600009047890 */ /* 0x000fd8000fffe03f */
.L_x_32:
[----:B------:R-:W-:-:S13]  /*4e00*/  ISETP.NE.AND P1, PT, R3, RZ, PT ;  /* 0x000000ff0300720c */ /* 0x000fda0003f25270 */
[----:B------:R-:W-:Y:S05]  /*4e10*/  @!P1 EXIT ;  /* 0x000000000000994d */ /* 0x000fea0003800000 */
[----:B------:R-:W-:Y:S06]  /*4e20*/  BAR.SYNC.DEFER_BLOCKING 0xd, 0xa0 ;  /* 0x0342800000007b1d */ /* 0x000fec0000010000 */
[----:B------:R-:W-:Y:S04]  /*4e30*/  BSSY B0, `(.L_x_54) ;  /* 0x0000010000007945 */ /* 0x000fe80003800000 */
[----:B------:R-:W-:Y:S05]  /*4e40*/  @!P0 BRA `(.L_x_55) ;  /* 0x0000000000388947 */ /* 0x000fea0003800000 */
[----:B------:R-:W1:Y:S01]  /*4e50*/  S2UR UR9, SR_CgaCtaId ;  /* 0x00000000000979c3 */ /* 0x000e620000008800 */
[----:B------:R-:W-:Y:S01]  /*4e60*/  UIADD3 UR12, UP0, UR4, UR6, URZ ;  /* 0x00000006040c7290 */ /* 0x000fe2000ff1e03f */
[----:B------:R-:W-:Y:S01]  /*4e70*/  UMOV UR5, 0x400 ;  /* 0x0000040000057882 */ /* 0x000fe20000000000 */
[----:B------:R-:W-:Y:S02]  /*4e80*/  ULDC.64 UR10, c[0x0][0x2c0] ;  /* 0x0000b000000a7ab9 */ /* 0x000fe40000000a00 */
        /* <DEDUP_REMOVED lines=10> */
.L_x_55:
[----:B------:R-:W-:Y:S05]  /*4f30*/  BSYNC B0 ;  /* 0x0000000000007941 */ /* 0x000fea0003800000 */
.L_x_54:
[----:B------:R-:W-:Y:S06]  /*4f40*/  BAR.SYNC.DEFER_BLOCKING 0xe, 0xa0 ;  /* 0x0382800000007b1d */ /* 0x000fec0000010000 */
[----:B------:R-:W-:Y:S04]  /*4f50*/  BSSY B0, `(.L_x_56) ;  /* 0x0000011000007945 */ /* 0x000fe80003800000 */
[----:B------:R-:W-:Y:S05]  /*4f60*/  @!P0 BRA `(.L_x_57) ;  /* 0x00000000003c8947 */ /* 0x000fea0003800000 */
[----:B------:R-:W1:Y:S01]  /*4f70*/  S2UR UR12, SR_CgaCtaId ;  /* 0x00000000000c79c3 */ /* 0x000e620000008800 */
[----:B------:R-:W-:Y:S01]  /*4f80*/  UIADD3 UR5, UR4, 0x1000, URZ ;  /* 0x0000100004057890 */ /* 0x000fe2000fffe03f */
[----:B------:R-:W-:Y:S01]  /*4f90*/  UMOV UR9, 0x400 ;  /* 0x0000040000097882 */ /* 0x000fe20000000000 */
[----:B------:R-:W-:Y:S02]  /*4fa0*/  ULDC.64 UR10, c[0x0][0x2c0] ;  /* 0x0000b000000a7ab9 */ /* 0x000fe40000000a00 */
[----:B------:R-:W-:-:S04]  /*4fb0*/  UIADD3 UR13, UP0, UR5, UR6, URZ ;  /* 0x00000006050d7290 */ /* 0x000fc8000ff1e03f */
        /* <DEDUP_REMOVED lines=10> */
.L_x_57:
[----:B------:R-:W-:Y:S05]  /*5060*/  BSYNC B0 ;  /* 0x0000000000007941 */ /* 0x000fea0003800000 */
.L_x_56:
        /* <DEDUP_REMOVED lines=19> */
.L_x_59:
[----:B------:R-:W-:Y:S05]  /*51a0*/  BSYNC B0 ;  /* 0x0000000000007941 */ /* 0x000fea0003800000 */
.L_x_58:
[----:B------:R-:W-:Y:S06]  /*51b0*/  BAR.ARV 0xa, 0xa0 ;  /* 0x0282800000007b1d */ /* 0x000fec0000002000 */
[----:B------:R-:W-:Y:S04]  /*51c0*/  BSSY B0, `(.L_x_60) ;  /* 0x0000003000007945 */ /* 0x000fe80003800000 */
[----:B------:R-:W-:Y:S05]  /*51d0*/  @!P0 BRA `(.L_x_61) ;  /* 0x0000000000048947 */ /* 0x000fea0003800000 */
[----:B------:R-:W-:-:S04]  /*51e0*/  DEPBAR.LE SB0, 0x1 ;  /* 0x000080400000791a */ /* 0x000fc80000000000 */
.L_x_61:
[----:B------:R-:W-:Y:S05]  /*51f0*/  BSYNC B0 ;  /* 0x0000000000007941 */ /* 0x000fea0003800000 */
.L_x_60:
[----:B------:R-:W-:Y:S06]  /*5200*/  BAR.ARV 0xb, 0xa0 ;  /* 0x02c2800000007b1d */ /* 0x000fec0000002000 */
[----:B------:R-:W-:Y:S04]  /*5210*/  BSSY B0, `(.L_x_62) ;  /* 0x0000003000007945 */ /* 0x000fe80003800000 */
[----:B------:R-:W-:Y:S05]  /*5220*/  @!P0 BRA `(.L_x_63) ;  /* 0x0000000000048947 */ /* 0x000fea0003800000 */
[----:B------:R-:W-:-:S04]  /*5230*/  DEPBAR.LE SB0, 0x0 ;  /* 0x000080000000791a */ /* 0x000fc80000000000 */
.L_x_63:
[----:B------:R-:W-:Y:S05]  /*5240*/  BSYNC B0 ;  /* 0x0000000000007941 */ /* 0x000fea0003800000 */
.L_x_62:
[----:B------:R-:W-:Y:S06]  /*5250*/  BAR.ARV 0xc, 0xa0 ;  /* 0x0302800000007b1d */ /* 0x000fec0000002000 */
[----:B------:R-:W-:Y:S05]  /*5260*/  EXIT ;  /* 0x000000000000794d */ /* 0x000fea0003800000 */
.L_x_31:
[----:B------:R-:W1:Y:S01]  /*5270*/  S2UR UR29, SR_CTAID.Z ;  /* 0x00000000001d79c3 */ /* 0x000e620000002700 */
[----:B------:R-:W-:Y:S02]  /*5280*/  IMAD.MOV.U32 R12, RZ, RZ, 0x1 ;  /* 0x00000001ff0c7424 */ /* 0x000fe400078e00ff */
[----:B------:R-:W-:Y:S01]  /*5290*/  IMAD.MOV.U32 R4, RZ, RZ, 0x1 ;  /* 0x00000001ff047424 */ /* 0x000fe200078e00ff */
[----:B-1----:R-:W-:-:S13]  /*52a0*/  ISETP.LE.AND P0, PT, RZ, UR29, PT ;  /* 0x0000001dff007c0c */ /* 0x002fda000bf03270 */
[----:B------:R-:W-:Y:S05]  /*52b0*/  @!P0 BRA `(.L_x_64) ;  /* 0x0000001c00bc8947 */ /* 0x000fea0003800000 */
[----:B------:R-:W1:Y:S01]  /*52c0*/  S2R R13, SR_CTAID.Y ;  /* 0x00000000000d7919 */ /* 0x000e620000002600 */
[----:B------:R-:W2:Y:S01]  /*52d0*/  LDC.64 R8, c[0x0][0x718] ;  /* 0x0001c600ff087b82 */ /* 0x000ea20000000a00 */
[----:B------:R-:W-:Y:S01]  /*52e0*/  ULDC UR4, c[0x0][0x2e8] ;  /* 0x0000ba0000047ab9 */ /* 0x000fe20000000800 */
[----:B------:R-:W-:Y:S01]  /*52f0*/  BSSY B0, `(.L_x_64) ;  /* 0x00001eb000007945 */ /* 0x000fe20003800000 */
[----:B------:R-:W3:Y:S01]  /*5300*/  S2R R11, SR_CTAID.Z ;  /* 0x00000000000b7919 */ /* 0x000ee20000002700 */
[----:B------:R-:W-:-:S04]  /*5310*/  UISETP.NE.AND UP0, UPT, UR4, 0x1, UPT ;  /* 0x000000010400788c */ /* 0x000fc8000bf05270 */
[----:B------:R-:W2:Y:S07]  /*5320*/  S2UR UR28, SR_CTAID.Y ;  /* 0x00000000001c79c3 */ /* 0x000eae0000002600 */
[----:B------:R-:W-:Y:S01]  /*5330*/  @UP0 ULDC UR6, c[0x0][0x2ec] ;  /* 0x0000bb0000060ab9 */ /* 0x000fe20000000800 */
[----:B------:R-:W4:Y:S01]  /*5340*/  LDC.64 R14, c[0x0][0x720] ;  /* 0x0001c800ff0e7b82 */ /* 0x000f220000000a00 */
[----:B------:R-:W-:-:S07]  /*5350*/  @UP0 ULDC UR8, c[0x0][0x2f0] ;  /* 0x0000bc0000080ab9 */ /* 0x000fce0000000800 */
[----:B------:R-:W5:Y:S01]  /*5360*/  LDC.64 R4, c[0x0][0x700] ;  /* 0x0001c000ff047b82 */ /* 0x000f620000000a00 */
[----:B-1----:R-:W-:-:S07]  /*5370*/  SHF.R.S32.HI R13, RZ, 0x1f, R13 ;  /* 0x0000001fff0d7819 */ /* 0x002fce000001140d */
[----:B------:R-:W1:Y:S01]  /*5380*/  LDC.64 R6, c[0x0][0x730] ;  /* 0x0001cc00ff067b82 */ /* 0x000e620000000a00 */
[----:B--2---:R-:W-:Y:S01]  /*5390*/  IMAD.WIDE.U32 R2, R8, UR28, RZ ;  /* 0x0000001c08027c25 */ /* 0x004fe2000f8e00ff */
[----:B------:R-:W-:Y:S01]  /*53a0*/  UIMAD.WIDE.U32 UR6, UR28, UR6, URZ ;  /* 0x000000061c0672a5 */ /* 0x000fe2000f8e003f */
[----:B---3--:R-:W-:Y:S01]  /*53b0*/  SHF.R.S32.HI R11, RZ, 0x1f, R11 ;  /* 0x0000001fff0b7819 */ /* 0x008fe2000001140b */
[----:B------:R-:W-:Y:S01]  /*53c0*/  UMOV UR36, UR28 ;  /* 0x0000001c00247c82 */ /* 0x000fe20008000000 */
[----:B------:R-:W-:Y:S01]  /*53d0*/  IMAD R0, R13, R8, RZ ;  /* 0x000000080d007224 */ /* 0x000fe200078e02ff */
[----:B------:R-:W-:-:S03]  /*53e0*/  @UP0 USHF.R.U32.HI UR36, URZ, UR8, UR7 ;  /* 0x000000083f240299 */ /* 0x000fc60008011607 */
[----:B------:R-:W-:Y:S02]  /*53f0*/  IMAD R9, R9, UR28, R0 ;  /* 0x0000001c09097c24 */ /* 0x000fe4000f8e0200 */
[----:B----4-:R-:W-:Y:S02]  /*5400*/  IMAD R0, R11, R14, RZ ;  /* 0x0000000e0b007224 */ /* 0x010fe400078e02ff */
[----:B------:R-:W-:Y:S02]  /*5410*/  IMAD.IADD R3, R3, 0x1, R9 ;  /* 0x0000000103037824 */ /* 0x000fe400078e0209 */
[----:B------:R-:W2:Y:S01]  /*5420*/  LDC.64 R8, c[0x0][0x738] ;  /* 0x0001ce00ff087b82 */ /* 0x000ea20000000a00 */
[----:B------:R-:W-:Y:S02]  /*5430*/  IMAD R15, R15, UR29, R0 ;  /* 0x0000001d0f0f7c24 */ /* 0x000fe4000f8e0200 */
[----:B------:R-:W-:-:S04]  /*5440*/  IMAD.WIDE.U32 R2, R14, UR29, R2 ;  /* 0x0000001d0e027c25 */ /* 0x000fc8000f8e0002 */
[----:B------:R-:W-:Y:S01]  /*5450*/  IMAD.IADD R0, R3, 0x1, R15 ;  /* 0x0000000103007824 */ /* 0x000fe200078e020f */
[----:B-----5:R-:W-:Y:S01]  /*5460*/  LEA R4, P0, R2, R4, 0x2 ;  /* 0x0000000402047211 */ /* 0x020fe200078010ff */
[----:B-1----:R-:W-:-:S03]  /*5470*/  IMAD R10, R13, R6, RZ ;  /* 0x000000060d0a7224 */ /* 0x002fc600078e02ff */
[----:B------:R-:W-:Y:S02]  /*5480*/  LEA.HI.X R0, R2, R5, R0, 0x2, P0 ;  /* 0x0000000502007211 */ /* 0x000fe400000f1400 */
[----:B------:R-:W-:Y:S01]  /*5490*/  ELECT P0, URZ, PT ;  /* 0x00000000003f782f */ /* 0x000fe20003800000 */
[----:B------:R-:W-:Y:S01]  /*54a0*/  IMAD R3, R7, UR28, R10 ;  /* 0x0000001c07037c24 */ /* 0x000fe2000f8e020a */
[----:B------:R-:W-:Y:S01]  /*54b0*/  R2UR UR4, R4 ;  /* 0x00000000040472ca */ /* 0x000fe200000e0000 */
[----:B------:R-:W-:Y:S01]  /*54c0*/  IMAD.WIDE.U32 R6, R6, UR28, RZ ;  /* 0x0000001c06067c25 */ /* 0x000fe2000f8e00ff */
[----:B------:R-:W-:-:S03]  /*54d0*/  R2UR UR5, R0 ;  /* 0x00000000000572ca */ /* 0x000fc600000e0000 */
[----:B------:R-:W-:Y:S02]  /*54e0*/  IMAD.IADD R7, R7, 0x1, R3 ;  /* 0x0000000107077824 */ /* 0x000fe400078e0203 */
[----:B------:R-:W-:Y:S02]  /*54f0*/  IMAD.MOV.U32 R2, RZ, RZ, RZ ;  /* 0x000000ffff027224 */ /* 0x000fe400078e00ff */
[----:B--2---:R-:W-:Y:S02]  /*5500*/  IMAD R0, R11, R8, RZ ;  /* 0x000000080b007224 */ /* 0x004fe400078e02ff */
[----:B------:R-:W-:-:S04]  /*5510*/  IMAD.WIDE.U32 R6, R8, UR29, R6 ;  /* 0x0000001d08067c25 */ /* 0x000fc8000f8e0006 */
[----:B------:R-:W-:Y:S02]  /*5520*/  IMAD R9, R9, UR29, R0 ;  /* 0x0000001d09097c24 */ /* 0x000fe4000f8e0200 */
[----:B------:R-:W-:Y:S01]  /*5530*/  IMAD.MOV.U32 R4, RZ, RZ, 0x1 ;  /* 0x00000001ff047424 */ /* 0x000fe200078e00ff */
[----:B------:R-:W-:Y:S06]  /*5540*/  @!P0 BRA `(.L_x_65) ;  /* 0x0000001c00148947 */ /* 0x000fec0003800000 */
[----:B------:R-:W1:Y:S01]  /*5550*/  S2R R3, SR_CgaCtaId ;  /* 0x0000000000037919 */ /* 0x000e620000008800 */
[----:B------:R-:W-:Y:S01]  /*5560*/  IMAD.MOV.U32 R10, RZ, RZ, 0x1 ;  /* 0x00000001ff0a7424 */ /* 0x000fe200078e00ff */
[----:B------:R-:W-:Y:S01]  /*5570*/  MOV R0, 0x400 ;  /* 0x0000040000007802 */ /* 0x000fe20000000f00 */
[----:B------:R-:W-:Y:S01]  /*5580*/  IMAD.IADD R11, R7, 0x1, R9 ;  /* 0x00000001070b7824 */ /* 0x000fe200078e0209 */
[----:B------:R-:W2:Y:S02]  /*5590*/  S2R R16, SR_TID.X ;  /* 0x0000000000107919 */ /* 0x000ea40000002100 */
[----:B------:R-:W-:Y:S01]  /*55a0*/  SHF.L.U32 R10, R10, 0x1f, RZ ;  /* 0x0000001f0a0a7819 */ /* 0x000fe200000006ff */
[----:B------:R-:W3:Y:S01]  /*55b0*/  S2R R2, SR_CTAID.X ;  /* 0x0000000000027919 */ /* 0x000ee20000002500 */
[----:B-1----:R-:W-:-:S04]  /*55c0*/  LEA R0, R3, R0, 0x18 ;  /* 0x0000000003007211 */ /* 0x002fc800078ec0ff */
[----:B------:R-:W1:Y:S01]  /*55d0*/  SYNCS.PHASECHK.TRANS64.TRYWAIT P1, [R0+URZ+0x36420], R10 ;  /* 0x0364200a000075a7 */ /* 0x000e62000802017f */
[----:B--2---:R-:W-:Y:S01]  /*55e0*/  LOP3.LUT P0, RZ, R16, 0x7f, RZ, 0xc0, !PT ;  /* 0x0000007f10ff7812 */ /* 0x004fe2000780c0ff */
[----:B-1-3--:R-:W-:-:S12]  /*55f0*/  @!P1 BRA `(.L_x_66) ;  /* 0x0000001c00d09947 */ /* 0x00afd80003800000 */
.L_x_95:
[----:B------:R-:W-:Y:S02]  /*5600*/  IMAD.MOV.U32 R12, RZ, RZ, 0x1 ;  /* 0x00000001ff0c7424 */ /* 0x000fe400078e00ff */
[----:B------:R-:W-:Y:S01]  /*5610*/  IMAD R4, R2, 0x60, RZ ;  /* 0x0000006002047824 */ /* 0x000fe200078e02ff */
[----:B------:R-:W-:Y:S06]  /*5620*/  @P0 BRA `(.L_x_67) ;  /* 0x0000000000180947 */ /* 0x000fec0003800000 */
[----:B------:R-:W2:Y:S01]  /*5630*/  S2R R5, SR_TID.X ;  /* 0x0000000000057919 */ /* 0x000ea20000002100 */
[----:B------:R-:W-:-:S04]  /*5640*/  IMAD.MOV.U32 R3, RZ, RZ, 0x6100 ;  /* 0x00006100ff037424 */ /* 0x000fc800078e00ff */
[----:B------:R3:W-:Y:S01]  /*5650*/  SYNCS.ARRIVE.TRANS64 RZ, [R0+URZ+0x36410], R3 ;  /* 0x0364100300ff79a7 */ /* 0x0007e2000800003f */
[----:B--2---:R-:W-:-:S13]  /*5660*/  LOP3.LUT P1, RZ, R5, 0x1f, RZ, 0xc0, !PT ;  /* 0x0000001f05ff7812 */ /* 0x004fda000782c0ff */
[----:B---3--:R-:W-:Y:S05]  /*5670*/  @!P1 BRA `(.L_x_67) ;  /* 0x0000000000049947 */ /* 0x008fea0003800000 */
[----:B------:R-:W-:Y:S01]  /*5680*/  BPT.TRAP 0x1 ;  /* 0x000000040000795c */ /* 0x000fe20000300000 */
.L_x_67:
[----:B------:R-:W2:Y:S01]  /*5690*/  LDC.64 R8, c[0x0][0x198] ;  /* 0x00006600ff087b82 */ /* 0x000ea20000000a00 */
[----:B------:R-:W-:Y:S01]  /*56a0*/  R2UR UR32, R0 ;  /* 0x00000000002072ca */ /* 0x000fe200000e0000 */
[----:B------:R-:W-:Y:S01]  /*56b0*/  UMOV UR27, URZ ;  /* 0x0000003f001b7c82 */ /* 0x000fe20008000000 */
[----:B------:R-:W-:Y:S01]  /*56c0*/  R2UR UR35, R4 ;  /* 0x00000000042372ca */ /* 0x000fe200000e0000 */
[----:B------:R-:W-:Y:S01]  /*56d0*/  UMOV UR30, 0x0 ;  /* 0x00000000001e7882 */ /* 0x000fe20000000000 */
[----:B------:R-:W-:Y:S01]  /*56e0*/  UMOV UR31, 0x14f00000 ;  /* 0x14f00000001f7882 */ /* 0x000fe20000000000 */
[----:B------:R-:W-:Y:S01]  /*56f0*/  UMOV UR26, URZ ;  /* 0x0000003f001a7c82 */ /* 0x000fe20008000000 */
[----:B------:R-:W-:Y:S01]  /*5700*/  UMOV UR18, 0x40 ;  /* 0x0000004000127882 */ /* 0x000fe20000000000 */
[----:B------:R-:W3:Y:S01]  /*5710*/  LDC R16, c[0x0][0x280] ;  /* 0x0000a000ff107b82 */ /* 0x000ee20000000800 */
[----:B------:R-:W-:Y:S01]  /*5720*/  UMOV UR20, UR28 ;  /* 0x0000001c00147c82 */ /* 0x000fe20008000000 */
[----:B------:R-:W-:Y:S01]  /*5730*/  UMOV UR21, UR29 ;  /* 0x0000001d00157c82 */ /* 0x000fe20008000000 */
[----:B------:R-:W-:Y:S01]  /*5740*/  UMOV UR19, UR27 ;  /* 0x0000001b00137c82 */ /* 0x000fe20008000000 */
[----:B------:R-:W-:Y:S01]  /*5750*/  UMOV UR10, 0x80 ;  /* 0x00000080000a7882 */ /* 0x000fe20000000000 */
[----:B------:R-:W-:Y:S01]  /*5760*/  UMOV UR12, UR28 ;  /* 0x0000001c000c7c82 */ /* 0x000fe20008000000 */
[----:B------:R-:W-:Y:S01]  /*5770*/  UIADD3 UR24, UR32, 0x1e000, URZ ;  /* 0x0001e00020187890 */ /* 0x000fe2000fffe03f */
[----:B------:R-:W-:Y:S01]  /*5780*/  IMAD.MOV.U32 R4, RZ, RZ, 0x1 ;  /* 0x00000001ff047424 */ /* 0x000fe200078e00ff */
[----:B------:R-:W-:-:S02]  /*5790*/  UIADD3 UR25, UR32, 0x36410, URZ ;  /* 0x0003641020197890 */ /* 0x000fc4000fffe03f */
[----:B------:R-:W-:Y:S02]  /*57a0*/  UIADD3 UR16, UR32, 0x20000, URZ ;  /* 0x0002000020107890 */ /* 0x000fe4000fffe03f */
[----:B------:R-:W-:Y:S02]  /*57b0*/  UIADD3 UR8, UR32, 0x22000, URZ ;  /* 0x0002200020087890 */ /* 0x000fe4000fffe03f */
[----:B------:R-:W-:Y:S01]  /*57c0*/  UIADD3 UR40, UR32, 0x30000, URZ ;  /* 0x0003000020287890 */ /* 0x000fe2000fffe03f */
[----:B--2---:R-:W-:Y:S01]  /*57d0*/  IMAD.MOV.U32 R13, RZ, RZ, R8 ;  /* 0x000000ffff0d7224 */ /* 0x004fe200078e0008 */
[----:B------:R-:W-:Y:S01]  /*57e0*/  UIADD3 UR33, UR32, 0x36400, URZ ;  /* 0x0003640020217890 */ /* 0x000fe2000fffe03f */
[----:B------:R-:W-:Y:S01]  /*57f0*/  IMAD.MOV.U32 R14, RZ, RZ, R9 ;  /* 0x000000ffff0e7224 */ /* 0x000fe200078e0009 */
[----:B------:R-:W-:Y:S01]  /*5800*/  UMOV UR17, UR25 ;  /* 0x0000001900117c82 */ /* 0x000fe20008000000 */
[----:B------:R-:W-:Y:S01]  /*5810*/  UMOV UR13, UR29 ;  /* 0x0000001d000d7c82 */ /* 0x000fe20008000000 */
[C---:B------:R-:W-:Y:S01]  /*5820*/  IADD3 R2, P2, R13.reuse, 0x2f0, RZ ;  /* 0x000002f00d027810 */ /* 0x040fe20007f5e0ff */
[----:B------:R-:W-:Y:S01]  /*5830*/  UMOV UR11, UR27 ;  /* 0x0000001b000b7c82 */ /* 0x000fe20008000000 */
[C---:B------:R-:W-:Y:S01]  /*5840*/  IADD3 R5, P3, R13.reuse, 0x3f0, RZ ;  /* 0x000003f00d057810 */ /* 0x040fe20007f7e0ff */
[----:B------:R-:W-:Y:S01]  /*5850*/  UMOV UR9, UR25 ;  /* 0x0000001900097c82 */ /* 0x000fe20008000000 */
[----:B------:R-:W-:Y:S01]  /*5860*/  R2UR UR14, R2 ;  /* 0x00000000020e72ca */ /* 0x000fe200000e0000 */
[----:B------:R-:W-:Y:S01]  /*5870*/  UMOV UR42, 0x10 ;  /* 0x00000010002a7882 */ /* 0x000fe20000000000 */
[----:B------:R-:W-:Y:S01]  /*5880*/  IADD3 R2, P1, R13, 0xf0, RZ ;  /* 0x000000f00d027810 */ /* 0x000fe20007f3e0ff */
[--C-:B------:R-:W-:Y:S01]  /*5890*/  IMAD.X R15, RZ, RZ, R14.reuse, P3 ;  /* 0x000000ffff0f7224 */ /* 0x100fe200018e060e */
[----:B------:R-:W-:Y:S01]  /*58a0*/  R2UR UR6, R5 ;  /* 0x00000000050672ca */ /* 0x000fe200000e0000 */
[--C-:B------:R-:W-:Y:S01]  /*58b0*/  IMAD.X R5, RZ, RZ, R14.reuse, P2 ;  /* 0x000000ffff057224 */ /* 0x100fe200010e060e */
[----:B------:R-:W-:Y:S01]  /*58c0*/  R2UR UR22, R2 ;  /* 0x00000000021672ca */ /* 0x000fe200000e0000 */
[----:B------:R-:W-:Y:S01]  /*58d0*/  IMAD.X R3, RZ, RZ, R14, P1 ;  /* 0x000000ffff037224 */ /* 0x000fe200008e060e */
[----:B------:R-:W-:Y:S01]  /*58e0*/  R2UR UR7, R15 ;  /* 0x000000000f0772ca */ /* 0x000fe200000e0000 */
[----:B------:R-:W-:Y:S01]  /*58f0*/  UMOV UR41, UR25 ;  /* 0x0000001900297c82 */ /* 0x000fe20008000000 */
[----:B------:R-:W-:Y:S01]  /*5900*/  R2UR UR15, R5 ;  /* 0x00000000050f72ca */ /* 0x000fe200000e0000 */
[----:B------:R-:W-:Y:S01]  /*5910*/  IMAD.MOV.U32 R5, RZ, RZ, 0x12000 ;  /* 0x00012000ff057424 */ /* 0x000fe200078e00ff */
[----:B------:R-:W-:Y:S01]  /*5920*/  R2UR UR23, R3 ;  /* 0x00000000031772ca */ /* 0x000fe200000e0000 */
[----:B------:R-:W-:Y:S01]  /*5930*/  UIADD3 UR48, UR32, 0x3000, URZ ;  /* 0x0000300020307890 */ /* 0x000fe2000fffe03f */
[----:B---3--:R-:W-:Y:S01]  /*5940*/  ISETP.GE.AND P1, PT, R16, 0x41, PT ;  /* 0x000000411000780c */ /* 0x008fe20003f26270 */
[----:B------:R-:W-:Y:S01]  /*5950*/  UMOV UR38, 0x0 ;  /* 0x0000000000267882 */ /* 0x000fe20000000000 */
[----:B------:R-:W-:Y:S01]  /*5960*/  UMOV UR39, 0x10000000 ;  /* 0x1000000000277882 */ /* 0x000fe20000000000 */
[----:B------:R-:W-:Y:S01]  /*5970*/  UMOV UR37, UR29 ;  /* 0x0000001d00257c82 */ /* 0x000fe20008000000 */
[----:B------:R-:W-:Y:S01]  /*5980*/  UMOV UR34, UR26 ;  /* 0x0000001a00227c82 */ /* 0x000fe20008000000 */
[----:B------:R-:W-:Y:S01]  /*5990*/  UMOV UR50, 0x40 ;  /* 0x0000004000327882 */ /* 0x000fe20000000000 */
[----:B------:R-:W-:Y:S01]  /*59a0*/  UMOV UR52, UR36 ;  /* 0x0000002400347c82 */ /* 0x000fe20008000000 */
[----:B------:R-:W-:Y:S01]  /*59b0*/  UMOV UR53, UR29 ;  /* 0x0000001d00357c82 */ /* 0x000fe20008000000 */
[----:B------:R-:W-:Y:S01]  /*59c0*/  UMOV UR51, UR35 ;  /* 0x0000002300337c82 */ /* 0x000fe20008000000 */
[----:B------:R-:W-:Y:S01]  /*59d0*/  UMOV UR49, UR33 ;  /* 0x0000002100317c82 */ /* 0x000fe20008000000 */
[----:B------:R-:W-:Y:S01]  /*59e0*/  UMOV UR44, UR36 ;  /* 0x00000024002c7c82 */ /* 0x000fe20008000000 */
[----:B------:R-:W-:Y:S01]  /*59f0*/  UTMALDG.4D [UR24], [UR22], desc[UR30] ;  /* 0x00001e18160075b4 */ /* 0x000fe20008019000 */
[----:B------:R-:W-:Y:S01]  /*5a00*/  UMOV UR45, UR29 ;  /* 0x0000001d002d7c82 */ /* 0x000fe20008000000 */
[----:B------:R-:W-:Y:S01]  /*5a10*/  UMOV UR43, UR35 ;  /* 0x00000023002b7c82 */ /* 0x000fe20008000000 */
[----:B------:R-:W-:Y:S01]  /*5a20*/  IMAD.MOV.U32 R15, RZ, RZ, 0x1 ;  /* 0x00000001ff0f7424 */ /* 0x000fe200078e00ff */
[----:B------:R2:W-:Y:S01]  /*5a30*/  UTMALDG.4D [UR16], [UR22], desc[UR30] ;  /* 0x00001e10160075b4 */ /* 0x0005e20008019000 */
[----:B------:R-:W-:Y:S01]  /*5a40*/  UTMALDG.4D [UR8], [UR22], desc[UR30] ;  /* 0x00001e08160075b4 */ /* 0x000fe20008019000 */
[----:B------:R3:W-:Y:S01]  /*5a50*/  UBLKCP.S.G [UR40], [UR4], UR42 ;  /* 0x00000028040073ba */ /* 0x0007e2000800022a */
[----:B------:R4:W-:Y:S01]  /*5a60*/  SYNCS.ARRIVE.TRANS64 RZ, [R0+URZ+0x36400], R5 ;  /* 0x0364000500ff79a7 */ /* 0x0009e2000800003f */
[----:B------:R5:W-:Y:S01]  /*5a70*/  UTMALDG.4D [UR32], [UR14], desc[UR38] ;  /* 0x000026200e0075b4 */ /* 0x000be20008019000 */
[----:B--2---:R-:W-:Y:S01]  /*5a80*/  UIADD3 UR16, UR32, 0x9000, URZ ;  /* 0x0000900020107890 */ /* 0x004fe2000fffe03f */
[----:B----4-:R-:W-:Y:S01]  /*5a90*/  IMAD.MOV.U32 R5, RZ, RZ, RZ ;  /* 0x000000ffff057224 */ /* 0x010fe200078e00ff */
[----:B------:R-:W-:Y:S01]  /*5aa0*/  UMOV UR20, UR36 ;  /* 0x0000002400147c82 */ /* 0x000fe20008000000 */
[----:B------:R-:W-:Y:S01]  /*5ab0*/  UMOV UR18, UR26 ;  /* 0x0000001a00127c82 */ /* 0x000fe20008000000 */
[----:B------:R-:W-:Y:S01]  /*5ac0*/  UMOV UR19, UR35 ;  /* 0x0000002300137c82 */ /* 0x000fe20008000000 */
[----:B------:R-:W-:Y:S01]  /*5ad0*/  UMOV UR17, UR33 ;  /* 0x0000002100117c82 */ /* 0x000fe20008000000 */
[----:B---3--:R-:W-:Y:S01]  /*5ae0*/  UIADD3 UR40, UR32, 0x6000, URZ ;  /* 0x0000600020287890 */ /* 0x008fe2000fffe03f */
[----:B------:R2:W-:Y:S01]  /*5af0*/  UTMALDG.4D [UR48], [UR14], desc[UR38] ;  /* 0x000026300e0075b4 */ /* 0x0005e20008019000 */
[----:B------:R-:W-:Y:S01]  /*5b00*/  UIADD3 UR8, UR32, 0xc000, URZ ;  /* 0x0000c00020087890 */ /* 0x000fe2000fffe03f */
[----:B------:R-:W-:Y:S01]  /*5b10*/  UMOV UR42, 0x80 ;  /* 0x00000080002a7882 */ /* 0x000fe20000000000 */
[----:B------:R-:W-:Y:S01]  /*5b20*/  UMOV UR41, UR33 ;  /* 0x0000002100297c82 */ /* 0x000fe20008000000 */
[----:B------:R-:W-:Y:S01]  /*5b30*/  UMOV UR10, 0x40 ;  /* 0x00000040000a7882 */ /* 0x000fe20000000000 */
[----:B------:R-:W-:Y:S01]  /*5b40*/  UMOV UR12, UR36 ;  /* 0x00000024000c7c82 */ /* 0x000fe20008000000 */
[----:B------:R-:W-:-:S02]  /*5b50*/  UMOV UR11, UR35 ;  /* 0x00000023000b7c82 */ /* 0x000fc40008000000 */
[----:B------:R2:W-:Y:S01]  /*5b60*/  UTMALDG.4D [UR40], [UR14], desc[UR38] ;  /* 0x000026280e0075b4 */ /* 0x0005e20008019000 */
[----:B------:R-:W-:Y:S01]  /*5b70*/  UMOV UR9, UR33 ;  /* 0x0000002100097c82 */ /* 0x000fe20008000000 */
[----:B------:R2:W-:Y:S01]  /*5b80*/  UTMALDG.4D [UR16], [UR6], desc[UR38] ;  /* 0x00002610060075b4 */ /* 0x0005e20008019000 */
[----:B-----5:R-:W-:Y:S01]  /*5b90*/  UIADD3 UR32, UR32, 0xf000, URZ ;  /* 0x0000f00020207890 */ /* 0x020fe2000fffe03f */
[----:B------:R-:W-:Y:S01]  /*5ba0*/  UMOV UR34, 0x80 ;  /* 0x0000008000227882 */ /* 0x000fe20000000000 */
[----:B------:R2:W-:Y:S07]  /*5bb0*/  UTMALDG.4D [UR8], [UR6], desc[UR38] ;  /* 0x00002608060075b4 */ /* 0x0005ee0008019000 */
[----:B------:R2:W-:Y:S02]  /*5bc0*/  UTMALDG.4D [UR32], [UR6], desc[UR38] ;  /* 0x00002620060075b4 */ /* 0x0005e40008019000 */
[----:B--2---:R-:W-:Y:S05]  /*5bd0*/  @!P1 BRA `(.L_x_68) ;  /* 0x00000010009c9947 */ /* 0x004fea0003800000 */
[----:B------:R-:W2:Y:S01]  /*5be0*/  S2R R18, SR_TID.X ;  /* 0x0000000000127919 */ /* 0x000ea20000002100 */
[C---:B------:R-:W-:Y:S01]  /*5bf0*/  VIADD R4, R16.reuse, 0x3f ;  /* 0x0000003f10047836 */ /* 0x040fe20000000000 */
[----:B------:R-:W-:Y:S01]  /*5c00*/  ISETP.GE.AND P1, PT, R16, 0x81, PT ;  /* 0x000000811000780c */ /* 0x000fe20003f26270 */
[----:B------:R-:W-:Y:S02]  /*5c10*/  IMAD.MOV.U32 R15, RZ, RZ, 0x1 ;  /* 0x00000001ff0f7424 */ /* 0x000fe400078e00ff */
[----:B------:R-:W-:Y:S01]  /*5c20*/  IMAD.MOV.U32 R20, RZ, RZ, RZ ;  /* 0x000000ffff147224 */ /* 0x000fe200078e00ff */
[----:B------:R-:W-:Y:S01]  /*5c30*/  SHF.R.S32.HI R5, RZ, 0x1f, R4 ;  /* 0x0000001fff057819 */ /* 0x000fe20000011404 */
[----:B------:R-:W-:-:S03]  /*5c40*/  IMAD.MOV.U32 R12, RZ, RZ, 0x1 ;  /* 0x00000001ff0c7424 */ /* 0x000fc600078e00ff */
[----:B------:R-:W-:Y:S01]  /*5c50*/  LEA.HI R4, R5, R4, RZ, 0x6 ;  /* 0x0000000405047211 */ /* 0x000fe200078f30ff */
[----:B------:R-:W-:-:S03]  /*5c60*/  IMAD.MOV.U32 R5, RZ, RZ, RZ ;  /* 0x000000ffff057224 */ /* 0x000fc600078e00ff */
[----:B------:R-:W-:-:S04]  /*5c70*/  LEA.HI.SX32 R4, R4, 0xffffffff, 0x1a ;  /* 0xffffffff04047811 */ /* 0x000fc800078fd2ff */
[----:B------:R-:W-:-:S04]  /*5c80*/  VIMNMX R4, R4, 0x1, !PT ;  /* 0x0000000104047848 */ /* 0x000fc80007fe0100 */
[----:B------:R-:W-:Y:S02]  /*5c90*/  LOP3.LUT R21, R4, 0x1, RZ, 0xc0, !PT ;  /* 0x0000000104157812 */ /* 0x000fe400078ec0ff */
[----:B--2---:R-:W-:Y:S01]  /*5ca0*/  LOP3.LUT R16, R18, 0x1f, RZ, 0xc0, !PT ;  /* 0x0000001f12107812 */ /* 0x004fe200078ec0ff */
[----:B------:R-:W-:Y:S06]  /*5cb0*/  @!P1 BRA `(.L_x_69) ;  /* 0x0000000800f49947 */ /* 0x000fec0003800000 */
[----:B------:R-:W-:Y:S02]  /*5cc0*/  IMAD.IADD R22, R4, 0x1, -R21 ;  /* 0x0000000104167824 */ /* 0x000fe400078e0a15 */
[----:B------:R-:W-:Y:S02]  /*5cd0*/  IMAD.MOV.U32 R20, RZ, RZ, RZ ;  /* 0x000000ffff147224 */ /* 0x000fe400078e00ff */
[----:B------:R-:W-:-:S07]  /*5ce0*/  IMAD.MOV.U32 R12, RZ, RZ, 0x1 ;  /* 0x00000001ff0c7424 */ /* 0x000fce00078e00ff */
.L_x_78:
[----:B-1----:R-:W-:-:S05]  /*5cf0*/  IMAD.MOV.U32 R10, RZ, RZ, 0x1 ;  /* 0x00000001ff0a7424 */ /* 0x002fca00078e00ff */
[----:B------:R-:W-:-:S04]  /*5d00*/  SHF.L.U32 R10, R10, 0x1f, RZ ;  /* 0x0000001f0a0a7819 */ /* 0x000fc800000006ff */
[----:B------:R-:W1:Y:S02]  /*5d10*/  SYNCS.PHASECHK.TRANS64.TRYWAIT P1, [R0+URZ+0x36438], R10 ;  /* 0x0364380a000075a7 */ /* 0x000e64000802017f */
[----:B-123--:R-:W-:Y:S05]  /*5d20*/  @!P1 BRA `(.L_x_70) ;  /* 0x0000001800189947 */ /* 0x00efea0003800000 */
.L_x_96:
[----:B------:R-:W-:Y:S05]  /*5d30*/  @P0 BRA `(.L_x_71) ;  /* 0x0000000000140947 */ /* 0x000fea0003800000 */
[----:B------:R-:W-:Y:S01]  /*5d40*/  ISETP.NE.AND P1, PT, R16, RZ, PT ;  /* 0x000000ff1000720c */ /* 0x000fe20003f25270 */
[----:B------:R-:W-:-:S04]  /*5d50*/  IMAD.MOV.U32 R3, RZ, RZ, 0x6100 ;  /* 0x00006100ff037424 */ /* 0x000fc800078e00ff */
[----:B------:R2:W-:Y:S08]  /*5d60*/  SYNCS.ARRIVE.TRANS64 RZ, [R0+URZ+0x36430], R3 ;  /* 0x0364300300ff79a7 */ /* 0x0005f0000800003f */
[----:B------:R-:W-:Y:S05]  /*5d70*/  @!P1 BRA `(.L_x_71) ;  /* 0x0000000000049947 */ /* 0x000fea0003800000 */
[----:B------:R-:W-:Y:S01]  /*5d80*/  BPT.TRAP 0x1 ;  /* 0x000000040000795c */ /* 0x000fe20000300000 */
.L_x_71:
[----:B------:R-:W3:Y:S01]  /*5d90*/  LDC.64 R18, c[0x0][0x728] ;  /* 0x0001ca00ff127b82 */ /* 0x000ee20000000a00 */
[----:B------:R-:W-:Y:S01]  /*5da0*/  IMAD.SHL.U32 R28, R20, 0x40, RZ ;  /* 0x00000040141c7824 */ /* 0x000fe200078e00ff */
[----:B------:R-:W-:Y:S01]  /*5db0*/  UMOV UR14, 0x0 ;  /* 0x00000000000e7882 */ /* 0x000fe20000000000 */
[----:B------:R-:W-:Y:S01]  /*5dc0*/  IMAD.MOV.U32 R13, RZ, RZ, R8 ;  /* 0x000000ffff0d7224 */ /* 0x000fe200078e0008 */
[----:B------:R-:W-:Y:S01]  /*5dd0*/  UMOV UR15, 0x14f00000 ;  /* 0x14f00000000f7882 */ /* 0x000fe20000000000 */
[----:B------:R-:W-:Y:S01]  /*5de0*/  IMAD.MOV.U32 R14, RZ, RZ, R9 ;  /* 0x000000ffff0e7224 */ /* 0x000fe200078e0009 */
[----:B------:R-:W-:Y:S01]  /*5df0*/  IADD3 R2, P1, R28, R6, RZ ;  /* 0x000000061c027210 */ /* 0x000fe20007f3e0ff */
[----:B------:R-:W-:Y:S01]  /*5e00*/  VIADD R23, R0, 0x36430 ;  /* 0x0003643000177836 */ /* 0x000fe20000000000 */
[----:B------:R-:W-:Y:S01]  /*5e10*/  R2UR UR27, R28 ;  /* 0x000000001c1b72ca */ /* 0x000fe200000e0000 */
[----:B------:R-:W-:Y:S01]  /*5e20*/  VIADD R24, R0, 0x2a000 ;  /* 0x0002a00000187836 */ /* 0x000fe20000000000 */
[----:B--2---:R-:W-:Y:S01]  /*5e30*/  LEA.HI.X.SX32 R3, R28, R11, 0x1, P1 ;  /* 0x0000000b1c037211 */ /* 0x004fe200008f0eff */
[C---:B------:R-:W-:Y:S01]  /*5e40*/  VIADD R25, R0.reuse, 0x2c000 ;  /* 0x0002c00000197836 */ /* 0x040fe20000000000 */
[----:B------:R-:W-:Y:S01]  /*5e50*/  R2UR UR25, R23 ;  /* 0x00000000171972ca */ /* 0x000fe200000e0000 */
[----:B------:R-:W-:Y:S01]  /*5e60*/  VIADD R26, R0, 0x2e000 ;  /* 0x0002e000001a7836 */ /* 0x000fe20000000000 */
[----:B------:R-:W-:Y:S01]  /*5e70*/  R2UR UR24, R24 ;  /* 0x00000000181872ca */ /* 0x000fe200000e0000 */
[----:B------:R-:W-:Y:S01]  /*5e80*/  VIADD R27, R0, 0x30200 ;  /* 0x00030200001b7836 */ /* 0x000fe20000000000 */
[----:B------:R-:W-:Y:S01]  /*5e90*/  R2UR UR16, R25 ;  /* 0x00000000191072ca */ /* 0x000fe200000e0000 */
[----:B------:R-:W-:Y:S01]  /*5ea0*/  UMOV UR26, URZ ;  /* 0x0000003f001a7c82 */ /* 0x000fe20008000000 */
[----:B------:R-:W-:Y:S01]  /*5eb0*/  R2UR UR8, R26 ;  /* 0x000000001a0872ca */ /* 0x000fe200000e0000 */
[----:B------:R-:W-:Y:S01]  /*5ec0*/  UMOV UR18, 0x40 ;  /* 0x0000004000127882 */ /* 0x000fe20000000000 */
[----:B------:R-:W-:Y:S01]  /*5ed0*/  R2UR UR32, R27 ;  /* 0x000000001b2072ca */ /* 0x000fe200000e0000 */
[----:B------:R-:W-:Y:S01]  /*5ee0*/  UMOV UR20, UR28 ;  /* 0x0000001c00147c82 */ /* 0x000fe20008000000 */
[----:B------:R-:W-:Y:S01]  /*5ef0*/  UMOV UR21, UR29 ;  /* 0x0000001d00157c82 */ /* 0x000fe20008000000 */
[----:B------:R-:W-:Y:S01]  /*5f00*/  UMOV UR19, UR27 ;  /* 0x0000001b00137c82 */ /* 0x000fe20008000000 */
[C---:B---3--:R-:W-:Y:S01]  /*5f10*/  LEA R4, P1, R2.reuse, R18, 0x2 ;  /* 0x0000001202047211 */ /* 0x048fe200078210ff */
[----:B------:R-:W-:Y:S01]  /*5f20*/  UMOV UR17, UR25 ;  /* 0x0000001900117c82 */ /* 0x000fe20008000000 */
[----:B------:R-:W-:Y:S01]  /*5f30*/  UMOV UR10, 0x80 ;  /* 0x00000080000a7882 */ /* 0x000fe20000000000 */
[----:B------:R-:W-:Y:S01]  /*5f40*/  UMOV UR12, UR28 ;  /* 0x0000001c000c7c82 */ /* 0x000fe20008000000 */
[----:B------:R-:W-:Y:S01]  /*5f50*/  LEA.HI.X R2, R2, R19, R3, 0x2, P1 ;  /* 0x0000001302027211 */ /* 0x000fe200008f1403 */
[----:B------:R-:W-:Y:S01]  /*5f60*/  UMOV UR13, UR29 ;  /* 0x0000001d000d7c82 */ /* 0x000fe20008000000 */
[----:B------:R-:W-:Y:S01]  /*5f70*/  R2UR UR30, R4 ;  /* 0x00000000041e72ca */ /* 0x000fe200000e0000 */
[----:B------:R-:W-:Y:S01]  /*5f80*/  UMOV UR9, UR25 ;  /* 0x0000001900097c82 */ /* 0x000fe20008000000 */
[----:B------:R-:W-:Y:S01]  /*5f90*/  IADD3 R4, P1, R13, 0x1f0, RZ ;  /* 0x000001f00d047810 */ /* 0x000fe20007f3e0ff */
[----:B------:R-:W-:Y:S01]  /*5fa0*/  UMOV UR11, UR27 ;  /* 0x0000001b000b7c82 */ /* 0x000fe20008000000 */
[----:B------:R-:W-:Y:S01]  /*5fb0*/  R2UR UR31, R2 ;  /* 0x00000000021f72ca */ /* 0x000fe200000e0000 */
[----:B------:R-:W-:Y:S01]  /*5fc0*/  UMOV UR22, 0x10 ;  /* 0x0000001000167882 */ /* 0x000fe20000000000 */
[----:B------:R-:W-:Y:S01]  /*5fd0*/  R2UR UR6, R4 ;  /* 0x00000000040672ca */ /* 0x000fe200000e0000 */
[----:B------:R-:W-:Y:S01]  /*5fe0*/  IMAD.X R5, RZ, RZ, R14, P1 ;  /* 0x000000ffff057224 */ /* 0x000fe200008e060e */
[----:B------:R-:W-:Y:S01]  /*5ff0*/  SHF.L.U32 R3, R12, 0x1f, RZ ;  /* 0x0000001f0c037819 */ /* 0x000fe200000006ff */
[----:B------:R-:W-:-:S03]  /*6000*/  UMOV UR33, UR25 ;  /* 0x0000001900217c82 */ /* 0x000fc60008000000 */
[----:B------:R-:W-:-:S13]  /*6010*/  R2UR UR7, R5 ;  /* 0x00000000050772ca */ /* 0x000fda00000e0000 */
[----:B------:R2:W-:Y:S01]  /*6020*/  UTMALDG.4D [UR24], [UR6], desc[UR14] ;  /* 0x00000e18060075b4 */ /* 0x0005e20008019000 */
[----:B------:R2:W-:Y:S01]  /*6030*/  UTMALDG.4D [UR16], [UR6], desc[UR14] ;  /* 0x00000e10060075b4 */ /* 0x0005e20008019000 */
[----:B------:R2:W-:Y:S01]  /*6040*/  UTMALDG.4D [UR8], [UR6], desc[UR14] ;  /* 0x00000e08060075b4 */ /* 0x0005e20008019000 */
[----:B------:R2:W-:Y:S01]  /*6050*/  UBLKCP.S.G [UR32], [UR30], UR22 ;  /* 0x000000201e0073ba */ /* 0x0005e20008000216 */
[----:B------:R-:W3:Y:S02]  /*6060*/  SYNCS.PHASECHK.TRANS64.TRYWAIT P1, [R0+URZ+0x36428], R3 ;  /* 0x03642803000075a7 */ /* 0x000ee4000802017f */
[----:B--23--:R-:W-:Y:S05]  /*6070*/  @!P1 BRA `(.L_x_72) ;  /* 0x0000001400589947 */ /* 0x00cfea0003800000 */
.L_x_97:
[----:B------:R-:W-:Y:S05]  /*6080*/  @P0 BRA `(.L_x_73) ;  /* 0x0000000000140947 */ /* 0x000fea0003800000 */
[----:B------:R-:W-:Y:S01]  /*6090*/  ISETP.NE.AND P1, PT, R16, RZ, PT ;  /* 0x000000ff1000720c */ /* 0x000fe20003f25270 */
[----:B--2---:R-:W-:-:S04]  /*60a0*/  IMAD.MOV.U32 R3, RZ, RZ, 0x6100 ;  /* 0x00006100ff037424 */ /* 0x004fc800078e00ff */
[----:B------:R3:W-:Y:S08]  /*60b0*/  SYNCS.ARRIVE.TRANS64 RZ, [R0+URZ+0x36418], R3 ;  /* 0x0364180300ff79a7 */ /* 0x0007f0000800003f */
[----:B------:R-:W-:Y:S05]  /*60c0*/  @!P1 BRA `(.L_x_73) ;  /* 0x0000000000049947 */ /* 0x000fea0003800000 */
[----:B------:R-:W-:Y:S01]  /*60d0*/  BPT.TRAP 0x1 ;  /* 0x000000040000795c */ /* 0x000fe20000300000 */
.L_x_73:
[----:B------:R-:W-:Y:S01]  /*60e0*/  VIADD R28, R28, 0x40 ;  /* 0x000000401c1c7836 */ /* 0x000fe20000000000 */
[----:B------:R-:W-:Y:S01]  /*60f0*/  IADD3 R2, P1, R13, 0xf0, RZ ;  /* 0x000000f00d027810 */ /* 0x000fe20007f3e0ff */
[----:B------:R-:W-:Y:S01]  /*6100*/  UMOV UR22, 0x0 ;  /* 0x0000000000167882 */ /* 0x000fe20000000000 */
[----:B------:R-:W-:Y:S01]  /*6110*/  R2UR UR24, R0 ;  /* 0x00000000001872ca */ /* 0x000fe200000e0000 */
[----:B------:R-:W-:Y:S01]  /*6120*/  UMOV UR23, 0x14f00000 ;  /* 0x14f0000000177882 */ /* 0x000fe20000000000 */
[----:B------:R-:W-:Y:S01]  /*6130*/  R2UR UR19, R28 ;  /* 0x000000001c1372ca */ /* 0x000fe200000e0000 */
[----:B--23--:R-:W-:Y:S01]  /*6140*/  IMAD.X R3, RZ, RZ, R14, P1 ;  /* 0x000000ffff037224 */ /* 0x00cfe200008e060e */
[----:B------:R-:W-:Y:S01]  /*6150*/  R2UR UR14, R2 ;  /* 0x00000000020e72ca */ /* 0x000fe200000e0000 */
[----:B------:R-:W-:Y:S01]  /*6160*/  UMOV UR18, URZ ;  /* 0x0000003f00127c82 */ /* 0x000fe20008000000 */
[----:B------:R-:W-:Y:S01]  /*6170*/  UMOV UR20, UR28 ;  /* 0x0000001c00147c82 */ /* 0x000fe20008000000 */
[----:B------:R-:W-:Y:S01]  /*6180*/  UMOV UR21, UR29 ;  /* 0x0000001d00157c82 */ /* 0x000fe20008000000 */
[----:B------:R-:W-:Y:S01]  /*6190*/  R2UR UR15, R3 ;  /* 0x00000000030f72ca */ /* 0x000fe200000e0000 */
[----:B------:R-:W-:Y:S01]  /*61a0*/  UMOV UR10, 0x40 ;  /* 0x00000040000a7882 */ /* 0x000fe20000000000 */
[----:B------:R-:W-:Y:S01]  /*61b0*/  UMOV UR12, UR28 ;  /* 0x0000001c000c7c82 */ /* 0x000fe20008000000 */
[----:B------:R-:W-:Y:S01]  /*61c0*/  UMOV UR13, UR29 ;  /* 0x0000001d000d7c82 */ /* 0x000fe20008000000 */
[----:B------:R-:W-:Y:S01]  /*61d0*/  UMOV UR26, 0x80 ;  /* 0x00000080001a7882 */ /* 0x000fe20000000000 */
[----:B------:R-:W-:Y:S01]  /*61e0*/  UIADD3 UR16, UR24, 0x24000, URZ ;  /* 0x0002400018107890 */ /* 0x000fe2000fffe03f */
[----:B------:R-:W-:Y:S01]  /*61f0*/  SHF.L.U32 R29, RZ, 0x1f, RZ ;  /* 0x0000001fff1d7819 */ /* 0x000fe200000006ff */
[----:B------:R-:W-:-:S02]  /*6200*/  UIADD3 UR17, UR24, 0x36418, URZ ;  /* 0x0003641818117890 */ /* 0x000fc4000fffe03f */
[----:B------:R-:W-:Y:S02]  /*6210*/  UIADD3 UR8, UR24, 0x26000, URZ ;  /* 0x0002600018087890 */ /* 0x000fe4000fffe03f */
[----:B------:R-:W-:Y:S02]  /*6220*/  UIADD3 UR30, UR24, 0x30100, URZ ;  /* 0x00030100181e7890 */ /* 0x000fe4000fffe03f */
[----:B------:R-:W-:Y:S02]  /*6230*/  UIADD3 UR24, UR24, 0x28000, URZ ;  /* 0x0002800018187890 */ /* 0x000fe4000fffe03f */
[----:B------:R-:W-:Y:S02]  /*6240*/  UIMAD.WIDE UR6, UR19, 0x4, UR4 ;  /* 0x00000004130678a5 */ /* 0x000fe4000f8e0204 */
[----:B------:R2:W-:Y:S01]  /*6250*/  UTMALDG.4D [UR16], [UR14], desc[UR22] ;  /* 0x000016100e0075b4 */ /* 0x0005e20008019000 */
[----:B------:R-:W-:Y:S01]  /*6260*/  UMOV UR9, UR17 ;  /* 0x0000001100097c82 */ /* 0x000fe20008000000 */
[----:B------:R-:W-:Y:S01]  /*6270*/  UMOV UR11, UR19 ;  /* 0x00000013000b7c82 */ /* 0x000fe20008000000 */
[----:B------:R-:W-:Y:S01]  /*6280*/  UMOV UR25, UR17 ;  /* 0x0000001100197c82 */ /* 0x000fe20008000000 */
[----:B------:R-:W-:Y:S01]  /*6290*/  UMOV UR27, UR19 ;  /* 0x00000013001b7c82 */ /* 0x000fe20008000000 */
[----:B------:R-:W-:Y:S01]  /*62a0*/  UMOV UR32, 0x10 ;  /* 0x0000001000207882 */ /* 0x000fe20000000000 */
[----:B------:R-:W-:Y:S01]  /*62b0*/  UMOV UR31, UR17 ;  /* 0x00000011001f7c82 */ /* 0x000fe20008000000 */
[----:B------:R2:W-:Y:S01]  /*62c0*/  UTMALDG.4D [UR8], [UR14], desc[UR22] ;  /* 0x000016080e0075b4 */ /* 0x0005e20008019000 */
[----:B------:R2:W-:Y:S01]  /*62d0*/  UTMALDG.4D [UR24], [UR14], desc[UR22] ;  /* 0x000016180e0075b4 */ /* 0x0005e20008019000 */
[----:B------:R2:W-:Y:S01]  /*62e0*/  UBLKCP.S.G [UR30], [UR6], UR32 ;  /* 0x0000001e060073ba */ /* 0x0005e20008000220 */
[----:B------:R-:W3:Y:S02]  /*62f0*/  SYNCS.PHASECHK.TRANS64.TRYWAIT P1, [R0+URZ+0x36438], R29 ;  /* 0x0364381d000075a7 */ /* 0x000ee4000802017f */
[----:B--23--:R-:W-:Y:S05]  /*6300*/  @!P1 BRA `(.L_x_74) ;  /* 0x0000001000c89947 */ /* 0x00cfea0003800000 */
.L_x_98:
[----:B--2---:R-:W-:Y:S01]  /*6310*/  SHF.R.S32.HI R29, RZ, 0x1f, R28 ;  /* 0x0000001fff1d7819 */ /* 0x004fe2000001141c */
[----:B------:R-:W-:Y:S06]  /*6320*/  @P0 BRA `(.L_x_75) ;  /* 0x00000000001c0947 */ /* 0x000fec0003800000 */
[----:B------:R-:W-:-:S04]  /*6330*/  IMAD.MOV.U32 R16, RZ, RZ, 0x6100 ;  /* 0x00006100ff107424 */ /* 0x000fc800078e00ff */
[----:B------:R2:W-:Y:S02]  /*6340*/  SYNCS.ARRIVE.TRANS64 RZ, [R0+URZ+0x36430], R16 ;  /* 0x0364301000ff79a7 */ /* 0x0005e4000800003f */
[----:B--2---:R-:W2:Y:S02]  /*6350*/  S2R R16, SR_TID.X ;  /* 0x0000000000107919 */ /* 0x004ea40000002100 */
[----:B--2---:R-:W-:-:S04]  /*6360*/  LOP3.LUT R16, R16, 0x1f, RZ, 0xc0, !PT ;  /* 0x0000001f10107812 */ /* 0x004fc800078ec0ff */
[----:B------:R-:W-:-:S13]  /*6370*/  ISETP.NE.AND P1, PT, R16, RZ, PT ;  /* 0x000000ff1000720c */ /* 0x000fda0003f25270 */
[----:B------:R-:W-:Y:S05]  /*6380*/  @!P1 BRA `(.L_x_75) ;  /* 0x0000000000049947 */ /* 0x000fea0003800000 */
[----:B------:R-:W-:Y:S01]  /*6390*/  BPT.TRAP 0x1 ;  /* 0x000000040000795c */ /* 0x000fe20000300000 */
.L_x_75:
[C---:B------:R-:W-:Y:S01]  /*63a0*/  R2UR UR27, R28.reuse ;  /* 0x000000001c1b72ca */ /* 0x040fe200000e0000 */
[----:B------:R-:W-:Y:S01]  /*63b0*/  UMOV UR14, 0x0 ;  /* 0x00000000000e7882 */ /* 0x000fe20000000000 */
[----:B------:R-:W-:Y:S01]  /*63c0*/  IADD3 R28, P1, R28, R6, RZ ;  /* 0x000000061c1c7210 */ /* 0x000fe20007f3e0ff */
[----:B------:R-:W-:Y:S01]  /*63d0*/  UMOV UR15, 0x14f00000 ;  /* 0x14f00000000f7882 */ /* 0x000fe20000000000 */
[----:B------:R-:W-:Y:S01]  /*63e0*/  R2UR UR25, R23 ;  /* 0x00000000171972ca */ /* 0x000fe200000e0000 */
[----:B------:R-:W-:Y:S01]  /*63f0*/  UMOV UR26, URZ ;  /* 0x0000003f001a7c82 */ /* 0x000fe20008000000 */
[----:B------:R-:W-:Y:S01]  /*6400*/  R2UR UR24, R24 ;  /* 0x00000000181872ca */ /* 0x000fe200000e0000 */
[----:B------:R-:W-:Y:S01]  /*6410*/  IMAD.X R29, R29, 0x1, R11, P1 ;  /* 0x000000011d1d7824 */ /* 0x000fe200008e060b */
[----:B------:R-:W-:Y:S01]  /*6420*/  LEA R18, P1, R28, R18, 0x2 ;  /* 0x000000121c127211 */ /* 0x000fe200078210ff */
[----:B------:R-:W-:Y:S01]  /*6430*/  UMOV UR18, 0x40 ;  /* 0x0000004000127882 */ /* 0x000fe20000000000 */
[----:B------:R-:W-:Y:S01]  /*6440*/  R2UR UR6, R4 ;  /* 0x00000000040672ca */ /* 0x000fe200000e0000 */
[----:B------:R-:W-:Y:S01]  /*6450*/  UMOV UR20, UR28 ;  /* 0x0000001c00147c82 */ /* 0x000fe20008000000 */
[----:B------:R-:W-:Y:S01]  /*6460*/  LEA.HI.X R19, R28, R19, R29, 0x2, P1 ;  /* 0x000000131c137211 */ /* 0x000fe200008f141d */
[----:B------:R-:W-:Y:S01]  /*6470*/  UMOV UR21, UR29 ;  /* 0x0000001d00157c82 */ /* 0x000fe20008000000 */
[----:B------:R-:W-:Y:S01]  /*6480*/  R2UR UR7, R5 ;  /* 0x00000000050772ca */ /* 0x000fe200000e0000 */
[----:B------:R-:W-:Y:S01]  /*6490*/  UMOV UR19, UR27 ;  /* 0x0000001b00137c82 */ /* 0x000fe20008000000 */
[----:B------:R-:W-:Y:S01]  /*64a0*/  R2UR UR16, R25 ;  /* 0x00000000191072ca */ /* 0x000fe200000e0000 */
[----:B------:R-:W-:Y:S01]  /*64b0*/  UMOV UR17, UR25 ;  /* 0x0000001900117c82 */ /* 0x000fe20008000000 */
[----:B------:R-:W-:Y:S01]  /*64c0*/  R2UR UR8, R26 ;  /* 0x000000001a0872ca */ /* 0x000fe200000e0000 */
[----:B------:R-:W-:Y:S01]  /*64d0*/  UMOV UR10, 0x80 ;  /* 0x00000080000a7882 */ /* 0x000fe20000000000 */
[----:B------:R-:W-:Y:S01]  /*64e0*/  R2UR UR30, R18 ;  /* 0x00000000121e72ca */ /* 0x000fe200000e0000 */
[----:B------:R-:W-:Y:S01]  /*64f0*/  UMOV UR12, UR28 ;  /* 0x0000001c000c7c82 */ /* 0x000fe20008000000 */
[----:B------:R-:W-:Y:S01]  /*6500*/  R2UR UR31, R19 ;  /* 0x00000000131f72ca */ /* 0x000fe200000e0000 */
[----:B------:R-:W-:Y:S01]  /*6510*/  UMOV UR13, UR29 ;  /* 0x0000001d000d7c82 */ /* 0x000fe20008000000 */
[----:B------:R-:W-:Y:S01]  /*6520*/  R2UR UR32, R27 ;  /* 0x000000001b2072ca */ /* 0x000fe200000e0000 */
[----:B------:R-:W-:Y:S01]  /*6530*/  UMOV UR9, UR25 ;  /* 0x0000001900097c82 */ /* 0x000fe20008000000 */
[----:B------:R-:W-:Y:S01]  /*6540*/  LOP3.LUT R12, R12, 0x1, RZ, 0x3c, !PT ;  /* 0x000000010c0c7812 */ /* 0x000fe200078e3cff */
[----:B------:R2:W-:Y:S01]  /*6550*/  UTMALDG.4D [UR24], [UR6], desc[UR14] ;  /* 0x00000e18060075b4 */ /* 0x0005e20008019000 */
[----:B------:R-:W-:Y:S01]  /*6560*/  UMOV UR11, UR27 ;  /* 0x0000001b000b7c82 */ /* 0x000fe20008000000 */
[----:B------:R-:W-:Y:S01]  /*6570*/  UMOV UR33, UR25 ;  /* 0x0000001900217c82 */ /* 0x000fe20008000000 */
[----:B------:R-:W-:Y:S01]  /*6580*/  SHF.L.U32 R5, R12, 0x1f, RZ ;  /* 0x0000001f0c057819 */ /* 0x000fe200000006ff */
[----:B------:R-:W-:Y:S01]  /*6590*/  UMOV UR22, 0x10 ;  /* 0x0000001000167882 */ /* 0x000fe20000000000 */
[----:B------:R2:W-:Y:S01]  /*65a0*/  UTMALDG.4D [UR16], [UR6], desc[UR14] ;  /* 0x00000e10060075b4 */ /* 0x0005e20008019000 */
[----:B------:R2:W-:Y:S04]  /*65b0*/  UTMALDG.4D [UR8], [UR6], desc[UR14] ;  /* 0x00000e08060075b4 */ /* 0x0005e80008019000 */
[----:B------:R2:W-:Y:S01]  /*65c0*/  UBLKCP.S.G [UR32], [UR30], UR22 ;  /* 0x000000201e0073ba */ /* 0x0005e20008000216 */
[----:B------:R-:W3:Y:S02]  /*65d0*/  SYNCS.PHASECHK.TRANS64.TRYWAIT P1, [R0+URZ+0x36420], R5 ;  /* 0x03642005000075a7 */ /* 0x000ee4000802017f */
[----:B--23--:R-:W-:Y:S05]  /*65e0*/  @!P1 BRA `(.L_x_76) ;  /* 0x0000001000249947 */ /* 0x00cfea0003800000 */
.L_x_100:
[----:B------:R-:W-:Y:S05]  /*65f0*/  @P0 BRA `(.L_x_77) ;  /* 0x0000000000140947 */ /* 0x000fea0003800000 */
[----:B------:R-:W-:Y:S01]  /*6600*/  ISETP.NE.AND P1, PT, R16, RZ, PT ;  /* 0x000000ff1000720c */ /* 0x000fe20003f25270 */
[----:B--2---:R-:W-:-:S04]  /*6610*/  IMAD.MOV.U32 R5, RZ, RZ, 0x6100 ;  /* 0x00006100ff057424 */ /* 0x004fc800078e00ff */
[----:B------:R3:W-:Y:S08]  /*6620*/  SYNCS.ARRIVE.TRANS64 RZ, [R0+URZ+0x36410], R5 ;  /* 0x0364100500ff79a7 */ /* 0x0007f0000800003f */
[----:B------:R-:W-:Y:S05]  /*6630*/  @!P1 BRA `(.L_x_77) ;  /* 0x0000000000049947 */ /* 0x000fea0003800000 */
[----:B------:R-:W-:Y:S01]  /*6640*/  BPT.TRAP 0x1 ;  /* 0x000000040000795c */ /* 0x000fe20000300000 */
.L_x_77:
[----:B------:R-:W-:Y:S01]  /*6650*/  R2UR UR30, R20 ;  /* 0x00000000141e72ca */ /* 0x000fe200000e0000 */
[----:B------:R-:W-:Y:S01]  /*6660*/  VIADD R22, R22, 0xfffffffe ;  /* 0xfffffffe16167836 */ /* 0x000fe20000000000 */
[----:B------:R-:W-:Y:S01]  /*6670*/  R2UR UR24, R0 ;  /* 0x00000000001872ca */ /* 0x000fe200000e0000 */
[----:B------:R-:W-:Y:S01]  /*6680*/  UMOV UR22, 0x0 ;  /* 0x0000000000167882 */ /* 0x000fe20000000000 */
[----:B------:R-:W-:Y:S01]  /*6690*/  R2UR UR14, R2 ;  /* 0x00000000020e72ca */ /* 0x000fe200000e0000 */
[----:B------:R-:W-:Y:S01]  /*66a0*/  UMOV UR23, 0x14f00000 ;  /* 0x14f0000000177882 */ /* 0x000fe20000000000 */
[----:B------:R-:W-:Y:S01]  /*66b0*/  R2UR UR15, R3 ;  /* 0x00000000030f72ca */ /* 0x000fe200000e0000 */
[----:B------:R-:W-:Y:S01]  /*66c0*/  UMOV UR18, URZ ;  /* 0x0000003f00127c82 */ /* 0x000fe20008000000 */
[----:B------:R-:W-:Y:S01]  /*66d0*/  ISETP.NE.AND P1, PT, R22, RZ, PT ;  /* 0x000000ff1600720c */ /* 0x000fe20003f25270 */
[----:B------:R-:W-:Y:S01]  /*66e0*/  UMOV UR20, UR28 ;  /* 0x0000001c00147c82 */ /* 0x000fe20008000000 */
[----:B------:R-:W-:Y:S01]  /*66f0*/  UMOV UR21, UR29 ;  /* 0x0000001d00157c82 */ /* 0x000fe20008000000 */
[----:B------:R-:W-:Y:S01]  /*6700*/  UMOV UR10, 0x40 ;  /* 0x00000040000a7882 */ /* 0x000fe20000000000 */
[----:B------:R-:W-:Y:S01]  /*6710*/  UMOV UR12, UR28 ;  /* 0x0000001c000c7c82 */ /* 0x000fe20008000000 */
[----:B------:R-:W-:-:S02]  /*6720*/  UIADD3 UR30, UR30, 0x2, URZ ;  /* 0x000000021e1e7890 */ /* 0x000fc4000fffe03f */
[----:B------:R-:W-:Y:S02]  /*6730*/  UIADD3 UR16, UR24, 0x1e000, URZ ;  /* 0x0001e00018107890 */ /* 0x000fe4000fffe03f */
[----:B------:R-:W-:Y:S02]  /*6740*/  USHF.L.U32 UR19, UR30, 0x6, URZ ;  /* 0x000000061e137899 */ /* 0x000fe4000800063f */
[----:B------:R-:W-:Y:S01]  /*6750*/  UIADD3 UR17, UR24, 0x36410, URZ ;  /* 0x0003641018117890 */ /* 0x000fe2000fffe03f */
[----:B------:R-:W-:Y:S01]  /*6760*/  IMAD.U32 R20, RZ, RZ, UR30 ;  /* 0x0000001eff147e24 */ /* 0x000fe2000f8e00ff */
[----:B------:R-:W-:Y:S02]  /*6770*/  UIADD3 UR8, UR24, 0x20000, URZ ;  /* 0x0002000018087890 */ /* 0x000fe4000fffe03f */
[----:B------:R-:W-:Y:S02]  /*6780*/  UIADD3 UR32, UR24, 0x30000, URZ ;  /* 0x0003000018207890 */ /* 0x000fe4000fffe03f */
[----:B------:R-:W-:-:S02]  /*6790*/  UIADD3 UR24, UR24, 0x22000, URZ ;  /* 0x0002200018187890 */ /* 0x000fc4000fffe03f */
[----:B------:R-:W-:Y:S02]  /*67a0*/  UIMAD.WIDE UR6, UR19, 0x4, UR4 ;  /* 0x00000004130678a5 */ /* 0x000fe4000f8e0204 */
[----:B------:R4:W-:Y:S01]  /*67b0*/  UTMALDG.4D [UR16], [UR14], desc[UR22] ;  /* 0x000016100e0075b4 */ /* 0x0009e20008019000 */
[----:B------:R-:W-:Y:S01]  /*67c0*/  UMOV UR13, UR29 ;  /* 0x0000001d000d7c82 */ /* 0x000fe20008000000 */
[----:B------:R-:W-:Y:S01]  /*67d0*/  UMOV UR9, UR17 ;  /* 0x0000001100097c82 */ /* 0x000fe20008000000 */
[----:B------:R-:W-:Y:S01]  /*67e0*/  UMOV UR11, UR19 ;  /* 0x00000013000b7c82 */ /* 0x000fe20008000000 */
[----:B------:R-:W-:Y:S01]  /*67f0*/  UMOV UR26, 0x80 ;  /* 0x00000080001a7882 */ /* 0x000fe20000000000 */
[----:B------:R-:W-:Y:S01]  /*6800*/  UMOV UR25, UR17 ;  /* 0x0000001100197c82 */ /* 0x000fe20008000000 */
[----:B------:R-:W-:Y:S01]  /*6810*/  UMOV UR27, UR19 ;  /* 0x00000013001b7c82 */ /* 0x000fe20008000000 */
[----:B------:R-:W-:Y:S01]  /*6820*/  UMOV UR31, 0x10 ;  /* 0x00000010001f7882 */ /* 0x000fe20000000000 */
[----:B------:R4:W-:Y:S01]  /*6830*/  UTMALDG.4D [UR8], [UR14], desc[UR22] ;  /* 0x000016080e0075b4 */ /* 0x0009e20008019000 */
[----:B------:R-:W-:Y:S01]  /*6840*/  UMOV UR33, UR17 ;  /* 0x0000001100217c82 */ /* 0x000fe20008000000 */
[----:B------:R4:W-:Y:S01]  /*6850*/  UTMALDG.4D [UR24], [UR14], desc[UR22] ;  /* 0x000016180e0075b4 */ /* 0x0009e20008019000 */
[----:B------:R4:W-:Y:S02]  /*6860*/  UBLKCP.S.G [UR32], [UR6], UR31 ;  /* 0x00000020060073ba */ /* 0x0009e4000800021f */
[----:B----4-:R-:W-:Y:S05]  /*6870*/  @P1 BRA `(.L_x_78) ;  /* 0xfffffff4001c1947 */ /* 0x010fea000383ffff */
[----:B--23--:R-:W-:-:S07]  /*6880*/  IMAD.U32 R5, RZ, RZ, UR19 ;  /* 0x00000013ff057e24 */ /* 0x00cfce000f8e00ff */
.L_x_69:
[----:B------:R-:W-:Y:S01]  /*6890*/  ISETP.NE.AND P1, PT, R21, RZ, PT ;  /* 0x000000ff1500720c */ /* 0x000fe20003f25270 */
[----:B------:R-:W-:-:S12]  /*68a0*/  IMAD.MOV.U32 R4, RZ, RZ, 0x1 ;  /* 0x00000001ff047424 */ /* 0x000fd800078e00ff */
[----:B------:R-:W-:Y:S05]  /*68b0*/  @!P1 BRA `(.L_x_68) ;  /* 0x0000000400649947 */ /* 0x000fea0003800000 */
[----:B------:R-:W2:Y:S02]  /*68c0*/  SYNCS.PHASECHK.TRANS64.TRYWAIT P1, [R0+URZ+0x36438], R10 ;  /* 0x0364380a000075a7 */ /* 0x000ea4000802017f */
[----:B--2---:R-:W-:Y:S05]  /*68d0*/  @!P1 BRA `(.L_x_79) ;  /* 0x0000000c00809947 */ /* 0x004fea0003800000 */
.L_x_101:
[----:B------:R-:W-:Y:S05]  /*68e0*/  @P0 BRA `(.L_x_80) ;  /* 0x0000000000140947 */ /* 0x000fea0003800000 */
[----:B------:R-:W-:Y:S01]  /*68f0*/  ISETP.NE.AND P1, PT, R16, RZ, PT ;  /* 0x000000ff1000720c */ /* 0x000fe20003f25270 */
[----:B------:R-:W-:-:S04]  /*6900*/  IMAD.MOV.U32 R5, RZ, RZ, 0x6100 ;  /* 0x00006100ff057424 */ /* 0x000fc800078e00ff */
[----:B------:R3:W-:Y:S08]  /*6910*/  SYNCS.ARRIVE.TRANS64 RZ, [R0+URZ+0x36430], R5 ;  /* 0x0364300500ff79a7 */ /* 0x0007f0000800003f */
[----:B------:R-:W-:Y:S05]  /*6920*/  @!P1 BRA `(.L_x_80) ;  /* 0x0000000000049947 */ /* 0x000fea0003800000 */
[----:B------:R-:W-:Y:S01]  /*6930*/  BPT.TRAP 0x1 ;  /* 0x000000040000795c */ /* 0x000fe20000300000 */
.L_x_80:
[----:B---3--:R-:W3:Y:S01]  /*6940*/  LDC.64 R4, c[0x0][0x728] ;  /* 0x0001ca00ff047b82 */ /* 0x008ee20000000a00 */
[----:B------:R-:W-:Y:S01]  /*6950*/  IMAD.SHL.U32 R20, R20, 0x40, RZ ;  /* 0x0000004014147824 */ /* 0x000fe200078e00ff */
[----:B------:R-:W-:Y:S01]  /*6960*/  R2UR UR24, R0 ;  /* 0x00000000001872ca */ /* 0x000fe200000e0000 */
[----:B------:R-:W-:Y:S01]  /*6970*/  UMOV UR14, 0x0 ;  /* 0x00000000000e7882 */ /* 0x000fe20000000000 */
[----:B------:R-:W-:Y:S01]  /*6980*/  UMOV UR15, 0x14f00000 ;  /* 0x14f00000000f7882 */ /* 0x000fe20000000000 */
[----:B------:R-:W-:Y:S01]  /*6990*/  UMOV UR18, URZ ;  /* 0x0000003f00127c82 */ /* 0x000fe20008000000 */
[C---:B------:R-:W-:Y:S01]  /*69a0*/  IADD3 R8, P1, R20.reuse, R6, RZ ;  /* 0x0000000614087210 */ /* 0x040fe20007f3e0ff */
[----:B------:R-:W-:Y:S01]  /*69b0*/  UMOV UR20, UR28 ;  /* 0x0000001c00147c82 */ /* 0x000fe20008000000 */
[C---:B------:R-:W-:Y:S01]  /*69c0*/  R2UR UR19, R20.reuse ;  /* 0x00000000141372ca */ /* 0x040fe200000e0000 */
[----:B------:R-:W-:Y:S01]  /*69d0*/  UMOV UR21, UR29 ;  /* 0x0000001d00157c82 */ /* 0x000fe20008000000 */
[----:B------:R-:W-:Y:S01]  /*69e0*/  LEA.HI.X.SX32 R9, R20, R11, 0x1, P1 ;  /* 0x0000000b14097211 */ /* 0x000fe200008f0eff */
[----:B------:R-:W-:Y:S01]  /*69f0*/  UMOV UR10, 0x40 ;  /* 0x00000040000a7882 */ /* 0x000fe20000000000 */
[----:B------:R-:W-:Y:S01]  /*6a00*/  UMOV UR12, UR28 ;  /* 0x0000001c000c7c82 */ /* 0x000fe20008000000 */
[----:B------:R-:W-:Y:S01]  /*6a10*/  UMOV UR13, UR29 ;  /* 0x0000001d000d7c82 */ /* 0x000fe20008000000 */
[----:B------:R-:W-:Y:S01]  /*6a20*/  UMOV UR26, 0x80 ;  /* 0x00000080001a7882 */ /* 0x000fe20000000000 */
[----:B------:R-:W-:-:S02]  /*6a30*/  UIADD3 UR17, UR24, 0x36430, URZ ;  /* 0x0003643018117890 */ /* 0x000fc4000fffe03f */
[----:B------:R-:W-:Y:S02]  /*6a40*/  UIADD3 UR16, UR24, 0x2a000, URZ ;  /* 0x0002a00018107890 */ /* 0x000fe4000fffe03f */
[----:B------:R-:W-:Y:S02]  /*6a50*/  UIADD3 UR32, UR24, 0x30200, URZ ;  /* 0x0003020018207890 */ /* 0x000fe4000fffe03f */
[----:B------:R-:W-:Y:S02]  /*6a60*/  UIADD3 UR8, UR24, 0x2c000, URZ ;  /* 0x0002c00018087890 */ /* 0x000fe4000fffe03f */
[----:B------:R-:W-:Y:S01]  /*6a70*/  UIADD3 UR24, UR24, 0x2e000, URZ ;  /* 0x0002e00018187890 */ /* 0x000fe2000fffe03f */
[C---:B---3--:R-:W-:Y:S01]  /*6a80*/  LEA R4, P2, R8.reuse, R4, 0x2 ;  /* 0x0000000408047211 */ /* 0x048fe200078410ff */
[----:B------:R-:W-:Y:S01]  /*6a90*/  UMOV UR9, UR17 ;  /* 0x0000001100097c82 */ /* 0x000fe20008000000 */
[----:B------:R-:W-:Y:S01]  /*6aa0*/  UMOV UR11, UR19 ;  /* 0x00000013000b7c82 */ /* 0x000fe20008000000 */
[----:B------:R-:W-:Y:S01]  /*6ab0*/  UMOV UR25, UR17 ;  /* 0x0000001100197c82 */ /* 0x000fe20008000000 */
[----:B------:R-:W-:Y:S01]  /*6ac0*/  LEA.HI.X R5, R8, R5, R9, 0x2, P2 ;  /* 0x0000000508057211 */ /* 0x000fe200010f1409 */
[----:B------:R-:W-:Y:S01]  /*6ad0*/  UMOV UR27, UR19 ;  /* 0x00000013001b7c82 */ /* 0x000fe20008000000 */
[----:B------:R-:W-:Y:S01]  /*6ae0*/  IADD3 R8, P1, R13, 0x1f0, RZ ;  /* 0x000001f00d087810 */ /* 0x000fe20007f3e0ff */
[----:B------:R-:W-:Y:S01]  /*6af0*/  UMOV UR33, UR17 ;  /* 0x0000001100217c82 */ /* 0x000fe20008000000 */
[----:B------:R-:W-:Y:S01]  /*6b00*/  R2UR UR30, R4 ;  /* 0x00000000041e72ca */ /* 0x000fe200000e0000 */
[----:B------:R-:W-:Y:S01]  /*6b10*/  UMOV UR22, 0x10 ;  /* 0x0000001000167882 */ /* 0x000fe20000000000 */
[----:B------:R-:W-:Y:S01]  /*6b20*/  R2UR UR6, R8 ;  /* 0x00000000080672ca */ /* 0x000fe200000e0000 */
[----:B------:R-:W-:Y:S01]  /*6b30*/  IMAD.X R8, RZ, RZ, R14, P1 ;  /* 0x000000ffff087224 */ /* 0x000fe200008e060e */
[----:B------:R-:W-:-:S02]  /*6b40*/  R2UR UR31, R5 ;  /* 0x00000000051f72ca */ /* 0x000fc400000e0000 */
[----:B------:R-:W-:Y:S02]  /*6b50*/  SHF.L.U32 R5, R12, 0x1f, RZ ;  /* 0x0000001f0c057819 */ /* 0x000fe400000006ff */
[----:B------:R-:W-:-:S13]  /*6b60*/  R2UR UR7, R8 ;  /* 0x00000000080772ca */ /* 0x000fda00000e0000 */
[----:B------:R3:W-:Y:S01]  /*6b70*/  UTMALDG.4D [UR16], [UR6], desc[UR14] ;  /* 0x00000e10060075b4 */ /* 0x0007e20008019000 */
[----:B------:R3:W-:Y:S01]  /*6b80*/  UTMALDG.4D [UR8], [UR6], desc[UR14] ;  /* 0x00000e08060075b4 */ /* 0x0007e20008019000 */
[----:B------:R3:W-:Y:S01]  /*6b90*/  UTMALDG.4D [UR24], [UR6], desc[UR14] ;  /* 0x00000e18060075b4 */ /* 0x0007e20008019000 */
[----:B------:R3:W-:Y:S01]  /*6ba0*/  UBLKCP.S.G [UR32], [UR30], UR22 ;  /* 0x000000201e0073ba */ /* 0x0007e20008000216 */
[----:B------:R-:W4:Y:S02]  /*6bb0*/  SYNCS.PHASECHK.TRANS64.TRYWAIT P1, [R0+URZ+0x36428], R5 ;  /* 0x03642805000075a7 */ /* 0x000f24000802017f */
[----:B---34-:R-:W-:Y:S05]  /*6bc0*/  @!P1 BRA `(.L_x_81) ;  /* 0x0000000800d89947 */ /* 0x018fea0003800000 */
.L_x_102:
[----:B------:R-:W-:Y:S01]  /*6bd0*/  IMAD.MOV.U32 R4, RZ, RZ, RZ ;  /* 0x000000ffff047224 */ /* 0x000fe200078e00ff */
[----:B------:R-:W-:Y:S06]  /*6be0*/  @P0 BRA `(.L_x_82) ;  /* 0x0000000000140947 */ /* 0x000fec0003800000 */
[----:B------:R-:W-:Y:S01]  /*6bf0*/  ISETP.NE.AND P1, PT, R16, RZ, PT ;  /* 0x000000ff1000720c */ /* 0x000fe20003f25270 */
[----:B---3--:R-:W-:-:S04]  /*6c00*/  IMAD.MOV.U32 R5, RZ, RZ, 0x6100 ;  /* 0x00006100ff057424 */ /* 0x008fc800078e00ff */
[----:B------:R4:W-:Y:S08]  /*6c10*/  SYNCS.ARRIVE.TRANS64 RZ, [R0+URZ+0x36418], R5 ;  /* 0x0364180500ff79a7 */ /* 0x0009f0000800003f */
[----:B------:R-:W-:Y:S05]  /*6c20*/  @!P1 BRA `(.L_x_82) ;  /* 0x0000000000049947 */ /* 0x000fea0003800000 */
[----:B------:R-:W-:Y:S01]  /*6c30*/  BPT.TRAP 0x1 ;  /* 0x000000040000795c */ /* 0x000fe20000300000 */
.L_x_82:
[----:B------:R-:W-:Y:S01]  /*6c40*/  R2UR UR19, R20 ;  /* 0x00000000141372ca */ /* 0x000fe200000e0000 */
[----:B------:R-:W-:Y:S01]  /*6c50*/  UMOV UR22, 0x0 ;  /* 0x0000000000167882 */ /* 0x000fe20000000000 */
[----:B------:R-:W-:Y:S01]  /*6c60*/  R2UR UR24, R0 ;  /* 0x00000000001872ca */ /* 0x000fe200000e0000 */
[----:B------:R-:W-:Y:S01]  /*6c70*/  UMOV UR23, 0x14f00000 ;  /* 0x14f0000000177882 */ /* 0x000fe20000000000 */
[----:B------:R-:W-:Y:S01]  /*6c80*/  R2UR UR14, R2 ;  /* 0x00000000020e72ca */ /* 0x000fe200000e0000 */
[----:B------:R-:W-:Y:S01]  /*6c90*/  UMOV UR18, URZ ;  /* 0x0000003f00127c82 */ /* 0x000fe20008000000 */
[----:B------:R-:W-:Y:S01]  /*6ca0*/  R2UR UR15, R3 ;  /* 0x00000000030f72ca */ /* 0x000fe200000e0000 */
[----:B------:R-:W-:Y:S01]  /*6cb0*/  UMOV UR20, UR28 ;  /* 0x0000001c00147c82 */ /* 0x000fe20008000000 */
[----:B------:R-:W-:Y:S01]  /*6cc0*/  UMOV UR21, UR29 ;  /* 0x0000001d00157c82 */ /* 0x000fe20008000000 */
[----:B------:R-:W-:Y:S01]  /*6cd0*/  UMOV UR10, 0x40 ;  /* 0x00000040000a7882 */ /* 0x000fe20000000000 */
[----:B------:R-:W-:Y:S01]  /*6ce0*/  UMOV UR12, UR28 ;  /* 0x0000001c000c7c82 */ /* 0x000fe20008000000 */
[----:B------:R-:W-:Y:S01]  /*6cf0*/  UMOV UR13, UR29 ;  /* 0x0000001d000d7c82 */ /* 0x000fe20008000000 */
[----:B------:R-:W-:Y:S01]  /*6d00*/  UMOV UR26, 0x80 ;  /* 0x00000080001a7882 */ /* 0x000fe20000000000 */
[----:B------:R-:W-:Y:S01]  /*6d10*/  UIADD3 UR19, UR19, 0x40, URZ ;  /* 0x0000004013137890 */ /* 0x000fe2000fffe03f */
[----:B------:R-:W-:Y:S01]  /*6d20*/  IMAD.MOV.U32 R15, RZ, RZ, 0x2 ;  /* 0x00000002ff0f7424 */ /* 0x000fe200078e00ff */
[----:B------:R-:W-:-:S02]  /*6d30*/  UIADD3 UR16, UR24, 0x24000, URZ ;  /* 0x0002400018107890 */ /* 0x000fc4000fffe03f */
[----:B------:R-:W-:Y:S02]  /*6d40*/  UIADD3 UR17, UR24, 0x36418, URZ ;  /* 0x0003641818117890 */ /* 0x000fe4000fffe03f */
[----:B------:R-:W-:Y:S01]  /*6d50*/  UIADD3 UR8, UR24, 0x26000, URZ ;  /* 0x0002600018087890 */ /* 0x000fe2000fffe03f */
[----:B---34-:R-:W-:Y:S01]  /*6d60*/  IMAD.U32 R5, RZ, RZ, UR19 ;  /* 0x00000013ff057e24 */ /* 0x018fe2000f8e00ff */
        /* <DEDUP_REMOVED lines=12> */
[----:B------:R3:W-:Y:S02]  /*6e30*/  UBLKCP.S.G [UR32], [UR6], UR30 ;  /* 0x00000020060073ba */ /* 0x0007e4000800021e */
[----:B---3--:R-:W-:Y:S01]  /*6e40*/  NOP ;  /* 0x0000000000007918 */ /* 0x008fe20000000000 */
.L_x_68:
[----:B------:R-:W-:-:S04]  /*6e50*/  SHF.L.U32 R3, R4, 0x1f, RZ ;  /* 0x0000001f04037819 */ /* 0x000fc800000006ff */
[----:B------:R-:W3:Y:S02]  /*6e60*/  SYNCS.PHASECHK.TRANS64.TRYWAIT P1, [R0+URZ+0x36438], R3 ;  /* 0x03643803000075a7 */ /* 0x000ee4000802017f */
[----:B---3--:R-:W-:Y:S05]  /*6e70*/  @!P1 BRA `(.L_x_83) ;  /* 0x0000000800409947 */ /* 0x008fea0003800000 */
.L_x_103:
[----:B------:R-:W-:Y:S05]  /*6e80*/  @P0 BRA `(.L_x_84) ;  /* 0x0000000000180947 */ /* 0x000fea0003800000 */
[----:B------:R-:W4:Y:S01]  /*6e90*/  S2R R2, SR_TID.X ;  /* 0x0000000000027919 */ /* 0x000f220000002100 */
[----:B---3--:R-:W-:-:S04]  /*6ea0*/  IMAD.MOV.U32 R3, RZ, RZ, 0x6100 ;  /* 0x00006100ff037424 */ /* 0x008fc800078e00ff */
[----:B------:R5:W-:Y:S01]  /*6eb0*/  SYNCS.ARRIVE.TRANS64 RZ, [R0+URZ+0x36430], R3 ;  /* 0x0364300300ff79a7 */ /* 0x000be2000800003f */
[----:B----4-:R-:W-:-:S13]  /*6ec0*/  LOP3.LUT P0, RZ, R2, 0x1f, RZ, 0xc0, !PT ;  /* 0x0000001f02ff7812 */ /* 0x010fda000780c0ff */
[----:B-----5:R-:W-:Y:S05]  /*6ed0*/  @!P0 BRA `(.L_x_84) ;  /* 0x0000000000048947 */ /* 0x020fea0003800000 */
[----:B------:R-:W-:Y:S01]  /*6ee0*/  BPT.TRAP 0x1 ;  /* 0x000000040000795c */ /* 0x000fe20000300000 */
.L_x_84:
[----:B---3--:R-:W3:Y:S01]  /*6ef0*/  LDC.64 R2, c[0x0][0x728] ;  /* 0x0001ca00ff027b82 */ /* 0x008ee20000000a00 */
[----:B------:R-:W-:Y:S01]  /*6f00*/  IADD3 R13, P1, R13, 0x1f0, RZ ;  /* 0x000001f00d0d7810 */ /* 0x000fe20007f3e0ff */
[----:B------:R-:W-:Y:S01]  /*6f10*/  UMOV UR14, 0x0 ;  /* 0x00000000000e7882 */ /* 0x000fe20000000000 */
[C---:B------:R-:W-:Y:S01]  /*6f20*/  IADD3 R6, P0, R5.reuse, R6, RZ ;  /* 0x0000000605067210 */ /* 0x040fe20007f1e0ff */
[----:B------:R-:W-:Y:S01]  /*6f30*/  UMOV UR15, 0x14f00000 ;  /* 0x14f00000000f7882 */ /* 0x000fe20000000000 */
[----:B------:R-:W-:Y:S01]  /*6f40*/  R2UR UR24, R0 ;  /* 0x00000000001872ca */ /* 0x000fe200000e0000 */
[----:B------:R-:W-:Y:S01]  /*6f50*/  IMAD.X R14, RZ, RZ, R14, P1 ;  /* 0x000000ffff0e7224 */ /* 0x000fe200008e060e */
[C---:B------:R-:W-:Y:S01]  /*6f60*/  LEA.HI.X.SX32 R11, R5.reuse, R11, 0x1, P0 ;  /* 0x0000000b050b7211 */ /* 0x040fe200000f0eff */
[----:B------:R-:W-:Y:S01]  /*6f70*/  UMOV UR18, URZ ;  /* 0x0000003f00127c82 */ /* 0x000fe20008000000 */
[----:B------:R-:W-:Y:S01]  /*6f80*/  R2UR UR19, R5 ;  /* 0x00000000051372ca */ /* 0x000fe200000e0000 */
[----:B------:R-:W-:Y:S01]  /*6f90*/  UMOV UR20, UR28 ;  /* 0x0000001c00147c82 */ /* 0x000fe20008000000 */
[----:B------:R-:W-:Y:S01]  /*6fa0*/  R2UR UR6, R13 ;  /* 0x000000000d0672ca */ /* 0x000fe200000e0000 */
[----:B------:R-:W-:Y:S01]  /*6fb0*/  UMOV UR21, UR29 ;  /* 0x0000001d00157c82 */ /* 0x000fe20008000000 */
[----:B------:R-:W-:Y:S01]  /*6fc0*/  R2UR UR7, R14 ;  /* 0x000000000e0772ca */ /* 0x000fe200000e0000 */
[----:B------:R-:W-:Y:S01]  /*6fd0*/  UMOV UR10, 0x40 ;  /* 0x00000040000a7882 */ /* 0x000fe20000000000 */
[----:B------:R-:W-:Y:S01]  /*6fe0*/  UMOV UR12, UR28 ;  /* 0x0000001c000c7c82 */ /* 0x000fe20008000000 */
[----:B------:R-:W-:Y:S01]  /*6ff0*/  UMOV UR13, UR29 ;  /* 0x0000001d000d7c82 */ /* 0x000fe20008000000 */
[----:B------:R-:W-:Y:S01]  /*7000*/  UMOV UR26, 0x80 ;  /* 0x00000080001a7882 */ /* 0x000fe20000000000 */
[----:B------:R-:W-:Y:S01]  /*7010*/  UIADD3 UR17, UR24, 0x36430, URZ ;  /* 0x0003643018117890 */ /* 0x000fe2000fffe03f */
[----:B------:R-:W-:Y:S01]  /*7020*/  LOP3.LUT R4, R4, 0x1, RZ, 0x3c, !PT ;  /* 0x0000000104047812 */ /* 0x000fe200078e3cff */
[----:B------:R-:W-:-:S02]  /*7030*/  UIADD3 UR16, UR24, 0x2a000, URZ ;  /* 0x0002a00018107890 */ /* 0x000fc4000fffe03f */
[----:B------:R-:W-:Y:S01]  /*7040*/  UIADD3 UR32, UR24, 0x30200, URZ ;  /* 0x0003020018207890 */ /* 0x000fe2000fffe03f */
[C---:B---3--:R-:W-:Y:S01]  /*7050*/  LEA R2, P0, R6.reuse, R2, 0x2 ;  /* 0x0000000206027211 */ /* 0x048fe200078010ff */
[----:B------:R-:W-:Y:S02]  /*7060*/  UIADD3 UR8, UR24, 0x2c000, URZ ;  /* 0x0002c00018087890 */ /* 0x000fe4000fffe03f */
[----:B------:R-:W-:Y:S01]  /*7070*/  UIADD3 UR24, UR24, 0x2e000, URZ ;  /* 0x0002e00018187890 */ /* 0x000fe2000fffe03f */
[----:B------:R-:W-:Y:S01]  /*7080*/  LEA.HI.X R3, R6, R3, R11, 0x2, P0 ;  /* 0x0000000306037211 */ /* 0x000fe200000f140b */
[----:B------:R-:W-:Y:S01]  /*7090*/  UMOV UR11, UR19 ;  /* 0x00000013000b7c82 */ /* 0x000fe20008000000 */
[----:B------:R-:W-:Y:S01]  /*70a0*/  R2UR UR30, R2 ;  /* 0x00000000021e72ca */ /* 0x000fe200000e0000 */
[----:B------:R-:W-:Y:S01]  /*70b0*/  UMOV UR9, UR17 ;  /* 0x0000001100097c82 */ /* 0x000fe20008000000 */
[----:B------:R-:W-:Y:S01]  /*70c0*/  R2UR UR31, R3 ;  /* 0x00000000031f72ca */ /* 0x000fe200000e0000 */
[----:B------:R-:W-:Y:S01]  /*70d0*/  UMOV UR27, UR19 ;  /* 0x00000013001b7c82 */ /* 0x000fe20008000000 */
[----:B------:R3:W-:Y:S01]  /*70e0*/  UTMALDG.4D [UR16], [UR6], desc[UR14] ;  /* 0x00000e10060075b4 */ /* 0x0007e20008019000 */
[----:B------:R-:W-:Y:S01]  /*70f0*/  UMOV UR25, UR17 ;  /* 0x0000001100197c82 */ /* 0x000fe20008000000 */
[----:B------:R-:W-:Y:S01]  /*7100*/  UMOV UR33, UR17 ;  /* 0x0000001100217c82 */ /* 0x000fe20008000000 */
[----:B------:R-:W-:Y:S01]  /*7110*/  UMOV UR22, 0x10 ;  /* 0x0000001000167882 */ /* 0x000fe20000000000 */
[----:B------:R-:W-:Y:S01]  /*7120*/  ISETP.NE.AND P0, PT, R15, 0x2, PT ;  /* 0x000000020f00780c */ /* 0x000fe20003f05270 */
[----:B------:R3:W-:Y:S03]  /*7130*/  UTMALDG.4D [UR8], [UR6], desc[UR14] ;  /* 0x00000e08060075b4 */ /* 0x0007e60008019000 */
[----:B------:R-:W-:-:S02]  /*7140*/  SEL R3, RZ, 0x1, P0 ;  /* 0x00000001ff037807 */ /* 0x000fc40000000000 */
[----:B------:R-:W-:Y:S02]  /*7150*/  SEL R2, R15, RZ, P0 ;  /* 0x000000ff0f027207 */ /* 0x000fe40000000000 */
[----:B------:R-:W-:Y:S01]  /*7160*/  LOP3.LUT R12, R12, R3, RZ, 0x3c, !PT ;  /* 0x000000030c0c7212 */ /* 0x000fe200078e3cff */
[----:B------:R3:W-:Y:S01]  /*7170*/  UTMALDG.4D [UR24], [UR6], desc[UR14] ;  /* 0x00000e18060075b4 */ /* 0x0007e20008019000 */
[----:B------:R3:W-:Y:S02]  /*7180*/  UBLKCP.S.G [UR32], [UR30], UR22 ;  /* 0x000000201e0073ba */ /* 0x0007e40008000216 */
[----:B---3--:R-:W-:-:S03]  /*7190*/  NOP ;  /* 0x0000000000007918 */ /* 0x008fc60000000000 */
.L_x_65:
[----:B------:R-:W-:Y:S05]  /*71a0*/  BSYNC B0 ;  /* 0x0000000000007941 */ /* 0x000fea0003800000 */
.L_x_64:
[----:B------:R-:W-:-:S03]  /*71b0*/  UMOV UR6, 0xffffffff ;  /* 0xffffffff00067882 */ /* 0x000fc60000000000 */
[----:B------:R-:W-:Y:S05]  /*71c0*/  BRA.DIV UR6, `(.L_x_85) ;  /* 0x0000000606807947 */ /* 0x000fea000b800000 */
[----:B------:R-:W-:-:S13]  /*71d0*/  ELECT P0, URZ, PT ;  /* 0x00000000003f782f */ /* 0x000fda0003800000 */
.L_x_106:
[----:B------:R-:W-:Y:S04]  /*71e0*/  BSSY B0, `(.L_x_86) ;  /* 0x000001e000007945 */ /* 0x000fe80003800000 */
[----:B------:R-:W-:Y:S05]  /*71f0*/  @!P0 BRA `(.L_x_87) ;  /* 0x0000000000708947 */ /* 0x000fea0003800000 */
[----:B------:R-:W-:-:S04]  /*7200*/  LOP3.LUT R17, R17, 0x2, RZ, 0xfc, !PT ;  /* 0x0000000211117812 */ /* 0x000fc800078efcff */
[----:B------:R-:W-:-:S13]  /*7210*/  ISETP.NE.AND P0, PT, R17, 0x3, PT ;  /* 0x000000031100780c */ /* 0x000fda0003f05270 */
[----:B------:R-:W-:Y:S05]  /*7220*/  @!P0 BRA `(.L_x_88) ;  /* 0x0000000000048947 */ /* 0x000fea0003800000 */
[----:B------:R-:W-:Y:S01]  /*7230*/  BPT.TRAP 0x1 ;  /* 0x000000040000795c */ /* 0x000fe20000300000 */
.L_x_88:
[----:B------:R-:W3:Y:S01]  /*7240*/  S2R R3, SR_CgaCtaId ;  /* 0x0000000000037919 */ /* 0x000ee20000008800 */
[----:B-12---:R-:W-:-:S04]  /*7250*/  MOV R0, 0x400 ;  /* 0x0000040000007802 */ /* 0x006fc80000000f00 */
[----:B---3--:R-:W-:Y:S02]  /*7260*/  LEA R9, R3, R0, 0x18 ;  /* 0x0000000003097211 */ /* 0x008fe400078ec0ff */
[----:B------:R-:W-:-:S03]  /*7270*/  SHF.L.U32 R0, R12, 0x1f, RZ ;  /* 0x0000001f0c007819 */ /* 0x000fc600000006ff */
[----:B------:R-:W-:-:S04]  /*7280*/  VIADD R3, R9, 0x36420 ;  /* 0x0003642009037836 */ /* 0x000fc80000000000 */
[C---:B------:R-:W-:Y:S02]  /*7290*/  IMAD R7, R2.reuse, 0x8, R3 ;  /* 0x0000000802077824 */ /* 0x040fe400078e0203 */
[----:B------:R-:W-:Y:S02]  /*72a0*/  VIADD R2, R2, 0x1 ;  /* 0x0000000102027836 */ /* 0x000fe40000000000 */
[----:B------:R-:W1:Y:S03]  /*72b0*/  SYNCS.PHASECHK.TRANS64.TRYWAIT P1, [R7+URZ], R0 ;  /* 0x00000000070075a7 */ /* 0x000e66000802017f */
[----:B------:R-:W-:-:S04]  /*72c0*/  ISETP.NE.AND P2, PT, R2, 0x2, PT ;  /* 0x000000020200780c */ /* 0x000fc80003f45270 */
[----:B------:R-:W-:Y:S02]  /*72d0*/  SEL R5, RZ, 0x1, P2 ;  /* 0x00000001ff057807 */ /* 0x000fe40001000000 */
[----:B------:R-:W-:Y:S02]  /*72e0*/  SEL R2, R2, RZ, P2 ;  /* 0x000000ff02027207 */ /* 0x000fe40001000000 */
[----:B------:R-:W-:-:S03]  /*72f0*/  LOP3.LUT R5, R12, R5, RZ, 0x3c, !PT ;  /* 0x000000050c057212 */ /* 0x000fc600078e3cff */
[----:B------:R-:W-:Y:S01]  /*7300*/  IMAD R3, R2, 0x8, R3 ;  /* 0x0000000802037824 */ /* 0x000fe200078e0203 */
[----:B------:R-:W-:Y:S01]  /*7310*/  SHF.L.U32 R2, R5, 0x1f, RZ ;  /* 0x0000001f05027819 */ /* 0x000fe200000006ff */
[----:B-1----:R-:W-:Y:S06]  /*7320*/  @!P1 BRA `(.L_x_89) ;  /* 0x00000004004c9947 */ /* 0x002fec0003800000 */
.L_x_107:
[----:B------:R-:W2:Y:S02]  /*7330*/  SYNCS.PHASECHK.TRANS64.TRYWAIT P1, [R3+URZ], R2 ;  /* 0x00000002030075a7 */ /* 0x000ea4000802017f */
[----:B--2---:R-:W-:Y:S05]  /*7340*/  @!P1 BRA `(.L_x_90) ;  /* 0x0000000400589947 */ /* 0x004fea0003800000 */
.L_x_108:
[----:B------:R-:W-:Y:S05]  /*7350*/  @!P0 BRA `(.L_x_91) ;  /* 0x0000000000048947 */ /* 0x000fea0003800000 */
[----:B------:R-:W-:Y:S01]  /*7360*/  BPT.TRAP 0x1 ;  /* 0x000000040000795c */ /* 0x000fe20000300000 */
.L_x_91:
[----:B------:R-:W-:-:S07]  /*7370*/  SHF.L.U32 R4, R4, 0x1f, RZ ;  /* 0x0000001f04047819 */ /* 0x000fce00000006ff */
.L_x_92:
[----:B---3--:R3:W4:Y:S02]  /*7380*/  SYNCS.PHASECHK.TRANS64.TRYWAIT P0, [R9+URZ+0x36438], R4 ;  /* 0x03643804090075a7 */ /* 0x008724000800017f */
[----:B----4-:R-:W-:Y:S05]  /*7390*/  @!P0 NANOSLEEP.SYNCS 0x989680 ;  /* 0x009896800000895d */ /* 0x010fea0003900000 */
[----:B------:R-:W4:Y:S02]  /*73a0*/  @!P0 SYNCS.PHASECHK.TRANS64 P0, [R9+URZ+0x36438], R4 ;  /* 0x03643804090085a7 */ /* 0x000f24000800007f */
[----:B----4-:R-:W-:Y:S05]  /*73b0*/  @!P0 BRA `(.L_x_92) ;  /* 0xfffffffc00f08947 */ /* 0x010fea000383ffff */
.L_x_87:
[----:B------:R-:W-:Y:S05]  /*73c0*/  BSYNC B0 ;  /* 0x0000000000007941 */ /* 0x000fea0003800000 */
.L_x_86:
[----:B------:R-:W-:Y:S05]  /*73d0*/  EXIT ;  /* 0x000000000000794d */ /* 0x000fea0003800000 */
.L_x_10:
[----:B------:R-:W-:Y:S02]  /*73e0*/  IMAD.MOV.U32 R12, RZ, RZ, RZ ;  /* 0x000000ffff0c7224 */ /* 0x000fe400078e00ff */
[----:B------:R-:W-:Y:S02]  /*73f0*/  IMAD.MOV.U32 R11, RZ, RZ, 0x1f ;  /* 0x0000001fff0b7424 */ /* 0x000fe400078e00ff */
[----:B------:R-:W-:-:S07]  /*7400*/  IMAD.MOV.U32 R15, RZ, RZ, -0x1 ;  /* 0xffffffffff0f7424 */ /* 0x000fce00078e00ff */
[----:B------:R-:W-:Y:S05]  /*7410*/  WARPSYNC.COLLECTIVE R15, `(.L_x_93) ;  /* 0x000000000f087348 */ /* 0x000fea0003c00000 */
[----:B------:R1:W2:Y:S02]  /*7420*/  SHFL.IDX P6, R14, R13, R12, R11 ;  /* 0x0000000c0d0e7389 */ /* 0x0002a400000c000b */
[----:B-12---:R-:W-:Y:S01]  /*7430*/  ENDCOLLECTIVE ;  /* 0x000000000000791b */ /* 0x006fe20003800000 */
.L_x_93:
[----:B------:R-:W-:Y:S05]  /*7440*/  BRA `(.L_x_94) ;  /* 0xffffff9400cc7947 */ /* 0x000fea000383ffff */
.L_x_12:
[----:B--2---:R2:W3:Y:S02]  /*7450*/  SYNCS.PHASECHK.TRANS64.TRYWAIT P0, [R19+URZ+0x36400], R12 ;  /* 0x0364000c130075a7 */ /* 0x0044e4000800017f */
[----:B---3--:R-:W-:Y:S05]  /*7460*/  @!P0 NANOSLEEP.SYNCS 0x989680 ;  /* 0x009896800000895d */ /* 0x008fea0003900000 */
[----:B------:R-:W3:Y:S02]  /*7470*/  @!P0 SYNCS.PHASECHK.TRANS64 P0, [R19+URZ+0x36400], R12 ;  /* 0x0364000c130085a7 */ /* 0x000ee4000800007f */
[----:B---3--:R-:W-:Y:S05]  /*7480*/  @!P0 BRA `(.L_x_12) ;  /* 0xfffffffc00f08947 */ /* 0x008fea000383ffff */
[----:B------:R-:W-:Y:S05]  /*7490*/  BRA `(.L_x_11) ;  /* 0xffffff9800307947 */ /* 0x000fea000383ffff */
.L_x_17:
[----:B--2---:R2:W3:Y:S02]  /*74a0*/  SYNCS.PHASECHK.TRANS64.TRYWAIT P1, [R4+URZ+0x36410], R9 ;  /* 0x03641009040075a7 */ /* 0x0044e4000802017f */
[----:B---3--:R-:W-:Y:S05]  /*74b0*/  @!P1 NANOSLEEP.SYNCS 0x989680 ;  /* 0x009896800000995d */ /* 0x008fea0003900000 */
[----:B------:R-:W3:Y:S02]  /*74c0*/  @!P1 SYNCS.PHASECHK.TRANS64 P1, [R4+URZ+0x36410], R9 ;  /* 0x03641009040095a7 */ /* 0x000ee4000802007f */
[----:B---3--:R-:W-:Y:S05]  /*74d0*/  @!P1 BRA `(.L_x_17) ;  /* 0xfffffffc00f09947 */ /* 0x008fea000383ffff */
[----:B------:R-:W-:Y:S05]  /*74e0*/  BRA `(.L_x_16) ;  /* 0xffffff9c00e87947 */ /* 0x000fea000383ffff */
.L_x_21:
[----:B------:R1:W1:Y:S02]  /*74f0*/  SYNCS.PHASECHK.TRANS64.TRYWAIT P1, [R19+URZ+0x36430], R8 ;  /* 0x03643008130075a7 */ /* 0x000264000802017f */
[----:B-1----:R-:W-:Y:S05]  /*7500*/  @!P1 NANOSLEEP.SYNCS 0x989680 ;  /* 0x009896800000995d */ /* 0x002fea0003900000 */
[----:B------:R-:W1:Y:S02]  /*7510*/  @!P1 SYNCS.PHASECHK.TRANS64 P1, [R19+URZ+0x36430], R8 ;  /* 0x03643008130095a7 */ /* 0x000e64000802007f */
[----:B-1----:R-:W-:Y:S05]  /*7520*/  @!P1 BRA `(.L_x_21) ;  /* 0xfffffffc00f09947 */ /* 0x002fea000383ffff */
[----:B------:R-:W-:Y:S05]  /*7530*/  BRA `(.L_x_20) ;  /* 0xffffffa4008c7947 */ /* 0x000fea000383ffff */
.L_x_66:
[----:B-1----:R1:W2:Y:S02]  /*7540*/  SYNCS.PHASECHK.TRANS64.TRYWAIT P1, [R0+URZ+0x36420], R10 ;  /* 0x0364200a000075a7 */ /* 0x0022a4000802017f */
[----:B--2---:R-:W-:Y:S05]  /*7550*/  @!P1 NANOSLEEP.SYNCS 0x989680 ;  /* 0x009896800000995d */ /* 0x004fea0003900000 */
[----:B------:R-:W2:Y:S02]  /*7560*/  @!P1 SYNCS.PHASECHK.TRANS64 P1, [R0+URZ+0x36420], R10 ;  /* 0x0364200a000095a7 */ /* 0x000ea4000802007f */
[----:B--2---:R-:W-:Y:S05]  /*7570*/  @!P1 BRA `(.L_x_66) ;  /* 0xfffffffc00f09947 */ /* 0x004fea000383ffff */
[----:B------:R-:W-:Y:S05]  /*7580*/  BRA `(.L_x_95) ;  /* 0xffffffe0001c7947 */ /* 0x000fea000383ffff */
.L_x_70:
[----:B-1----:R1:W2:Y:S02]  /*7590*/  SYNCS.PHASECHK.TRANS64.TRYWAIT P1, [R0+URZ+0x36438], R10 ;  /* 0x0364380a000075a7 */ /* 0x0022a4000802017f */
[----:B--2---:R-:W-:Y:S05]  /*75a0*/  @!P1 NANOSLEEP.SYNCS 0x989680 ;  /* 0x009896800000995d */ /* 0x004fea0003900000 */
[----:B------:R-:W2:Y:S02]  /*75b0*/  @!P1 SYNCS.PHASECHK.TRANS64 P1, [R0+URZ+0x36438], R10 ;  /* 0x0364380a000095a7 */ /* 0x000ea4000802007f */
[----:B--2---:R-:W-:Y:S05]  /*75c0*/  @!P1 BRA `(.L_x_70) ;  /* 0xfffffffc00f09947 */ /* 0x004fea000383ffff */
[----:B------:R-:W-:Y:S05]  /*75d0*/  BRA `(.L_x_96) ;  /* 0xffffffe400d47947 */ /* 0x000fea000383ffff */
.L_x_72:
[----:B--2---:R2:W3:Y:S02]  /*75e0*/  SYNCS.PHASECHK.TRANS64.TRYWAIT P1, [R0+URZ+0x36428], R3 ;  /* 0x03642803000075a7 */ /* 0x0044e4000802017f */
[----:B---3--:R-:W-:Y:S05]  /*75f0*/  @!P1 NANOSLEEP.SYNCS 0x989680 ;  /* 0x009896800000995d */ /* 0x008fea0003900000 */
[----:B------:R-:W3:Y:S02]  /*7600*/  @!P1 SYNCS.PHASECHK.TRANS64 P1, [R0+URZ+0x36428], R3 ;  /* 0x03642803000095a7 */ /* 0x000ee4000802007f */
[----:B---3--:R-:W-:Y:S05]  /*7610*/  @!P1 BRA `(.L_x_72) ;  /* 0xfffffffc00f09947 */ /* 0x008fea000383ffff */
[----:B------:R-:W-:Y:S05]  /*7620*/  BRA `(.L_x_97) ;  /* 0xffffffe800947947 */ /* 0x000fea000383ffff */
.L_x_74:
[----:B--2---:R2:W3:Y:S02]  /*7630*/  SYNCS.PHASECHK.TRANS64.TRYWAIT P1, [R0+URZ+0x36438], R29 ;  /* 0x0364381d000075a7 */ /* 0x0044e4000802017f */
[----:B---3--:R-:W-:Y:S05]  /*7640*/  @!P1 NANOSLEEP.SYNCS 0x989680 ;  /* 0x009896800000995d */ /* 0x008fea0003900000 */
[----:B------:R-:W3:Y:S02]  /*7650*/  @!P1 SYNCS.PHASECHK.TRANS64 P1, [R0+URZ+0x36438], R29 ;  /* 0x0364381d000095a7 */ /* 0x000ee4000802007f */
[----:B---3--:R-:W-:Y:S05]  /*7660*/  @!P1 BRA `(.L_x_74) ;  /* 0xfffffffc00f09947 */ /* 0x008fea000383ffff */
[----:B------:R-:W-:Y:S05]  /*7670*/  BRA `(.L_x_98) ;  /* 0xffffffec00247947 */ /* 0x000fea000383ffff */
.L_x_76:
[----:B------:R-:W-:-:S07]  /*7680*/  SHF.L.U32 R5, R12, 0x1f, RZ ;  /* 0x0000001f0c057819 */ /* 0x000fce00000006ff */
.L_x_99:
[----:B--2---:R2:W3:Y:S02]  /*7690*/  SYNCS.PHASECHK.TRANS64.TRYWAIT P1, [R0+URZ+0x36420], R5 ;  /* 0x03642005000075a7 */ /* 0x0044e4000802017f */
[----:B---3--:R-:W-:Y:S05]  /*76a0*/  @!P1 NANOSLEEP.SYNCS 0x989680 ;  /* 0x009896800000995d */ /* 0x008fea0003900000 */
[----:B------:R-:W3:Y:S02]  /*76b0*/  @!P1 SYNCS.PHASECHK.TRANS64 P1, [R0+URZ+0x36420], R5 ;  /* 0x03642005000095a7 */ /* 0x000ee4000802007f */
[----:B---3--:R-:W-:Y:S05]  /*76c0*/  @!P1 BRA `(.L_x_99) ;  /* 0xfffffffc00f09947 */ /* 0x008fea000383ffff */
[----:B------:R-:W-:Y:S05]  /*76d0*/  BRA `(.L_x_100) ;  /* 0xffffffec00c47947 */ /* 0x000fea000383ffff */
.L_x_79:
[----:B--2---:R2:W3:Y:S02]  /*76e0*/  SYNCS.PHASECHK.TRANS64.TRYWAIT P1, [R0+URZ+0x36438], R10 ;  /* 0x0364380a000075a7 */ /* 0x0044e4000802017f */
[----:B---3--:R-:W-:Y:S05]  /*76f0*/  @!P1 NANOSLEEP.SYNCS 0x989680 ;  /* 0x009896800000995d */ /* 0x008fea0003900000 */
[----:B------:R-:W3:Y:S02]  /*7700*/  @!P1 SYNCS.PHASECHK.TRANS64 P1, [R0+URZ+0x36438], R10 ;  /* 0x0364380a000095a7 */ /* 0x000ee4000802007f */
[----:B---3--:R-:W-:Y:S05]  /*7710*/  @!P1 BRA `(.L_x_79) ;  /* 0xfffffffc00f09947 */ /* 0x008fea000383ffff */
[----:B------:R-:W-:Y:S05]  /*7720*/  BRA `(.L_x_101) ;  /* 0xfffffff0006c7947 */ /* 0x000fea000383ffff */
.L_x_81:
[----:B---3--:R3:W4:Y:S02]  /*7730*/  SYNCS.PHASECHK.TRANS64.TRYWAIT P1, [R0+URZ+0x36428], R5 ;  /* 0x03642805000075a7 */ /* 0x008724000802017f */
[----:B----4-:R-:W-:Y:S05]  /*7740*/  @!P1 NANOSLEEP.SYNCS 0x989680 ;  /* 0x009896800000995d */ /* 0x010fea0003900000 */
[----:B------:R-:W4:Y:S02]  /*7750*/  @!P1 SYNCS.PHASECHK.TRANS64 P1, [R0+URZ+0x36428], R5 ;  /* 0x03642805000095a7 */ /* 0x000f24000802007f */
[----:B----4-:R-:W-:Y:S05]  /*7760*/  @!P1 BRA `(.L_x_81) ;  /* 0xfffffffc00f09947 */ /* 0x010fea000383ffff */
[----:B------:R-:W-:Y:S05]  /*7770*/  BRA `(.L_x_102) ;  /* 0xfffffff400147947 */ /* 0x000fea000383ffff */
.L_x_83:
[----:B---3--:R3:W4:Y:S02]  /*7780*/  SYNCS.PHASECHK.TRANS64.TRYWAIT P1, [R0+URZ+0x36438], R3 ;  /* 0x03643803000075a7 */ /* 0x008724000802017f */
[----:B----4-:R-:W-:Y:S05]  /*7790*/  @!P1 NANOSLEEP.SYNCS 0x989680 ;  /* 0x009896800000995d */ /* 0x010fea0003900000 */
[----:B------:R-:W4:Y:S02]  /*77a0*/  @!P1 SYNCS.PHASECHK.TRANS64 P1, [R0+URZ+0x36438], R3 ;  /* 0x03643803000095a7 */ /* 0x000f24000802007f */
[----:B----4-:R-:W-:Y:S05]  /*77b0*/  @!P1 BRA `(.L_x_83) ;  /* 0xfffffffc00f09947 */ /* 0x010fea000383ffff */
[----:B------:R-:W-:Y:S05]  /*77c0*/  BRA `(.L_x_103) ;  /* 0xfffffff400ac7947 */ /* 0x000fea000383ffff */
.L_x_85:
[----:B------:R-:W-:Y:S01]  /*77d0*/  BSSY B0, `(.L_x_104) ;  /* 0x0000006000007945 */ /* 0x000fe20003800000 */
[----:B------:R-:W-:-:S07]  /*77e0*/  IMAD.MOV.U32 R15, RZ, RZ, -0x1 ;  /* 0xffffffffff0f7424 */ /* 0x000fce00078e00ff */
[----:B-12---:R-:W-:Y:S05]  /*77f0*/  WARPSYNC.COLLECTIVE R15, `(.L_x_105) ;  /* 0x000000000f0c7348 */ /* 0x006fea0003c00000 */
[----:B------:R-:W-:Y:S02]  /*7800*/  ELECT P6, UR62, PT ;  /* 0x00000000003e782f */ /* 0x000fe400038c0000 */
[----:B------:R-:W-:Y:S01]  /*7810*/  MOV R14, UR62 ;  /* 0x0000003e000e7c02 */ /* 0x000fe20008000f00 */
[----:B-12---:R-:W-:Y:S10]  /*7820*/  ENDCOLLECTIVE ;  /* 0x000000000000791b */ /* 0x006ff40003800000 */
.L_x_105:
[----:B------:R-:W-:Y:S05]  /*7830*/  BSYNC B0 ;  /* 0x0000000000007941 */ /* 0x000fea0003800000 */
.L_x_104:
[----:B------:R-:W-:Y:S01]  /*7840*/  PLOP3.LUT P0, PT, P6, PT, PT, 0x80, 0x0 ;  /* 0x000000000000781c */ /* 0x000fe2000370f070 */
[----:B------:R-:W-:-:S12]  /*7850*/  BRA `(.L_x_106) ;  /* 0xfffffff800607947 */ /* 0x000fd8000383ffff */
.L_x_89:
[----:B-1----:R1:W2:Y:S02]  /*7860*/  SYNCS.PHASECHK.TRANS64.TRYWAIT P1, [R7+URZ], R0 ;  /* 0x00000000070075a7 */ /* 0x0022a4000802017f */
[----:B--2---:R-:W-:Y:S05]  /*7870*/  @!P1 NANOSLEEP.SYNCS 0x989680 ;  /* 0x009896800000995d */ /* 0x004fea0003900000 */
[----:B------:R-:W2:Y:S02]  /*7880*/  @!P1 SYNCS.PHASECHK.TRANS64 P1, [R7+URZ], R0 ;  /* 0x00000000070095a7 */ /* 0x000ea4000802007f */
[----:B--2---:R-:W-:Y:S05]  /*7890*/  @!P1 BRA `(.L_x_89) ;  /* 0xfffffffc00f09947 */ /* 0x004fea000383ffff */
[----:B------:R-:W-:Y:S05]  /*78a0*/  BRA `(.L_x_107) ;  /* 0xfffffff800a07947 */ /* 0x000fea000383ffff */
.L_x_90:
[----:B--2---:R2:W3:Y:S02]  /*78b0*/  SYNCS.PHASECHK.TRANS64.TRYWAIT P1, [R3+URZ], R2 ;  /* 0x00000002030075a7 */ /* 0x0044e4000802017f */
[----:B---3--:R-:W-:Y:S05]  /*78c0*/  @!P1 NANOSLEEP.SYNCS 0x989680 ;  /* 0x009896800000995d */ /* 0x008fea0003900000 */
[----:B------:R-:W3:Y:S02]  /*78d0*/  @!P1 SYNCS.PHASECHK.TRANS64 P1, [R3+URZ], R2 ;  /* 0x00000002030095a7 */ /* 0x000ee4000802007f */
[----:B---3--:R-:W-:Y:S05]  /*78e0*/  @!P1 BRA `(.L_x_90) ;  /* 0xfffffffc00f09947 */ /* 0x008fea000383ffff */
[----:B------:R-:W-:Y:S05]  /*78f0*/  BRA `(.L_x_108) ;  /* 0xfffffff800947947 */ /* 0x000fea000383ffff */
.L_x_109:
[----:B------:R-:W-:-:S00]  /*7900*/  BRA `(.L_x_109) ;  /* 0xfffffffc00fc7947 */ /* 0x000fc0000383ffff */
[----:B------:R-:W-:-:S00]  /*7910*/  NOP ;  /* 0x0000000000007918 */ /* 0x000fc00000000000 */
        /* <DEDUP_REMOVED lines=14> */
.L_x_3855:


//--------------------- .text._ZN7cutlass13device_kernelIN5flash11enable_sm90INS1_16FlashAttnBwdSm90INS1_25CollectiveMainloopBwdSm90ILi2ELi1ELi1EN4cute5tupleIJNS5_1CILi1EEES8_S8_EEENS6_IJNS7_ILi64EEENS7_ILi96EEENS7_ILi192EEEEEENS_6half_tEfNS_4arch4Sm90ELb0ELb0ELb0ELb0ELb1ELb0ELb1ELb0ELi3ELi1ELi1ELi1ELb0EEENS1_21CollectiveEpilogueBwdISD_SE_SG_Li384ELb0ELb1ELi3EEENS1_19SingleTileSchedulerILb0ELb0ELb0ELi96EEEEEEEEEvNT_6ParamsE --------------------------
	.section	.text._ZN7cutlass13device_kernelIN5flash11enable_sm90INS1_16FlashAttnBwdSm90INS1_25CollectiveMainloopBwdSm90ILi2ELi1ELi1EN4cute5tupleIJNS5_1CILi1EEES8_S8_EEENS6_IJNS7_ILi64EEENS7_ILi96EEENS7_ILi192EEEEEENS_6half_tEfNS_4arch4Sm90ELb0ELb0ELb0ELb0ELb1ELb0ELb1ELb0ELi3ELi1ELi1ELi1ELb0EEENS1_21CollectiveEpilogueBwdISD_SE_SG_Li384ELb0ELb1ELi3EEENS1_19SingleTileSchedulerILb0ELb0ELb0ELi96EEEEEEEEEvNT_6ParamsE,"ax",@progbits
	.align	128
.text._ZN7cutlass13device_kernelIN5flash11enable_sm90INS1_16FlashAttnBwdSm90INS1_25CollectiveMainloopBwdSm90ILi2ELi1ELi1EN4cute5tupleIJNS5_1CILi1EEES8_S8_EEENS6_IJNS7_ILi64EEENS7_ILi96EEENS7_ILi192EEEEEENS_6half_tEfNS_4arch4Sm90ELb0ELb0ELb0ELb0ELb1ELb0ELb1ELb0ELi3ELi1ELi1ELi1ELb0EEENS1_21CollectiveEpilogueBwdISD_SE_SG_Li384ELb0ELb1ELi3EEENS1_19SingleTileSchedulerILb0ELb0ELb0ELi96EEEEEEEEEvNT_6ParamsE:
        .type           _ZN7cutlass13device_kernelIN5flash11enable_sm90INS1_16FlashAttnBwdSm90INS1_25CollectiveMainloopBwdSm90ILi2ELi1ELi1EN4cute5tupleIJNS5_1CILi1EEES8_S8_EEENS6_IJNS7_ILi64EEENS7_ILi96EEENS7_ILi192EEEEEENS_6half_tEfNS_4arch4Sm90ELb0ELb0ELb0ELb0ELb1ELb0ELb1ELb0ELi3ELi1ELi1ELi1ELb0EEENS1_21CollectiveEpilogueBwdISD_SE_SG_Li384ELb0ELb1ELi3EEENS1_19SingleTileSchedulerILb0ELb0ELb0ELi96EEEEEEEEEvNT_6ParamsE,@function
        .size           _ZN7cutlass13device_kernelIN5flash11enable_sm90INS1_16FlashAttnBwdSm90INS1_25CollectiveMainloopBwdSm90ILi2ELi1ELi1EN4cute5tupleIJNS5_1CILi1EEES8_S8_EEENS6_IJNS7_ILi64EEENS7_ILi96EEENS7_ILi192EEEEEENS_6half_tEfNS_4arch4Sm90ELb0ELb0ELb0ELb0ELb1ELb0ELb1ELb0ELi3ELi1ELi1ELi1ELb0EEENS1_21CollectiveEpilogueBwdISD_SE_SG_Li384ELb0ELb1ELi3EEENS1_19SingleTileSchedulerILb0ELb0ELb0ELi96EEEEEEEEEvNT_6ParamsE,(.L_x_3856 - _ZN7cutlass13device_kernelIN5flash11enable_sm90INS1_16FlashAttnBwdSm90INS1_25CollectiveMainloopBwdSm90ILi2ELi1ELi1EN4cute5tupleIJNS5_1CILi1EEES8_S8_EEENS6_IJNS7_ILi64EEENS7_ILi96EEENS7_ILi192EEEEEENS_6half_tEfNS_4arch4Sm90ELb0ELb0ELb0ELb0ELb1ELb0ELb1ELb0ELi3ELi1ELi1ELi1ELb0EEENS1_21CollectiveEpilogueBwdISD_SE_SG_Li384ELb0ELb1ELi3EEENS1_19SingleTileSchedulerILb0ELb0ELb0ELi96EEEEEEEEEvNT_6ParamsE)
        .other          _ZN7cutlass13device_kernelIN5flash11enable_sm90INS1_16FlashAttnBwdSm90INS1_25CollectiveMainloopBwdSm90ILi2ELi1ELi1EN4cute5tupleIJNS5_1CILi1EEES8_S8_EEENS6_IJNS7_ILi64EEENS7_ILi96EEENS7_ILi192EEEEEENS_6half_tEfNS_4arch4Sm90ELb0ELb0ELb0ELb0ELb1ELb0ELb1ELb0ELi3ELi1ELi1ELi1ELb0EEENS1_21CollectiveEpilogueBwdISD_SE_SG_Li384ELb0ELb1ELi3EEENS1_19SingleTileSchedulerILb0ELb0ELb0ELi96EEEEEEEEEvNT_6ParamsE,@"STO_CUDA_ENTRY STV_DEFAULT"
_ZN7cutlass13device_kernelIN5flash11enable_sm90INS1_16FlashAttnBwdSm90INS1_25CollectiveMainloopBwdSm90ILi2ELi1ELi1EN4cute5tupleIJNS5_1CILi1EEES8_S8_EEENS6_IJNS7_ILi64EEENS7_ILi96EEENS7_ILi192EEEEEENS_6half_tEfNS_4arch4Sm90ELb0ELb0ELb0ELb0ELb1ELb0ELb1ELb0ELi3ELi1ELi1ELi1ELb0EEENS1_21CollectiveEpilogueBwdISD_SE_SG_Li384ELb0ELb1ELi3EEENS1_19SingleTileSchedulerILb0ELb0ELb0ELi96EEEEEEEEEvNT_6ParamsE:
        /* <DEDUP_REMOVED lines=28> */
.L_x_111:
[----:B------:R-:W-:Y:S05]  /*01c0*/  BSYNC B0 ;  /* 0x0000000000007941 */ /* 0x000fea0003800000 */
.L_x_110:
        /* <DEDUP_REMOVED lines=30> */
[----:B------:R1:W1:Y:S01]  /*03b0*/  SYNCS.EXCH.64 URZ, [UR8+0x36420], UR4 ;  /* 0x03642004083f75b2 */ /* 0x0002620008000100 */
[----:B------:R1:W1:Y:S01]  /*03c0*/  SYNCS.EXCH.64 URZ, [UR8+0x36418], UR6 ;  /* 0x03641806083f75b2 */ /* 0x0002620008000100 */
[----:B------:R1:W1:Y:S01]  /*03d0*/  SYNCS.EXCH.64 URZ, [UR8+0x36428], UR4 ;  /* 0x03642804083f75b2 */ /* 0x0002620008000100 */
[----:B------:R-:W-:Y:S01]  /*03e0*/  NOP ;  /* 0x0000000000007918 */ /* 0x000fe20000000000 */
.L_x_112:
[----:B------:R-:W5:Y:S01]  /*03f0*/  SHFL.IDX PT, R3, R0, RZ, 0x1f ;  /* 0x00001fff00037589 */ /* 0x000f6200000e0000 */
[----:B------:R-:W-:Y:S01]  /*0400*/  NOP ;  /* 0x0000000000007918 */ /* 0x000fe20000000000 */
[----:B-----5:R-:W-:-:S13]  /*0410*/  ISETP.NE.AND P0, PT, R3, RZ, PT ;  /* 0x000000ff0300720c */ /* 0x020fda0003f05270 */
        /* <DEDUP_REMOVED lines=15> */
[----:B------:R1:W1:Y:S01]  /*0510*/  SYNCS.EXCH.64 URZ, [UR8+0x36438], UR6 ;  /* 0x03643806083f75b2 */ /* 0x0002620008000100 */
[----:B------:R-:W-:Y:S01]  /*0520*/  NOP ;  /* 0x0000000000007918 */ /* 0x000fe20000000000 */
.L_x_113:
[----:B---3--:R-:W-:Y:S01]  /*0530*/  ISETP.NE.AND P0, PT, R2, RZ, PT ;  /* 0x000000ff0200720c */ /* 0x008fe20003f05270 */
[----:B------:R-:W-:Y:S01]  /*0540*/  IMAD.MOV.U32 R17, RZ, RZ, 0x1 ;  /* 0x00000001ff117424 */ /* 0x000fe200078e00ff */
[----:B------:R-:W-:-:S04]  /*0550*/  NOP ;  /* 0x0000000000007918 */ /* 0x000fc80000000000 */
[----:B------:R-:W-:Y:S01]  /*0560*/  SEL R17, R17, 0x2, !P0 ;  /* 0x0000000211117807 */ /* 0x000fe20004000000 */
[----:B-12-4-:R-:W-:Y:S06]  /*0570*/  BAR.SYNC.DEFER_BLOCKING 0x0 ;  /* 0x0000000000007b1d */ /* 0x016fec0000010000 */
[----:B------:R-:W-:Y:S05]  /*0580*/  @!P0 BRA `(.L_x_114) ;  /* 0x0000003c00648947 */ /* 0x000fea0003800000 */
.L_x_115:
        /* <DEDUP_REMOVED lines=37> */
.L_x_117:
        /* <DEDUP_REMOVED lines=15> */
.L_x_116:
        /* <DEDUP_REMOVED lines=20> */
.L_x_119:
        /* <DEDUP_REMOVED lines=15> */
.L_x_118:
        /* <DEDUP_REMOVED lines=8> */
.L_x_222:
        /* <DEDUP_REMOVED lines=30> */
.L_x_121:
        /* <DEDUP_REMOVED lines=103> */
.L_x_134:
[----:B------:R-:W-:Y:S01]  /*13d0*/  ISETP.NE.AND P0, PT, R13, 0x3, PT ;  /* 0x000000030d00780c */ /* 0x000fe20003f05270 */
[----:B------:R-:W-:-:S12]  /*13e0*/  YIELD ;  /* 0x0000000000007946 */ /* 0x000fd80003800000 */
[----:B--2---:R-:W-:Y:S05]  /*13f0*/  @!P0 BRA `(.L_x_124) ;  /* 0x0000000000048947 */ /* 0x004fea0003800000 */
[----:B------:R-:W-:Y:S01]  /*1400*/  BPT.TRAP 0x1 ;  /* 0x000000040000795c */ /* 0x000fe20000300000 */
.L_x_124:
[----:B------:R-:W-:Y:S02]  /*1410*/  LEA R4, R3, UR37, 0x3 ;  /* 0x0000002503047c11 */ /* 0x000fe4000f8e18ff */
[----:B------:R-:W-:-:S04]  /*1420*/  SHF.L.U32 R9, R12, 0x1f, RZ ;  /* 0x0000001f0c097819 */ /* 0x000fc800000006ff */
[----:B------:R1:W2:Y:S01]  /*1430*/  SYNCS.PHASECHK.TRANS64.TRYWAIT P1, [R4+URZ+0x36410], R9 ;  /* 0x03641009040075a7 */ /* 0x0002a2000802017f */
[----:B------:R-:W-:Y:S05]  /*1440*/  @!P0 BRA `(.L_x_125) ;  /* 0x0000000000048947 */ /* 0x000fea0003800000 */
[----:B------:R-:W-:Y:S01]  /*1450*/  BPT.TRAP 0x1 ;  /* 0x000000040000795c */ /* 0x000fe20000300000 */
.L_x_125:
[----:B--2---:R-:W-:Y:S05]  /*1460*/  @P1 BRA `(.L_x_126) ;  /* 0x0000000000081947 */ /* 0x004fea0003800000 */
[----:B------:R-:W2:Y:S02]  /*1470*/  SYNCS.PHASECHK.TRANS64.TRYWAIT P1, [R4+URZ+0x36410], R9 ;  /* 0x03641009040075a7 */ /* 0x000ea4000802017f */
[----:B--2---:R-:W-:Y:S05]  /*1480*/  @!P1 BRA `(.L_x_127) ;  /* 0x0000006800089947 */ /* 0x004fea0003800000 */
.L_x_126:
        /* <DEDUP_REMOVED lines=100> */
[----:B------:R3:W1:Y:S01]  /*1ad0*/  LDS R20, [R8+0x30020] ;  /* 0x0300200008147984 */ /* 0x0006620000000800 */
[----:B------:R-:W-:Y:S05]  /*1ae0*/  @!P0 BRA `(.L_x_128) ;  /* 0x0000000000048947 */ /* 0x000fea0003800000 */
[----:B------:R-:W-:Y:S01]  /*1af0*/  BPT.TRAP 0x1 ;  /* 0x000000040000795c */ /* 0x000fe20000300000 */
.L_x_128:
[----:B---3--:R-:W-:-:S04]  /*1b00*/  SHF.L.U32 R8, R7, 0x1f, RZ ;  /* 0x0000001f07087819 */ /* 0x008fc800000006ff */
[----:B------:R3:W1:Y:S01]  /*1b10*/  SYNCS.PHASECHK.TRANS64.TRYWAIT P1, [UR37+0x36430], R8 ;  /* 0x03643008ff0075a7 */ /* 0x0006620008020165 */
[----:B------:R-:W-:Y:S05]  /*1b20*/  @!P0 BRA `(.L_x_129) ;  /* 0x0000000000048947 */ /* 0x000fea0003800000 */
[----:B------:R-:W-:Y:S01]  /*1b30*/  BPT.TRAP 0x1 ;  /* 0x000000040000795c */ /* 0x000fe20000300000 */
.L_x_129:
[----:B-1----:R-:W-:Y:S05]  /*1b40*/  @P1 BRA `(.L_x_130) ;  /* 0x0000000000081947 */ /* 0x002fea0003800000 */
[----:B------:R-:W1:Y:S02]  /*1b50*/  SYNCS.PHASECHK.TRANS64.TRYWAIT P1, [UR37+0x36430], R8 ;  /* 0x03643008ff0075a7 */ /* 0x000e640008020165 */
[----:B-1----:R-:W-:Y:S05]  /*1b60*/  @!P1 BRA `(.L_x_131) ;  /* 0x0000006000649947 */ /* 0x002fea0003800000 */
.L_x_130:
        /* <DEDUP_REMOVED lines=20> */
[--C-:B------:R-:W-:Y:S01]  /*1cb0*/  FFMA.FTZ R138, R9, UR7, -R20.reuse ;  /* 0x00000007098a7c23 */ /* 0x100fe20008010814 */
        /* <DEDUP_REMOVED lines=283> */
.L_x_132:
        /* <DEDUP_REMOVED lines=60> */
.L_x_133:
        /* <DEDUP_REMOVED lines=12> */
.L_x_123:
        /* <DEDUP_REMOVED lines=68> */
.L_x_135:
        /* <DEDUP_REMOVED lines=20> */
.L_x_136:
        /* <DEDUP_REMOVED lines=18> */
.L_x_137:
        /* <DEDUP_REMOVED lines=18> */
.L_x_138:
        /* <DEDUP_REMOVED lines=132> */
.L_x_140:
[----:B------:R-:W-:Y:S05]  /*42f0*/  BSYNC B0 ;  /* 0x0000000000007941 */ /* 0x000fea0003800000 */
.L_x_139:
[----:B------:R-:W-:-:S04]  /*4300*/  DEPBAR.LE SB0, 0x0 ;  /* 0x000080000000791a */ /* 0x000fc80000000000 */
[----:B------:R-:W-:Y:S05]  /*4310*/  EXIT ;  /* 0x000000000000794d */ /* 0x000fea0003800000 */
.L_x_114:
        /* <DEDUP_REMOVED lines=14> */
[----:B------:R-:W-:Y:S01]  /*4400*/  ULDC UR13, c[0x0][0x288] ;  /* 0x0000a200000d7ab9 */ /* 0x000fe20000000800 */
[----:B------:R-:W-:Y:S01]  /*4410*/  ULDC.64 UR14, c[0x0][0x2e0] ;  /* 0x0000b800000e7ab9 */ /* 0x000fe20000000a00 */
[----:B------:R-:W-:-:S04]  /*4420*/  ELECT P0, URZ, PT ;  /* 0x00000000003f782f */ /* 0x000fc80003800000 */
[----:B------:R-:W2:Y:S01]  /*4430*/  LDC R4, c[0x0][0x280] ;  /* 0x0000a000ff047b82 */ /* 0x000ea20000000800 */
[----:B-1----:R-:W-:Y:S02]  /*4440*/  USHF.R.S32.HI UR10, URZ, 0x1f, UR16 ;  /* 0x0000001f3f0a7899 */ /* 0x002fe40008011410 */
[----:B------:R-:W-:Y:S02]  /*4450*/  UIMAD.WIDE.U32 UR4, UR16, UR8, URZ ;  /* 0x00000008100472a5 */ /* 0x000fe4000f8e003f */
[----:B------:R-:W-:Y:S01]  /*4460*/  UIMAD UR6, UR10, UR8, URZ ;  /* 0x000000080a0672a4 */ /* 0x000fe2000f8e023f */
[----:B--2---:R-:W-:-:S03]  /*4470*/  ISETP.GE.AND P1, PT, R4, 0x1, PT ;  /* 0x000000010400780c */ /* 0x004fc60003f26270 */
[----:B------:R-:W-:Y:S02]  /*4480*/  UIMAD UR7, UR16, UR9, UR6 ;  /* 0x00000009100772a4 */ /* 0x000fe4000f8e0206 */
[----:B------:R-:W-:Y:S02]  /*4490*/  USHF.R.S32.HI UR6, URZ, 0x1f, UR11 ;  /* 0x0000001f3f067899 */ /* 0x000fe4000801140b */
[----:B------:R-:W-:Y:S02]  /*44a0*/  UIMAD UR9, UR11, UR13, URZ ;  /* 0x0000000d0b0972a4 */ /* 0x000fe4000f8e023f */
[----:B------:R-:W-:Y:S02]  /*44b0*/  UIMAD UR6, UR6, UR14, URZ ;  /* 0x0000000e060672a4 */ /* 0x000fe4000f8e023f */
[----:B------:R-:W-:Y:S02]  /*44c0*/  UIADD3 UR5, UR5, UR7, URZ ;  /* 0x0000000705057290 */ /* 0x000fe4000fffe03f */
[----:B------:R-:W-:-:S02]  /*44d0*/  UIADD3 UR8, UP0, UR9, UR16, URZ ;  /* 0x0000001009087290 */ /* 0x000fc4000ff1e03f */
[----:B------:R-:W-:Y:S02]  /*44e0*/  UIMAD UR12, UR11, UR15, UR6 ;  /* 0x0000000f0b0c72a4 */ /* 0x000fe4000f8e0206 */
[----:B------:R-:W-:Y:S02]  /*44f0*/  UIMAD.WIDE.U32 UR6, UR11, UR14, UR4 ;  /* 0x0000000e0b0672a5 */ /* 0x000fe4000f8e0004 */
[----:B------:R-:W-:Y:S01]  /*4500*/  ULEA.HI.X.SX32 UR9, UR9, UR10, 0x1, UP0 ;  /* 0x0000000a09097291 */ /* 0x000fe200080f0e3f */
[----:B------:R-:W-:Y:S11]  /*4510*/  @!P1 EXIT ;  /* 0x000000000000994d */ /* 0x000ff60003800000 */
[----:B------:R-:W1:Y:S01]  /*4520*/  S2R R5, SR_TID.X ;  /* 0x0000000000057919 */ /* 0x000e620000002100 */
[C---:B------:R-:W-:Y:S01]  /*4530*/  VIADD R0, R4.reuse, 0x3f ;  /* 0x0000003f04007836 */ /* 0x040fe20000000000 */
[----:B------:R-:W-:Y:S01]  /*4540*/  ISETP.GE.AND P1, PT, R4, 0x41, PT ;  /* 0x000000410400780c */ /* 0x000fe20003f26270 */
[----:B------:R-:W-:Y:S01]  /*4550*/  ULDC UR4, c[0x0][0x760] ;  /* 0x0001d80000047ab9 */ /* 0x000fe20000000800 */
[----:B------:R-:W2:Y:S01]  /*4560*/  S2UR UR24, SR_CTAID.X ;  /* 0x00000000001879c3 */ /* 0x000ea20000002500 */
[----:B------:R-:W-:Y:S01]  /*4570*/  UIMAD UR13, UR13, UR4, URZ ;  /* 0x000000040d0d72a4 */ /* 0x000fe2000f8e023f */
[----:B------:R-:W-:Y:S01]  /*4580*/  SHF.R.S32.HI R3, RZ, 0x1f, R0 ;  /* 0x0000001fff037819 */ /* 0x000fe20000011400 */
[----:B------:R-:W-:Y:S01]  /*4590*/  UIADD3 UR12, UR7, UR12, URZ ;  /* 0x0000000c070c7290 */ /* 0x000fe2000fffe03f */
[----:B------:R-:W-:Y:S02]  /*45a0*/  UMOV UR4, URZ ;  /* 0x0000003f00047c82 */ /* 0x000fe40008000000 */
[----:B------:R-:W-:Y:S01]  /*45b0*/  LEA.HI R3, R3, R0, RZ, 0x6 ;  /* 0x0000000003037211 */ /* 0x000fe200078f30ff */
[----:B------:R-:W-:-:S03]  /*45c0*/  ULDC.64 UR20, c[0x0][0x208] ;  /* 0x0000820000147ab9 */ /* 0x000fc60000000a00 */
[----:B------:R-:W-:-:S04]  /*45d0*/  SHF.R.S32.HI R2, RZ, 0x6, R3 ;  /* 0x00000006ff027819 */ /* 0x000fc80000011403 */
[----:B------:R-:W-:Y:S02]  /*45e0*/  VIMNMX R2, R2, 0x1, !PT ;  /* 0x0000000102027848 */ /* 0x000fe40007fe0100 */
[----:B-1----:R-:W-:Y:S02]  /*45f0*/  LOP3.LUT R0, R5, 0x1f, RZ, 0xc0, !PT ;  /* 0x0000001f05007812 */ /* 0x002fe400078ec0ff */
[----:B------:R-:W-:Y:S01]  /*4600*/  LOP3.LUT R5, R2, 0x1, RZ, 0xc0, !PT ;  /* 0x0000000102057812 */ /* 0x000fe200078ec0ff */
[----:B--2---:R-:W-:Y:S06]  /*4610*/  @!P1 BRA `(.L_x_142) ;  /* 0x0000000c00449947 */ /* 0x004fec0003800000 */
[----:B------:R-:W-:Y:S01]  /*4620*/  ULDC.64 UR16, c[0x0][0x2c0] ;  /* 0x0000b00000107ab9 */ /* 0x000fe20000000a00 */
[----:B------:R-:W-:Y:S01]  /*4630*/  IMAD.IADD R4, R2, 0x1, -R5 ;  /* 0x0000000102047824 */ /* 0x000fe200078e0a05 */
[----:B------:R-:W-:Y:S01]  /*4640*/  ULEA UR16, UP0, UR6, UR16, 0x2 ;  /* 0x0000001006107291 */ /* 0x000fe2000f80103f */
[----:B------:R-:W-:Y:S01]  /*4650*/  UMOV UR5, URZ ;  /* 0x0000003f00057c82 */ /* 0x000fe20008000000 */
[----:B------:R-:W-:Y:S02]  /*4660*/  UMOV UR4, URZ ;  /* 0x0000003f00047c82 */ /* 0x000fe40008000000 */
[----:B------:R-:W-:Y:S02]  /*4670*/  ULEA.HI.X UR17, UR6, UR17, UR12, 0x2, UP0 ;  /* 0x0000001106117291 */ /* 0x000fe400080f140c */
[----:B------:R-:W-:-:S04]  /*4680*/  UIADD3 UR16, UP0, UR16, 0x4000, URZ ;  /* 0x0000400010107890 */ /* 0x000fc8000ff1e03f */
[----:B------:R-:W-:-:S12]  /*4690*/  UIADD3.X UR17, URZ, UR17, URZ, UP0, !UPT ;  /* 0x000000113f117290 */ /* 0x000fd800087fe43f */
.L_x_175:
[----:B------:R-:W-:Y:S01]  /*46a0*/  UIMAD UR19, UR13, UR4, URZ ;  /* 0x000000040d1372a4 */ /* 0x000fe2000f8e023f */
[----:B------:R-:W-:Y:S01]  /*46b0*/  ISETP.NE.AND P1, PT, R0, RZ, PT ;  /* 0x000000ff0000720c */ /* 0x000fe20003f25270 */
[----:B------:R-:W-:Y:S01]  /*46c0*/  ULDC.64 UR10, c[0x0][0x768] ;  /* 0x0001da00000a7ab9 */ /* 0x000fe20000000a00 */
[----:B------:R-:W-:Y:S01]  /*46d0*/  VIADD R4, R4, 0xfffffffe ;  /* 0xfffffffe04047836 */ /* 0x000fe20000000000 */
[----:B------:R-:W-:Y:S01]  /*46e0*/  UIADD3 UR14, UP0, UR19, UR8, URZ ;  /* 0x00000008130e7290 */ /* 0x000fe2000ff1e03f */
[----:B------:R-:W-:Y:S03]  /*46f0*/  BSSY B0, `(.L_x_143) ;  /* 0x000000d000007945 */ /* 0x000fe60003800000 */
[----:B------:R-:W-:Y:S01]  /*4700*/  ULEA.HI.X.SX32 UR15, UR19, UR9, 0x1, UP0 ;  /* 0x00000009130f7291 */ /* 0x000fe200080f0e3f */
[----:B------:R-:W-:Y:S01]  /*4710*/  ISETP.NE.AND P2, PT, R4, RZ, PT ;  /* 0x000000ff0400720c */ /* 0x000fe20003f45270 */
[----:B------:R-:W-:-:S04]  /*4720*/  ULEA UR18, UP0, UR14, UR10, 0x2 ;  /* 0x0000000a0e127291 */ /* 0x000fc8000f80103f */
[----:B------:R-:W-:Y:S02]  /*4730*/  ULEA.HI.X UR15, UR14, UR11, UR15, 0x2, UP0 ;  /* 0x0000000b0e0f7291 */ /* 0x000fe400080f140f */
[----:B-1----:R-:W-:-:S04]  /*4740*/  IMAD.U32 R2, RZ, RZ, UR18 ;  /* 0x00000012ff027e24 */ /* 0x002fc8000f8e00ff */
[----:B------:R-:W-:Y:S01]  /*4750*/  IMAD.U32 R3, RZ, RZ, UR15 ;  /* 0x0000000fff037e24 */ /* 0x000fe2000f8e00ff */
[----:B------:R-:W-:Y:S06]  /*4760*/  @P1 BRA `(.L_x_144) ;  /* 0x0000000000141947 */ /* 0x000fec0003800000 */
.L_x_145:
[----:B------:R-:W2:Y:S04]  /*4770*/  LDG.E.STRONG.GPU R6, desc[UR20][R2.64] ;  /* 0x0000001402067981 */ /* 0x000ea8000c1ef900 */
[----:B--2---:R-:W-:Y:S01]  /*4780*/  CCTL.IVALL ;  /* 0x00000000ff00798f */ /* 0x004fe20002000000 */
[----:B------:R-:W-:Y:S05]  /*4790*/  YIELD ;  /* 0x0000000000007946 */ /* 0x000fea0003800000 */
[----:B------:R-:W-:-:S13]  /*47a0*/  ISETP.NE.AND P3, PT, R6, UR24, PT ;  /* 0x0000001806007c0c */ /* 0x000fda000bf65270 */
[----:B------:R-:W-:Y:S05]  /*47b0*/  @P3 BRA `(.L_x_145) ;  /* 0xfffffffc00ec3947 */ /* 0x000fea000383ffff */
.L_x_144:
[----:B------:R-:W-:Y:S05]  /*47c0*/  BSYNC B0 ;  /* 0x0000000000007941 */ /* 0x000fea0003800000 */
.L_x_143:
[----:B------:R-:W-:-:S03]  /*47d0*/  UMOV UR14, 0xffffffff ;  /* 0xffffffff000e7882 */ /* 0x000fc60000000000 */
[----:B------:R-:W-:Y:S05]  /*47e0*/  BRA.DIV UR14, `(.L_x_146) ;  /* 0x000000360e587947 */ /* 0x000fea000b800000 */
[----:B------:R-:W-:Y:S01]  /*47f0*/  NOP ;  /* 0x0000000000007918 */ /* 0x000fe20000000000 */
.L_x_225:
[----:B------:R-:W-:Y:S05]  /*4800*/  WARPSYNC.ALL ;  /* 0x0000000000007948 */ /* 0x000fea0003800000 */
[----:B------:R-:W-:Y:S06]  /*4810*/  BAR.SYNC.DEFER_BLOCKING 0xd, 0xa0 ;  /* 0x0342800000007b1d */ /* 0x000fec0000010000 */
[----:B------:R-:W-:Y:S04]  /*4820*/  BSSY B0, `(.L_x_147) ;  /* 0x0000011000007945 */ /* 0x000fe80003800000 */
[----:B------:R-:W-:Y:S05]  /*4830*/  @!P0 BRA `(.L_x_148) ;  /* 0x00000000003c8947 */ /* 0x000fea0003800000 */
[----:B------:R-:W1:Y:S01]  /*4840*/  S2UR UR18, SR_CgaCtaId ;  /* 0x00000000001279c3 */ /* 0x000e620000008800 */
[----:B------:R-:W-:Y:S01]  /*4850*/  UIMAD UR14, UR4, 0x3000, URZ ;  /* 0x00003000040e78a4 */ /* 0x000fe2000f8e023f */
[----:B------:R-:W-:Y:S01]  /*4860*/  UMOV UR15, 0x400 ;  /* 0x00000400000f7882 */ /* 0x000fe20000000000 */
[----:B------:R-:W-:Y:S02]  /*4870*/  ULDC.64 UR22, c[0x0][0x2c0] ;  /* 0x0000b00000167ab9 */ /* 0x000fe40000000a00 */
[----:B------:R-:W-:Y:S01]  /*4880*/  UIADD3 UR25, UP0, UR14, UR6, URZ ;  /* 0x000000060e197290 */ /* 0x000fe2000ff1e03f */
[----:B------:R-:W-:Y:S01]  /*4890*/  UMOV UR26, 0x0 ;  /* 0x00000000001a7882 */ /* 0x000fe20000000000 */
[----:B------:R-:W-:Y:S01]  /*48a0*/  UMOV UR27, 0x14f00000 ;  /* 0x14f00000001b7882 */ /* 0x000fe20000000000 */
[----:B-1----:R-:W-:Y:S02]  /*48b0*/  ULEA UR18, UR18, UR15, 0x18 ;  /* 0x0000000f12127291 */ /* 0x002fe4000f8ec03f */
[----:B------:R-:W-:-:S02]  /*48c0*/  ULEA.HI.X.SX32 UR15, UR14, UR12, 0x1, UP0 ;  /* 0x0000000c0e0f7291 */ /* 0x000fc400080f0e3f */
[----:B------:R-:W-:Y:S02]  /*48d0*/  ULEA UR14, UP0, UR25, UR22, 0x2 ;  /* 0x00000016190e7291 */ /* 0x000fe4000f80103f */
[----:B------:R-:W-:Y:S02]  /*48e0*/  UIADD3 UR18, UR18, 0x12000, URZ ;  /* 0x0001200012127890 */ /* 0x000fe4000fffe03f */
[----:B------:R-:W-:Y:S01]  /*48f0*/  ULEA.HI.X UR15, UR25, UR23, UR15, 0x2, UP0 ;  /* 0x00000017190f7291 */ /* 0x000fe200080f140f */
[----:B------:R-:W-:-:S08]  /*4900*/  UMOV UR22, 0x400 ;  /* 0x0000040000167882 */ /* 0x000fd00000000000 */
[----:B------:R1:W-:Y:S02]  /*4910*/  UBLKRED.G.S.ADD.F32.RN [UR14], [UR18], UR22, desc[UR26] ;  /* 0x00001a0e120073bb */ /* 0x0003e400080a1416 */
[----:B-1----:R0:W-:Y:S02]  /*4920*/  UTMACMDFLUSH ;  /* 0x00000000000079b7 */ /* 0x0021e40000000000 */
.L_x_148:
[----:B------:R-:W-:Y:S05]  /*4930*/  BSYNC B0 ;  /* 0x0000000000007941 */ /* 0x000fea0003800000 */
.L_x_147:
[----:B------:R-:W-:Y:S01]  /*4940*/  UIMAD UR14, UR5, 0x6000, URZ ;  /* 0x00006000050e78a4 */ /* 0x000fe2000f8e023f */
[----:B------:R-:W-:Y:S03]  /*4950*/  BAR.SYNC.DEFER_BLOCKING 0xe, 0xa0 ;  /* 0x0382800000007b1d */ /* 0x000fe60000010000 */
[----:B------:R-:W-:-:S03]  /*4960*/  UIMAD.WIDE UR14, UR14, 0x4, UR16 ;  /* 0x000000040e0e78a5 */ /* 0x000fc6000f8e0210 */
        /* <DEDUP_REMOVED lines=11> */
.L_x_150:
[----:B------:R-:W-:Y:S05]  /*4a20*/  BSYNC B0 ;  /* 0x0000000000007941 */ /* 0x000fea0003800000 */
.L_x_149:
[----:B------:R-:W-:Y:S06]  /*4a30*/  BAR.SYNC.DEFER_BLOCKING 0xf, 0xa0 ;  /* 0x03c2800000007b1d */ /* 0x000fec0000010000 */
[----:B------:R-:W-:Y:S04]  /*4a40*/  BSSY B0, `(.L_x_151) ;  /* 0x000000e000007945 */ /* 0x000fe80003800000 */
[----:B------:R-:W-:Y:S05]  /*4a50*/  @!P0 BRA `(.L_x_152) ;  /* 0x0000000000308947 */ /* 0x000fea0003800000 */
[----:B------:R-:W1:Y:S01]  /*4a60*/  S2UR UR22, SR_CgaCtaId ;  /* 0x00000000001679c3 */ /* 0x000e620000008800 */
[----:B------:R-:W-:Y:S01]  /*4a70*/  UMOV UR18, 0x400 ;  /* 0x0000040000127882 */ /* 0x000fe20000000000 */
[----:B------:R-:W-:Y:S01]  /*4a80*/  UMOV UR25, 0x400 ;  /* 0x0000040000197882 */ /* 0x000fe20000000000 */
[----:B------:R-:W-:Y:S01]  /*4a90*/  UMOV UR26, 0x0 ;  /* 0x00000000001a7882 */ /* 0x000fe20000000000 */
[----:B------:R-:W-:Y:S01]  /*4aa0*/  UMOV UR27, 0x14f00000 ;  /* 0x14f00000001b7882 */ /* 0x000fe20000000000 */
[----:B-1----:R-:W-:Y:S02]  /*4ab0*/  ULEA UR18, UR22, UR18, 0x18 ;  /* 0x0000001216127291 */ /* 0x002fe4000f8ec03f */
[----:B------:R-:W-:Y:S02]  /*4ac0*/  UIADD3 UR22, UP0, UR14, 0x4000, URZ ;  /* 0x000040000e167890 */ /* 0x000fe4000ff1e03f */
[----:B------:R-:W-:Y:S02]  /*4ad0*/  UIADD3 UR18, UR18, 0x1a000, URZ ;  /* 0x0001a00012127890 */ /* 0x000fe4000fffe03f */
[----:B------:R-:W-:-:S09]  /*4ae0*/  UIADD3.X UR23, URZ, UR15, URZ, UP0, !UPT ;  /* 0x0000000f3f177290 */ /* 0x000fd200087fe43f */
[----:B------:R1:W-:Y:S01]  /*4af0*/  UBLKRED.G.S.ADD.F32.RN [UR22], [UR18], UR25, desc[UR26] ;  /* 0x00001a16120073bb */ /* 0x0003e200080a1419 */
[----:B------:R0:W-:Y:S01]  /*4b00*/  UTMACMDFLUSH ;  /* 0x00000000000079b7 */ /* 0x0001e20000000000 */
[----:B-1----:R-:W-:-:S04]  /*4b10*/  DEPBAR.LE SB0, 0x2 ;  /* 0x000080800000791a */ /* 0x002fc80000000000 */
.L_x_152:
[----:B------:R-:W-:Y:S05]  /*4b20*/  BSYNC B0 ;  /* 0x0000000000007941 */ /* 0x000fea0003800000 */
.L_x_151:
[----:B------:R-:W-:Y:S06]  /*4b30*/  BAR.ARV 0xa, 0xa0 ;  /* 0x0282800000007b1d */ /* 0x000fec0000002000 */
[----:B------:R-:W-:Y:S04]  /*4b40*/  BSSY B0, `(.L_x_153) ;  /* 0x0000003000007945 */ /* 0x000fe80003800000 */
[----:B------:R-:W-:Y:S05]  /*4b50*/  @!P0 BRA `(.L_x_154) ;  /* 0x0000000000048947 */ /* 0x000fea0003800000 */
[----:B------:R-:W-:-:S04]  /*4b60*/  DEPBAR.LE SB0, 0x1 ;  /* 0x000080400000791a */ /* 0x000fc80000000000 */
.L_x_154:
[----:B------:R-:W-:Y:S05]  /*4b70*/  BSYNC B0 ;  /* 0x0000000000007941 */ /* 0x000fea0003800000 */
.L_x_153:
[----:B------:R-:W-:Y:S06]  /*4b80*/  BAR.ARV 0xb, 0xa0 ;  /* 0x02c2800000007b1d */ /* 0x000fec0000002000 */
[----:B------:R-:W-:Y:S04]  /*4b90*/  BSSY B0, `(.L_x_155) ;  /* 0x0000003000007945 */ /* 0x000fe80003800000 */
[----:B------:R-:W-:Y:S05]  /*4ba0*/  @!P0 BRA `(.L_x_156) ;  /* 0x0000000000048947 */ /* 0x000fea0003800000 */
[----:B------:R-:W-:-:S04]  /*4bb0*/  DEPBAR.LE SB0, 0x0 ;  /* 0x000080000000791a */ /* 0x000fc80000000000 */
.L_x_156:
[----:B------:R-:W-:Y:S05]  /*4bc0*/  BSYNC B0 ;  /* 0x0000000000007941 */ /* 0x000fea0003800000 */
.L_x_155:
[----:B------:R-:W-:Y:S06]  /*4bd0*/  BAR.ARV 0xc, 0xa0 ;  /* 0x0302800000007b1d */ /* 0x000fec0000002000 */
[----:B------:R-:W-:Y:S01]  /*4be0*/  NOP ;  /* 0x0000000000007918 */ /* 0x000fe20000000000 */
[----:B------:R-:W-:Y:S04]  /*4bf0*/  BSSY B0, `(.L_x_157) ;  /* 0x0000011000007945 */ /* 0x000fe80003800000 */
[----:B------:R-:W-:Y:S05]  /*4c00*/  @P1 BRA `(.L_x_158) ;  /* 0x00000000003c1947 */ /* 0x000fea0003800000 */
[----:B------:R-:W-:Y:S01]  /*4c10*/  @!PT LDS RZ, [RZ] ;  /* 0x00000000fffff984 */ /* 0x000fe20000000800 */
[----:B------:R-:W-:Y:S01]  /*4c20*/  @!PT LDS RZ, [RZ] ;  /* 0x00000000fffff984 */ /* 0x000fe20000000800 */
[----:B------:R-:W-:Y:S01]  /*4c30*/  @!PT LDS RZ, [RZ] ;  /* 0x00000000fffff984 */ /* 0x000fe20000000800 */
[----:B------:R-:W-:Y:S01]  /*4c40*/  @!PT LDS RZ, [RZ] ;  /* 0x00000000fffff984 */ /* 0x000fe20000000800 */
[----:B------:R1:W-:Y:S06]  /*4c50*/  MEMBAR.ALL.CTA ;  /* 0x0000000000007992 */ /* 0x0003ec0000008000 */
[----:B-1----:R-:W-:Y:S06]  /*4c60*/  MEMBAR.ALL.GPU ;  /* 0x0000000000007992 */ /* 0x002fec000000a000 */
[----:B------:R-:W-:-:S00]  /*4c70*/  ERRBAR ;  /* 0x00000000000079ab */ /* 0x000fc00000000000 */
[----:B------:R-:W-:Y:S06]  /*4c80*/  CGAERRBAR ;  /* 0x00000000000075ab */ /* 0x000fec0000000000 */
[----:B012345:R-:W-:Y:S01]  /*4c90*/  CCTL.IVALL ;  /* 0x00000000ff00798f */ /* 0x03ffe20002000000 */
[----:B------:R-:W1:Y:S01]  /*4ca0*/  S2R R6, SR_LANEID ;  /* 0x0000000000067919 */ /* 0x000e620000000000 */
[----:B------:R-:W-:Y:S02]  /*4cb0*/  VOTEU.ANY UR18, UPT, PT ;  /* 0x0000000000127886 */ /* 0x000fe400038e0100 */
[----:B------:R-:W-:-:S02]  /*4cc0*/  UFLO.U32 UR22, UR18 ;  /* 0x00000012001672bd */ /* 0x000fc400080e0000 */
[----:B------:R-:W2:Y:S04]  /*4cd0*/  POPC R7, UR18 ;  /* 0x0000001200077d09 */ /* 0x000ea80008000000 */
[----:B-1----:R-:W-:-:S13]  /*4ce0*/  ISETP.EQ.U32.AND P3, PT, R6, UR22, PT ;  /* 0x0000001606007c0c */ /* 0x002fda000bf62070 */
[----:B--2---:R1:W-:Y:S02]  /*4cf0*/  @P3 REDG.E.ADD.S32.STRONG.GPU desc[UR20][R2.64], R7 ;  /* 0x000000070200398e */ /* 0x0043e4000c10e394 */
.L_x_158:
[----:B------:R-:W-:Y:S05]  /*4d00*/  BSYNC B0 ;  /* 0x0000000000007941 */ /* 0x000fea0003800000 */
.L_x_157:
[----:B------:R-:W-:Y:S01]  /*4d10*/  UIADD3 UR18, UR13, UR19, URZ ;  /* 0x000000130d127290 */ /* 0x000fe2000fffe03f */
[----:B------:R-:W-:Y:S03]  /*4d20*/  BSSY B0, `(.L_x_159) ;  /* 0x000000d000007945 */ /* 0x000fe60003800000 */
[----:B------:R-:W-:-:S04]  /*4d30*/  UIADD3 UR19, UP0, UR18, UR8, URZ ;  /* 0x0000000812137290 */ /* 0x000fc8000ff1e03f */
[----:B------:R-:W-:Y:S02]  /*4d40*/  ULEA.HI.X.SX32 UR18, UR18, UR9, 0x1, UP0 ;  /* 0x0000000912127291 */ /* 0x000fe400080f0e3f */
[----:B------:R-:W-:-:S04]  /*4d50*/  ULEA UR10, UP0, UR19, UR10, 0x2 ;  /* 0x0000000a130a7291 */ /* 0x000fc8000f80103f */
[----:B------:R-:W-:Y:S02]  /*4d60*/  ULEA.HI.X UR18, UR19, UR11, UR18, 0x2, UP0 ;  /* 0x0000000b13127291 */ /* 0x000fe400080f1412 */
[----:B-1----:R-:W-:-:S04]  /*4d70*/  IMAD.U32 R2, RZ, RZ, UR10 ;  /* 0x0000000aff027e24 */ /* 0x002fc8000f8e00ff */
[----:B------:R-:W-:Y:S01]  /*4d80*/  IMAD.U32 R3, RZ, RZ, UR18 ;  /* 0x00000012ff037e24 */ /* 0x000fe2000f8e00ff */
[----:B------:R-:W-:Y:S06]  /*4d90*/  @P1 BRA `(.L_x_160) ;  /* 0x0000000000141947 */ /* 0x000fec0003800000 */
.L_x_161:
[----:B------:R-:W2:Y:S04]  /*4da0*/  LDG.E.STRONG.GPU R6, desc[UR20][R2.64] ;  /* 0x0000001402067981 */ /* 0x000ea8000c1ef900 */
[----:B--2---:R-:W-:Y:S01]  /*4db0*/  CCTL.IVALL ;  /* 0x00000000ff00798f */ /* 0x004fe20002000000 */
[----:B------:R-:W-:Y:S05]  /*4dc0*/  YIELD ;  /* 0x0000000000007946 */ /* 0x000fea0003800000 */
[----:B------:R-:W-:-:S13]  /*4dd0*/  ISETP.NE.AND P3, PT, R6, UR24, PT ;  /* 0x0000001806007c0c */ /* 0x000fda000bf65270 */
[----:B------:R-:W-:Y:S05]  /*4de0*/  @P3 BRA `(.L_x_161) ;  /* 0xfffffffc00ec3947 */ /* 0x000fea000383ffff */
.L_x_160:
[----:B------:R-:W-:Y:S05]  /*4df0*/  BSYNC B0 ;  /* 0x0000000000007941 */ /* 0x000fea0003800000 */
.L_x_159:
[----:B------:R-:W-:-:S03]  /*4e00*/  UMOV UR10, 0xffffffff ;  /* 0xffffffff000a7882 */ /* 0x000fc60000000000 */
[----:B------:R-:W-:Y:S05]  /*4e10*/  BRA.DIV UR10, `(.L_x_162) ;  /* 0x0000002e0ae87947 */ /* 0x000fea000b800000 */
[----:B------:R-:W-:Y:S01]  /*4e20*/  NOP ;  /* 0x0000000000007918 */ /* 0x000fe20000000000 */
.L_x_228:
[----:B------:R-:W-:Y:S05]  /*4e30*/  WARPSYNC.ALL ;  /* 0x0000000000007948 */ /* 0x000fea0003800000 */
[----:B------:R-:W-:Y:S06]  /*4e40*/  BAR.SYNC.DEFER_BLOCKING 0xd, 0xa0 ;  /* 0x0342800000007b1d */ /* 0x000fec0000010000 */
[----:B------:R-:W-:Y:S04]  /*4e50*/  BSSY B0, `(.L_x_163) ;  /* 0x000000d000007945 */ /* 0x000fe80003800000 */
[----:B------:R-:W-:Y:S05]  /*4e60*/  @!P0 BRA `(.L_x_164) ;  /* 0x00000000002c8947 */ /* 0x000fea0003800000 */
[----:B------:R-:W1:Y:S01]  /*4e70*/  S2UR UR11, SR_CgaCtaId ;  /* 0x00000000000b79c3 */ /* 0x000e620000008800 */
[----:B------:R-:W-:Y:S01]  /*4e80*/  UMOV UR10, 0x400 ;  /* 0x00000400000a7882 */ /* 0x000fe20000000000 */
[----:B------:R-:W-:Y:S01]  /*4e90*/  UIADD3 UR18, UP0, UR14, 0x8000, URZ ;  /* 0x000080000e127890 */ /* 0x000fe2000ff1e03f */
[----:B------:R-:W-:Y:S01]  /*4ea0*/  UMOV UR22, 0x0 ;  /* 0x0000000000167882 */ /* 0x000fe20000000000 */
[----:B------:R-:W-:Y:S02]  /*4eb0*/  UMOV UR23, 0x14f00000 ;  /* 0x14f0000000177882 */ /* 0x000fe40000000000 */
[----:B------:R-:W-:Y:S02]  /*4ec0*/  UIADD3.X UR19, URZ, UR15, URZ, UP0, !UPT ;  /* 0x0000000f3f137290 */ /* 0x000fe400087fe43f */
[----:B-1----:R-:W-:-:S03]  /*4ed0*/  ULEA UR10, UR11, UR10, 0x18 ;  /* 0x0000000a0b0a7291 */ /* 0x002fc6000f8ec03f */
[----:B------:R-:W-:Y:S01]  /*4ee0*/  UMOV UR11, 0x400 ;  /* 0x00000400000b7882 */ /* 0x000fe20000000000 */
[----:B------:R-:W-:-:S09]  /*4ef0*/  UIADD3 UR10, UR10, 0x12000, URZ ;  /* 0x000120000a0a7890 */ /* 0x000fd2000fffe03f */
[----:B------:R1:W-:Y:S02]  /*4f00*/  UBLKRED.G.S.ADD.F32.RN [UR18], [UR10], UR11, desc[UR22] ;  /* 0x000016120a0073bb */ /* 0x0003e400080a140b */
[----:B-1----:R0:W-:Y:S02]  /*4f10*/  UTMACMDFLUSH ;  /* 0x00000000000079b7 */ /* 0x0021e40000000000 */
.L_x_164:
[----:B------:R-:W-:Y:S05]  /*4f20*/  BSYNC B0 ;  /* 0x0000000000007941 */ /* 0x000fea0003800000 */
.L_x_163:
        /* <DEDUP_REMOVED lines=14> */
.L_x_166:
[----:B------:R-:W-:Y:S05]  /*5010*/  BSYNC B0 ;  /* 0x0000000000007941 */ /* 0x000fea0003800000 */
.L_x_165:
        /* <DEDUP_REMOVED lines=12> */
[----:B------:R1:W-:Y:S01]  /*50e0*/  UBLKRED.G.S.ADD.F32.RN [UR18], [UR10], UR11, desc[UR22] ;  /* 0x000016120a0073bb */ /* 0x0003e200080a140b */
[----:B------:R0:W-:Y:S01]  /*50f0*/  UTMACMDFLUSH ;  /* 0x00000000000079b7 */ /* 0x0001e20000000000 */
[----:B-1----:R-:W-:-:S04]  /*5100*/  DEPBAR.LE SB0, 0x2 ;  /* 0x000080800000791a */ /* 0x002fc80000000000 */
.L_x_168:
[----:B------:R-:W-:Y:S05]  /*5110*/  BSYNC B0 ;  /* 0x0000000000007941 */ /* 0x000fea0003800000 */
.L_x_167:
[----:B------:R-:W-:Y:S06]  /*5120*/  BAR.ARV 0xa, 0xa0 ;  /* 0x0282800000007b1d */ /* 0x000fec0000002000 */
[----:B------:R-:W-:Y:S04]  /*5130*/  BSSY B0, `(.L_x_169) ;  /* 0x0000003000007945 */ /* 0x000fe80003800000 */
[----:B------:R-:W-:Y:S05]  /*5140*/  @!P0 BRA `(.L_x_170) ;  /* 0x0000000000048947 */ /* 0x000fea0003800000 */
[----:B------:R-:W-:-:S04]  /*5150*/  DEPBAR.LE SB0, 0x1 ;  /* 0x000080400000791a */ /* 0x000fc80000000000 */
.L_x_170:
[----:B------:R-:W-:Y:S05]  /*5160*/  BSYNC B0 ;  /* 0x0000000000007941 */ /* 0x000fea0003800000 */
.L_x_169:
[----:B------:R-:W-:Y:S06]  /*5170*/  BAR.ARV 0xb, 0xa0 ;  /* 0x02c2800000007b1d */ /* 0x000fec0000002000 */
[----:B------:R-:W-:Y:S04]  /*5180*/  BSSY B0, `(.L_x_171) ;  /* 0x0000003000007945 */ /* 0x000fe80003800000 */
[----:B------:R-:W-:Y:S05]  /*5190*/  @!P0 BRA `(.L_x_172) ;  /* 0x0000000000048947 */ /* 0x000fea0003800000 */
[----:B------:R-:W-:-:S04]  /*51a0*/  DEPBAR.LE SB0, 0x0 ;  /* 0x000080000000791a */ /* 0x000fc80000000000 */
.L_x_172:
[----:B------:R-:W-:Y:S05]  /*51b0*/  BSYNC B0 ;  /* 0x0000000000007941 */ /* 0x000fea0003800000 */
.L_x_171:
[----:B------:R-:W-:Y:S06]  /*51c0*/  BAR.ARV 0xc, 0xa0 ;  /* 0x0302800000007b1d */ /* 0x000fec0000002000 */
[----:B------:R-:W-:Y:S01]  /*51d0*/  NOP ;  /* 0x0000000000007918 */ /* 0x000fe20000000000 */
[----:B------:R-:W-:Y:S04]  /*51e0*/  BSSY B0, `(.L_x_173) ;  /* 0x0000011000007945 */ /* 0x000fe80003800000 */
[----:B------:R-:W-:Y:S05]  /*51f0*/  @P1 BRA `(.L_x_174) ;  /* 0x00000000003c1947 */ /* 0x000fea0003800000 */
[----:B------:R-:W1:Y:S01]  /*5200*/  S2R R6, SR_LANEID ;  /* 0x0000000000067919 */ /* 0x000e620000000000 */
[----:B------:R-:W-:Y:S01]  /*5210*/  @!PT LDS RZ, [RZ] ;  /* 0x00000000fffff984 */ /* 0x000fe20000000800 */
[----:B------:R-:W-:Y:S01]  /*5220*/  @!PT LDS RZ, [RZ] ;  /* 0x00000000fffff984 */ /* 0x000fe20000000800 */
[----:B------:R-:W-:Y:S01]  /*5230*/  @!PT LDS RZ, [RZ] ;  /* 0x00000000fffff984 */ /* 0x000fe20000000800 */
[----:B------:R-:W-:Y:S01]  /*5240*/  @!PT LDS RZ, [RZ] ;  /* 0x00000000fffff984 */ /* 0x000fe20000000800 */
[----:B------:R2:W-:Y:S06]  /*5250*/  MEMBAR.ALL.CTA ;  /* 0x0000000000007992 */ /* 0x0005ec0000008000 */
[----:B--2---:R-:W-:Y:S06]  /*5260*/  MEMBAR.ALL.GPU ;  /* 0x0000000000007992 */ /* 0x004fec000000a000 */
[----:B------:R-:W-:-:S00]  /*5270*/  ERRBAR ;  /* 0x00000000000079ab */ /* 0x000fc00000000000 */
[----:B------:R-:W-:Y:S06]  /*5280*/  CGAERRBAR ;  /* 0x00000000000075ab */ /* 0x000fec0000000000 */
[----:B012345:R-:W-:Y:S01]  /*5290*/  CCTL.IVALL ;  /* 0x00000000ff00798f */ /* 0x03ffe20002000000 */
[----:B------:R-:W-:Y:S02]  /*52a0*/  VOTEU.ANY UR10, UPT, PT ;  /* 0x00000000000a7886 */ /* 0x000fe400038e0100 */
[----:B------:R-:W-:Y:S02]  /*52b0*/  UFLO.U32 UR11, UR10 ;  /* 0x0000000a000b72bd */ /* 0x000fe400080e0000 */
[----:B------:R-:W2:Y:S04]  /*52c0*/  POPC R7, UR10 ;  /* 0x0000000a00077d09 */ /* 0x000ea80008000000 */
[----:B-1----:R-:W-:-:S13]  /*52d0*/  ISETP.EQ.U32.AND P1, PT, R6, UR11, PT ;  /* 0x0000000b06007c0c */ /* 0x002fda000bf22070 */
[----:B--2---:R1:W-:Y:S02]  /*52e0*/  @P1 REDG.E.ADD.S32.STRONG.GPU desc[UR20][R2.64], R7 ;  /* 0x000000070200198e */ /* 0x0043e4000c10e394 */
.L_x_174:
[----:B------:R-:W-:Y:S05]  /*52f0*/  BSYNC B0 ;  /* 0x0000000000007941 */ /* 0x000fea0003800000 */
.L_x_173:
[----:B------:R-:W-:Y:S02]  /*5300*/  UIADD3 UR4, UR4, 0x2, URZ ;  /* 0x0000000204047890 */ /* 0x000fe4000fffe03f */
[----:B------:R-:W-:Y:S01]  /*5310*/  UIADD3 UR5, UR5, 0x1, URZ ;  /* 0x0000000105057890 */ /* 0x000fe2000fffe03f */
[----:B------:R-:W-:Y:S11]  /*5320*/  @P2 BRA `(.L_x_175) ;  /* 0xfffffff000dc2947 */ /* 0x000ff6000383ffff */
.L_x_142:
[----:B------:R-:W-:-:S13]  /*5330*/  ISETP.NE.AND P1, PT, R5, RZ, PT ;  /* 0x000000ff0500720c */ /* 0x000fda0003f25270 */
[----:B------:R-:W-:Y:S05]  /*5340*/  @!P1 EXIT ;  /* 0x000000000000994d */ /* 0x000fea0003800000 */
[----:B------:R-:W-:Y:S01]  /*5350*/  UIMAD UR5, UR13, UR4, URZ ;  /* 0x000000040d0572a4 */ /* 0x000fe2000f8e023f */
[----:B------:R-:W-:Y:S01]  /*5360*/  ISETP.NE.AND P2, PT, R0, RZ, PT ;  /* 0x000000ff0000720c */ /* 0x000fe20003f45270 */
[----:B------:R-:W-:Y:S01]  /*5370*/  ULDC.64 UR14, c[0x0][0x768] ;  /* 0x0001da00000e7ab9 */ /* 0x000fe20000000a00 */
[----:B------:R-:W-:Y:S01]  /*5380*/  BSSY B0, `(.L_x_176) ;  /* 0x000000d000007945 */ /* 0x000fe20003800000 */
[----:B------:R-:W-:-:S04]  /*5390*/  UIADD3 UR10, UP0, UR5, UR8, URZ ;  /* 0x00000008050a7290 */ /* 0x000fc8000ff1e03f */
[----:B------:R-:W-:Y:S02]  /*53a0*/  ULEA.HI.X.SX32 UR5, UR5, UR9, 0x1, UP0 ;  /* 0x0000000905057291 */ /* 0x000fe400080f0e3f */
[----:B------:R-:W-:-:S04]  /*53b0*/  ULEA UR11, UP0, UR10, UR14, 0x2 ;  /* 0x0000000e0a0b7291 */ /* 0x000fc8000f80103f */
[----:B------:R-:W-:Y:S02]  /*53c0*/  ULEA.HI.X UR5, UR10, UR15, UR5, 0x2, UP0 ;  /* 0x0000000f0a057291 */ /* 0x000fe400080f1405 */
[----:B-1----:R-:W-:-:S04]  /*53d0*/  IMAD.U32 R2, RZ, RZ, UR11 ;  /* 0x0000000bff027e24 */ /* 0x002fc8000f8e00ff */
[----:B------:R-:W-:Y:S01]  /*53e0*/  IMAD.U32 R3, RZ, RZ, UR5 ;  /* 0x00000005ff037e24 */ /* 0x000fe2000f8e00ff */
[----:B------:R-:W-:Y:S06]  /*53f0*/  @P2 BRA `(.L_x_177) ;  /* 0x0000000000142947 */ /* 0x000fec0003800000 */
.L_x_178:
[----:B------:R-:W2:Y:S04]  /*5400*/  LDG.E.STRONG.GPU R0, desc[UR20][R2.64] ;  /* 0x0000001402007981 */ /* 0x000ea8000c1ef900 */
[----:B--2---:R-:W-:Y:S01]  /*5410*/  CCTL.IVALL ;  /* 0x00000000ff00798f */ /* 0x004fe20002000000 */
[----:B------:R-:W-:Y:S05]  /*5420*/  YIELD ;  /* 0x0000000000007946 */ /* 0x000fea0003800000 */
[----:B------:R-:W-:-:S13]  /*5430*/  ISETP.NE.AND P1, PT, R0, UR24, PT ;  /* 0x0000001800007c0c */ /* 0x000fda000bf25270 */
[----:B------:R-:W-:Y:S05]  /*5440*/  @P1 BRA `(.L_x_178) ;  /* 0xfffffffc00ec1947 */ /* 0x000fea000383ffff */
.L_x_177:
[----:B------:R-:W-:Y:S05]  /*5450*/  BSYNC B0 ;  /* 0x0000000000007941 */ /* 0x000fea0003800000 */
.L_x_176:
[----:B------:R-:W-:-:S03]  /*5460*/  UMOV UR5, 0xffffffff ;  /* 0xffffffff00057882 */ /* 0x000fc60000000000 */
[----:B------:R-:W-:Y:S05]  /*5470*/  BRA.DIV UR5, `(.L_x_179) ;  /* 0x0000002a056c7947 */ /* 0x000fea000b800000 */
[----:B------:R-:W-:Y:S01]  /*5480*/  NOP ;  /* 0x0000000000007918 */ /* 0x000fe20000000000 */
.L_x_231:
[----:B------:R-:W-:Y:S01]  /*5490*/  IMAD.U32 R6, RZ, RZ, UR4 ;  /* 0x00000004ff067e24 */ /* 0x000fe2000f8e00ff */
[----:B------:R-:W-:Y:S05]  /*54a0*/  WARPSYNC.ALL ;  /* 0x0000000000007948 */ /* 0x000fea0003800000 */
[----:B------:R-:W-:Y:S01]  /*54b0*/  BAR.SYNC.DEFER_BLOCKING 0xd, 0xa0 ;  /* 0x0342800000007b1d */ /* 0x000fe20000010000 */
[----:B------:R-:W-:-:S05]  /*54c0*/  IMAD R6, R6, 0x3000, RZ ;  /* 0x0000300006067824 */ /* 0x000fca00078e02ff */
[----:B------:R-:W-:Y:S04]  /*54d0*/  BSSY B0, `(.L_x_180) ;  /* 0x0000012000007945 */ /* 0x000fe80003800000 */
[----:B------:R-:W-:Y:S05]  /*54e0*/  @!P0 BRA `(.L_x_181) ;  /* 0x0000000000408947 */ /* 0x000fea0003800000 */
[----:B------:R-:W1:Y:S01]  /*54f0*/  LDC.64 R8, c[0x0][0x2c0] ;  /* 0x0000b000ff087b82 */ /* 0x000e620000000a00 */
[C---:B------:R-:W-:Y:S01]  /*5500*/  IADD3 R4, P1, R6.reuse, UR6, RZ ;  /* 0x0000000606047c10 */ /* 0x040fe2000ff3e0ff */
[----:B------:R-:W-:Y:S01]  /*5510*/  UMOV UR5, 0x400 ;  /* 0x0000040000057882 */ /* 0x000fe20000000000 */
[----:B------:R-:W-:Y:S01]  /*5520*/  UMOV UR16, 0x0 ;  /* 0x0000000000107882 */ /* 0x000fe20000000000 */
[----:B------:R-:W-:Y:S01]  /*5530*/  UMOV UR17, 0x14f00000 ;  /* 0x14f0000000117882 */ /* 0x000fe20000000000 */
[----:B------:R-:W-:-:S03]  /*5540*/  LEA.HI.X.SX32 R5, R6, UR12, 0x1, P1 ;  /* 0x0000000c06057c11 */ /* 0x000fc600088f0eff */
[----:B------:R-:W2:Y:S01]  /*5550*/  S2UR UR10, SR_CgaCtaId ;  /* 0x00000000000a79c3 */ /* 0x000ea20000008800 */
[----:B-1----:R-:W-:-:S04]  /*5560*/  LEA R0, P1, R4, R8, 0x2 ;  /* 0x0000000804007211 */ /* 0x002fc800078210ff */
[----:B------:R-:W-:Y:S02]  /*5570*/  LEA.HI.X R4, R4, R9, R5, 0x2, P1 ;  /* 0x0000000904047211 */ /* 0x000fe400008f1405 */
[----:B------:R-:W-:Y:S02]  /*5580*/  R2UR UR14, R0 ;  /* 0x00000000000e72ca */ /* 0x000fe400000e0000 */
[----:B------:R-:W-:Y:S01]  /*5590*/  R2UR UR15, R4 ;  /* 0x00000000040f72ca */ /* 0x000fe200000e0000 */
[----:B--2---:R-:W-:-:S03]  /*55a0*/  ULEA UR5, UR10, UR5, 0x18 ;  /* 0x000000050a057291 */ /* 0x004fc6000f8ec03f */
[----:B------:R-:W-:Y:S01]  /*55b0*/  UMOV UR10, 0x400 ;  /* 0x00000400000a7882 */ /* 0x000fe20000000000 */
[----:B------:R-:W-:-:S09]  /*55c0*/  UIADD3 UR5, UR5, 0x12000, URZ ;  /* 0x0001200005057890 */ /* 0x000fd2000fffe03f */
[----:B------:R1:W-:Y:S02]  /*55d0*/  UBLKRED.G.S.ADD.F32.RN [UR14], [UR5], UR10, desc[UR16] ;  /* 0x0000100e050073bb */ /* 0x0003e400080a140a */
[----:B-1----:R0:W-:Y:S02]  /*55e0*/  UTMACMDFLUSH ;  /* 0x00000000000079b7 */ /* 0x0021e40000000000 */
.L_x_181:
[----:B------:R-:W-:Y:S05]  /*55f0*/  BSYNC B0 ;  /* 0x0000000000007941 */ /* 0x000fea0003800000 */
.L_x_180:
[----:B------:R-:W-:Y:S06]  /*5600*/  BAR.SYNC.DEFER_BLOCKING 0xe, 0xa0 ;  /* 0x0382800000007b1d */ /* 0x000fec0000010000 */
[----:B------:R-:W-:Y:S04]  /*5610*/  BSSY B0, `(.L_x_182) ;  /* 0x0000012000007945 */ /* 0x000fe80003800000 */
[----:B------:R-:W-:Y:S05]  /*5620*/  @!P0 BRA `(.L_x_183) ;  /* 0x0000000000408947 */ /* 0x000fea0003800000 */
[----:B------:R-:W1:Y:S01]  /*5630*/  S2UR UR15, SR_CgaCtaId ;  /* 0x00000000000f79c3 */ /* 0x000e620000008800 */
[----:B------:R-:W-:Y:S01]  /*5640*/  R2UR UR5, R6 ;  /* 0x00000000060572ca */ /* 0x000fe200000e0000 */
[----:B------:R-:W-:Y:S01]  /*5650*/  UMOV UR14, 0x400 ;  /* 0x00000400000e7882 */ /* 0x000fe20000000000 */
[----:B------:R-:W-:Y:S01]  /*5660*/  ULDC.64 UR10, c[0x0][0x2c0] ;  /* 0x0000b000000a7ab9 */ /* 0x000fe20000000a00 */
[----:B------:R-:W-:-:S10]  /*5670*/  UMOV UR17, 0x14f00000 ;  /* 0x14f0000000117882 */ /* 0x000fd40000000000 */
[----:B------:R-:W-:-:S04]  /*5680*/  UIADD3 UR5, UR5, 0x1000, URZ ;  /* 0x0000100005057890 */ /* 0x000fc8000fffe03f */
[----:B------:R-:W-:-:S04]  /*5690*/  UIADD3 UR16, UP0, UR5, UR6, URZ ;  /* 0x0000000605107290 */ /* 0x000fc8000ff1e03f */
[----:B------:R-:W-:Y:S02]  /*56a0*/  ULEA.HI.X.SX32 UR5, UR5, UR12, 0x1, UP0 ;  /* 0x0000000c05057291 */ /* 0x000fe400080f0e3f */
[----:B-1----:R-:W-:Y:S02]  /*56b0*/  ULEA UR14, UR15, UR14, 0x18 ;  /* 0x0000000e0f0e7291 */ /* 0x002fe4000f8ec03f */
[----:B------:R-:W-:Y:S02]  /*56c0*/  ULEA UR10, UP0, UR16, UR10, 0x2 ;  /* 0x0000000a100a7291 */ /* 0x000fe4000f80103f */
[----:B------:R-:W-:Y:S02]  /*56d0*/  UIADD3 UR14, UR14, 0x16000, URZ ;  /* 0x000160000e0e7890 */ /* 0x000fe4000fffe03f */
[----:B------:R-:W-:-:S03]  /*56e0*/  ULEA.HI.X UR11, UR16, UR11, UR5, 0x2, UP0 ;  /* 0x0000000b100b7291 */ /* 0x000fc600080f1405 */
[----:B------:R-:W-:Y:S01]  /*56f0*/  UMOV UR5, 0x400 ;  /* 0x0000040000057882 */ /* 0x000fe20000000000 */
[----:B------:R-:W-:-:S05]  /*5700*/  UMOV UR16, 0x0 ;  /* 0x0000000000107882 */ /* 0x000fca0000000000 */
[----:B------:R1:W-:Y:S02]  /*5710*/  UBLKRED.G.S.ADD.F32.RN [UR10], [UR14], UR5, desc[UR16] ;  /* 0x0000100a0e0073bb */ /* 0x0003e400080a1405 */
[----:B-1----:R0:W-:Y:S02]  /*5720*/  UTMACMDFLUSH ;  /* 0x00000000000079b7 */ /* 0x0021e40000000000 */
.L_x_183:
[----:B------:R-:W-:Y:S05]  /*5730*/  BSYNC B0 ;  /* 0x0000000000007941 */ /* 0x000fea0003800000 */
.L_x_182:
        /* <DEDUP_REMOVED lines=17> */
[----:B------:R1:W-:Y:S01]  /*5850*/  UBLKRED.G.S.ADD.F32.RN [UR10], [UR14], UR5, desc[UR16] ;  /* 0x0000100a0e0073bb */ /* 0x0003e200080a1405 */
[----:B------:R0:W-:Y:S01]  /*5860*/  UTMACMDFLUSH ;  /* 0x00000000000079b7 */ /* 0x0001e20000000000 */
[----:B-1----:R-:W-:-:S04]  /*5870*/  DEPBAR.LE SB0, 0x2 ;  /* 0x000080800000791a */ /* 0x002fc80000000000 */
.L_x_185:
[----:B------:R-:W-:Y:S05]  /*5880*/  BSYNC B0 ;  /* 0x0000000000007941 */ /* 0x000fea0003800000 */
.L_x_184:
[----:B------:R-:W-:Y:S06]  /*5890*/  BAR.ARV 0xa, 0xa0 ;  /* 0x0282800000007b1d */ /* 0x000fec0000002000 */
[----:B------:R-:W-:Y:S04]  /*58a0*/  BSSY B0, `(.L_x_186) ;  /* 0x0000003000007945 */ /* 0x000fe80003800000 */
[----:B------:R-:W-:Y:S05]  /*58b0*/  @!P0 BRA `(.L_x_187) ;  /* 0x0000000000048947 */ /* 0x000fea0003800000 */
[----:B------:R-:W-:-:S04]  /*58c0*/  DEPBAR.LE SB0, 0x1 ;  /* 0x000080400000791a */ /* 0x000fc80000000000 */
.L_x_187:
[----:B------:R-:W-:Y:S05]  /*58d0*/  BSYNC B0 ;  /* 0x0000000000007941 */ /* 0x000fea0003800000 */
.L_x_186:
[----:B------:R-:W-:Y:S06]  /*58e0*/  BAR.ARV 0xb, 0xa0 ;  /* 0x02c2800000007b1d */ /* 0x000fec0000002000 */
[----:B------:R-:W-:Y:S04]  /*58f0*/  BSSY B0, `(.L_x_188) ;  /* 0x0000003000007945 */ /* 0x000fe80003800000 */
[----:B------:R-:W-:Y:S05]  /*5900*/  @!P0 BRA `(.L_x_189) ;  /* 0x0000000000048947 */ /* 0x000fea0003800000 */
[----:B------:R-:W-:-:S04]  /*5910*/  DEPBAR.LE SB0, 0x0 ;  /* 0x000080000000791a */ /* 0x000fc80000000000 */
.L_x_189:
[----:B------:R-:W-:Y:S05]  /*5920*/  BSYNC B0 ;  /* 0x0000000000007941 */ /* 0x000fea0003800000 */
.L_x_188:
        /* <DEDUP_REMOVED lines=19> */
.L_x_191:
[----:B------:R-:W-:Y:S05]  /*5a60*/  BSYNC B0 ;  /* 0x0000000000007941 */ /* 0x000fea0003800000 */
.L_x_190:
[----:B------:R-:W-:Y:S05]  /*5a70*/  EXIT ;  /* 0x000000000000794d */ /* 0x000fea0003800000 */
.L_x_141:
        /* <DEDUP_REMOVED lines=57> */
.L_x_232:
        /* <DEDUP_REMOVED lines=9> */
.L_x_195:
        /* <DEDUP_REMOVED lines=102> */
.L_x_206:
[----:B-1----:R-:W-:-:S05]  /*6500*/  IMAD.MOV.U32 R10, RZ, RZ, 0x1 ;  /* 0x00000001ff0a7424 */ /* 0x002fca00078e00ff */
[----:B------:R-:W-:-:S04]  /*6510*/  SHF.L.U32 R10, R10, 0x1f, RZ ;  /* 0x0000001f0a0a7819 */ /* 0x000fc800000006ff */
[----:B------:R-:W1:Y:S02]  /*6520*/  SYNCS.PHASECHK.TRANS64.TRYWAIT P1, [R0+URZ+0x36438], R10 ;  /* 0x0364380a000075a7 */ /* 0x000e64000802017f */
[----:B-123--:R-:W-:Y:S05]  /*6530*/  @!P1 BRA `(.L_x_198) ;  /* 0x00000018006c9947 */ /* 0x00efea0003800000 */
.L_x_233:
[----:B------:R-:W-:Y:S05]  /*6540*/  @P0 BRA `(.L_x_199) ;  /* 0x0000000000140947 */ /* 0x000fea0003800000 */
[----:B------:R-:W-:Y:S01]  /*6550*/  ISETP.NE.AND P1, PT, R16, RZ, PT ;  /* 0x000000ff1000720c */ /* 0x000fe20003f25270 */
[----:B------:R-:W-:-:S04]  /*6560*/  IMAD.MOV.U32 R3, RZ, RZ, 0x6100 ;  /* 0x00006100ff037424 */ /* 0x000fc800078e00ff */
[----:B------:R2:W-:Y:S08]  /*6570*/  SYNCS.ARRIVE.TRANS64 RZ, [R0+URZ+0x36430], R3 ;  /* 0x0364300300ff79a7 */ /* 0x0005f0000800003f */
[----:B------:R-:W-:Y:S05]  /*6580*/  @!P1 BRA `(.L_x_199) ;  /* 0x0000000000049947 */ /* 0x000fea0003800000 */
[----:B------:R-:W-:Y:S01]  /*6590*/  BPT.TRAP 0x1 ;  /* 0x000000040000795c */ /* 0x000fe20000300000 */
.L_x_199:
        /* <DEDUP_REMOVED lines=47> */
.L_x_234:
[----:B------:R-:W-:Y:S05]  /*6890*/  @P0 BRA `(.L_x_201) ;  /* 0x0000000000140947 */ /* 0x000fea0003800000 */
[----:B------:R-:W-:Y:S01]  /*68a0*/  ISETP.NE.AND P1, PT, R16, RZ, PT ;  /* 0x000000ff1000720c */ /* 0x000fe20003f25270 */
[----:B--2---:R-:W-:-:S04]  /*68b0*/  IMAD.MOV.U32 R3, RZ, RZ, 0x6100 ;  /* 0x00006100ff037424 */ /* 0x004fc800078e00ff */
[----:B------:R3:W-:Y:S08]  /*68c0*/  SYNCS.ARRIVE.TRANS64 RZ, [R0+URZ+0x36418], R3 ;  /* 0x0364180300ff79a7 */ /* 0x0007f0000800003f */
[----:B------:R-:W-:Y:S05]  /*68d0*/  @!P1 BRA `(.L_x_201) ;  /* 0x0000000000049947 */ /* 0x000fea0003800000 */
[----:B------:R-:W-:Y:S01]  /*68e0*/  BPT.TRAP 0x1 ;  /* 0x000000040000795c */ /* 0x000fe20000300000 */
.L_x_201:
        /* <DEDUP_REMOVED lines=35> */
.L_x_235:
        /* <DEDUP_REMOVED lines=9> */
.L_x_203:
        /* <DEDUP_REMOVED lines=37> */
.L_x_237:
[----:B------:R-:W-:Y:S05]  /*6e00*/  @P0 BRA `(.L_x_205) ;  /* 0x0000000000140947 */ /* 0x000fea0003800000 */
[----:B------:R-:W-:Y:S01]  /*6e10*/  ISETP.NE.AND P1, PT, R16, RZ, PT ;  /* 0x000000ff1000720c */ /* 0x000fe20003f25270 */
[----:B--2---:R-:W-:-:S04]  /*6e20*/  IMAD.MOV.U32 R5, RZ, RZ, 0x6100 ;  /* 0x00006100ff057424 */ /* 0x004fc800078e00ff */
[----:B------:R3:W-:Y:S08]  /*6e30*/  SYNCS.ARRIVE.TRANS64 RZ, [R0+URZ+0x36410], R5 ;  /* 0x0364100500ff79a7 */ /* 0x0007f0000800003f */
[----:B------:R-:W-:Y:S05]  /*6e40*/  @!P1 BRA `(.L_x_205) ;  /* 0x0000000000049947 */ /* 0x000fea0003800000 */
[----:B------:R-:W-:Y:S01]  /*6e50*/  BPT.TRAP 0x1 ;  /* 0x000000040000795c */ /* 0x000fe20000300000 */
.L_x_205:
        /* <DEDUP_REMOVED lines=36> */
.L_x_197:
[----:B------:R-:W-:Y:S01]  /*70a0*/  ISETP.NE.AND P1, PT, R21, RZ, PT ;  /* 0x000000ff1500720c */ /* 0x000fe20003f25270 */
[----:B------:R-:W-:-:S12]  /*70b0*/  IMAD.MOV.U32 R4, RZ, RZ, 0x1 ;  /* 0x00000001ff047424 */ /* 0x000fd800078e00ff */
[----:B------:R-:W-:Y:S05]  /*70c0*/  @!P1 BRA `(.L_x_196) ;  /* 0x0000000400649947 */ /* 0x000fea0003800000 */
[----:B------:R-:W2:Y:S02]  /*70d0*/  SYNCS.PHASECHK.TRANS64.TRYWAIT P1, [R0+URZ+0x36438], R10 ;  /* 0x0364380a000075a7 */ /* 0x000ea4000802017f */
[----:B--2---:R-:W-:Y:S05]  /*70e0*/  @!P1 BRA `(.L_x_207) ;  /* 0x0000000c00d49947 */ /* 0x004fea0003800000 */
.L_x_238:
[----:B------:R-:W-:Y:S05]  /*70f0*/  @P0 BRA `(.L_x_208) ;  /* 0x0000000000140947 */ /* 0x000fea0003800000 */
[----:B------:R-:W-:Y:S01]  /*7100*/  ISETP.NE.AND P1, PT, R16, RZ, PT ;  /* 0x000000ff1000720c */ /* 0x000fe20003f25270 */
[----:B------:R-:W-:-:S04]  /*7110*/  IMAD.MOV.U32 R5, RZ, RZ, 0x6100 ;  /* 0x00006100ff057424 */ /* 0x000fc800078e00ff */
[----:B------:R3:W-:Y:S08]  /*7120*/  SYNCS.ARRIVE.TRANS64 RZ, [R0+URZ+0x36430], R5 ;  /* 0x0364300500ff79a7 */ /* 0x0007f0000800003f */
[----:B------:R-:W-:Y:S05]  /*7130*/  @!P1 BRA `(.L_x_208) ;  /* 0x0000000000049947 */ /* 0x000fea0003800000 */
[----:B------:R-:W-:Y:S01]  /*7140*/  BPT.TRAP 0x1 ;  /* 0x000000040000795c */ /* 0x000fe20000300000 */
.L_x_208:
        /* <DEDUP_REMOVED lines=41> */
.L_x_239:
[----:B------:R-:W-:Y:S01]  /*73e0*/  IMAD.MOV.U32 R4, RZ, RZ, RZ ;  /* 0x000000ffff047224 */ /* 0x000fe200078e00ff */
[----:B------:R-:W-:Y:S06]  /*73f0*/  @P0 BRA `(.L_x_210) ;  /* 0x0000000000140947 */ /* 0x000fec0003800000 */
[----:B------:R-:W-:Y:S01]  /*7400*/  ISETP.NE.AND P1, PT, R16, RZ, PT ;  /* 0x000000ff1000720c */ /* 0x000fe20003f25270 */
[----:B---3--:R-:W-:-:S04]  /*7410*/  IMAD.MOV.U32 R5, RZ, RZ, 0x6100 ;  /* 0x00006100ff057424 */ /* 0x008fc800078e00ff */
[----:B------:R4:W-:Y:S08]  /*7420*/  SYNCS.ARRIVE.TRANS64 RZ, [R0+URZ+0x36418], R5 ;  /* 0x0364180500ff79a7 */ /* 0x0009f0000800003f */
[----:B------:R-:W-:Y:S05]  /*7430*/  @!P1 BRA `(.L_x_210) ;  /* 0x0000000000049947 */ /* 0x000fea0003800000 */
[----:B------:R-:W-:Y:S01]  /*7440*/  BPT.TRAP 0x1 ;  /* 0x000000040000795c */ /* 0x000fe20000300000 */
.L_x_210:
        /* <DEDUP_REMOVED lines=33> */
.L_x_196:
[----:B------:R-:W-:-:S04]  /*7660*/  SHF.L.U32 R3, R4, 0x1f, RZ ;  /* 0x0000001f04037819 */ /* 0x000fc800000006ff */
[----:B------:R-:W3:Y:S02]  /*7670*/  SYNCS.PHASECHK.TRANS64.TRYWAIT P1, [R0+URZ+0x36438], R3 ;  /* 0x03643803000075a7 */ /* 0x000ee4000802017f */
[----:B---3--:R-:W-:Y:S05]  /*7680*/  @!P1 BRA `(.L_x_211) ;  /* 0x0000000800949947 */ /* 0x008fea0003800000 */
.L_x_240:
[----:B------:R-:W-:Y:S05]  /*7690*/  @P0 BRA `(.L_x_212) ;  /* 0x0000000000180947 */ /* 0x000fea0003800000 */
[----:B------:R-:W4:Y:S01]  /*76a0*/  S2R R2, SR_TID.X ;  /* 0x0000000000027919 */ /* 0x000f220000002100 */
[----:B---3--:R-:W-:-:S04]  /*76b0*/  IMAD.MOV.U32 R3, RZ, RZ, 0x6100 ;  /* 0x00006100ff037424 */ /* 0x008fc800078e00ff */
[----:B------:R3:W-:Y:S01]  /*76c0*/  SYNCS.ARRIVE.TRANS64 RZ, [R0+URZ+0x36430], R3 ;  /* 0x0364300300ff79a7 */ /* 0x0007e2000800003f */
[----:B----4-:R-:W-:-:S13]  /*76d0*/  LOP3.LUT P0, RZ, R2, 0x1f, RZ, 0xc0, !PT ;  /* 0x0000001f02ff7812 */ /* 0x010fda000780c0ff */
[----:B---3--:R-:W-:Y:S05]  /*76e0*/  @!P0 BRA `(.L_x_212) ;  /* 0x0000000000048947 */ /* 0x008fea0003800000 */
[----:B------:R-:W-:Y:S01]  /*76f0*/  BPT.TRAP 0x1 ;  /* 0x000000040000795c */ /* 0x000fe20000300000 */
.L_x_212:
        /* <DEDUP_REMOVED lines=43> */
.L_x_193:
[----:B------:R-:W-:Y:S05]  /*79b0*/  BSYNC B0 ;  /* 0x0000000000007941 */ /* 0x000fea0003800000 */
.L_x_192:
[----:B------:R-:W-:-:S03]  /*79c0*/  UMOV UR6, 0xffffffff ;  /* 0xffffffff00067882 */ /* 0x000fc60000000000 */
[----:B------:R-:W-:Y:S05]  /*79d0*/  BRA.DIV UR6, `(.L_x_213) ;  /* 0x0000000606d47947 */ /* 0x000fea000b800000 */
[----:B------:R-:W-:-:S13]  /*79e0*/  ELECT P0, URZ, PT ;  /* 0x00000000003f782f */ /* 0x000fda0003800000 */
.L_x_243:
[----:B------:R-:W-:Y:S04]  /*79f0*/  BSSY B0, `(.L_x_214) ;  /* 0x000001e000007945 */ /* 0x000fe80003800000 */
[----:B------:R-:W-:Y:S05]  /*7a00*/  @!P0 BRA `(.L_x_215) ;  /* 0x0000000000708947 */ /* 0x000fea0003800000 */
[----:B------:R-:W-:-:S04]  /*7a10*/  LOP3.LUT R17, R17, 0x2, RZ, 0xfc, !PT ;  /* 0x0000000211117812 */ /* 0x000fc800078efcff */
[----:B------:R-:W-:-:S13]  /*7a20*/  ISETP.NE.AND P0, PT, R17, 0x3, PT ;  /* 0x000000031100780c */ /* 0x000fda0003f05270 */
[----:B------:R-:W-:Y:S05]  /*7a30*/  @!P0 BRA `(.L_x_216) ;  /* 0x0000000000048947 */ /* 0x000fea0003800000 */
[----:B------:R-:W-:Y:S01]  /*7a40*/  BPT.TRAP 0x1 ;  /* 0x000000040000795c */ /* 0x000fe20000300000 */
.L_x_216:
        /* <DEDUP_REMOVED lines=15> */
.L_x_244:
[----:B------:R-:W2:Y:S02]  /*7b40*/  SYNCS.PHASECHK.TRANS64.TRYWAIT P1, [R3+URZ], R2 ;  /* 0x00000002030075a7 */ /* 0x000ea4000802017f */
[----:B--2---:R-:W-:Y:S05]  /*7b50*/  @!P1 BRA `(.L_x_218) ;  /* 0x0000000400ac9947 */ /* 0x004fea0003800000 */
.L_x_245:
[----:B------:R-:W-:Y:S05]  /*7b60*/  @!P0 BRA `(.L_x_219) ;  /* 0x0000000000048947 */ /* 0x000fea0003800000 */
[----:B------:R-:W-:Y:S01]  /*7b70*/  BPT.TRAP 0x1 ;  /* 0x000000040000795c */ /* 0x000fe20000300000 */
.L_x_219:
[----:B------:R-:W-:-:S07]  /*7b80*/  SHF.L.U32 R4, R4, 0x1f, RZ ;  /* 0x0000001f04047819 */ /* 0x000fce00000006ff */
.L_x_220:
[----:B---3--:R3:W4:Y:S02]  /*7b90*/  SYNCS.PHASECHK.TRANS64.TRYWAIT P0, [R9+URZ+0x36438], R4 ;  /* 0x03643804090075a7 */ /* 0x008724000800017f */
[----:B----4-:R-:W-:Y:S05]  /*7ba0*/  @!P0 NANOSLEEP.SYNCS 0x989680 ;  /* 0x009896800000895d */ /* 0x010fea0003900000 */
[----:B------:R-:W4:Y:S02]  /*7bb0*/  @!P0 SYNCS.PHASECHK.TRANS64 P0, [R9+URZ+0x36438], R4 ;  /* 0x03643804090085a7 */ /* 0x000f24000800007f */
[----:B----4-:R-:W-:Y:S05]  /*7bc0*/  @!P0 BRA `(.L_x_220) ;  /* 0xfffffffc00f08947 */ /* 0x010fea000383ffff */
.L_x_215:
[----:B------:R-:W-:Y:S05]  /*7bd0*/  BSYNC B0 ;  /* 0x0000000000007941 */ /* 0x000fea0003800000 */
.L_x_214:
[----:B------:R-:W-:Y:S05]  /*7be0*/  EXIT ;  /* 0x000000000000794d */ /* 0x000fea0003800000 */
.L_x_120:
[----:B------:R-:W-:Y:S02]  /*7bf0*/  IMAD.MOV.U32 R12, RZ, RZ, RZ ;  /* 0x000000ffff0c7224 */ /* 0x000fe400078e00ff */
[----:B------:R-:W-:Y:S02]  /*7c00*/  IMAD.MOV.U32 R11, RZ, RZ, 0x1f ;  /* 0x0000001fff0b7424 */ /* 0x000fe400078e00ff */
[----:B------:R-:W-:-:S07]  /*7c10*/  IMAD.MOV.U32 R15, RZ, RZ, -0x1 ;  /* 0xffffffffff0f7424 */ /* 0x000fce00078e00ff */
[----:B------:R-:W-:Y:S05]  /*7c20*/  WARPSYNC.COLLECTIVE R15, `(.L_x_221) ;  /* 0x000000000f087348 */ /* 0x000fea0003c00000 */
[----:B------:R1:W2:Y:S02]  /*7c30*/  SHFL.IDX P6, R14, R13, R12, R11 ;  /* 0x0000000c0d0e7389 */ /* 0x0002a400000c000b */
[----:B-12---:R-:W-:Y:S01]  /*7c40*/  ENDCOLLECTIVE ;  /* 0x000000000000791b */ /* 0x006fe20003800000 */
.L_x_221:
[----:B------:R-:W-:Y:S05]  /*7c50*/  BRA `(.L_x_222) ;  /* 0xffffff8c00c87947 */ /* 0x000fea000383ffff */
.L_x_122:
[----:B--2---:R2:W3:Y:S02]  /*7c60*/  SYNCS.PHASECHK.TRANS64.TRYWAIT P0, [R19+URZ+0x36400], R12 ;  /* 0x0364000c130075a7 */ /* 0x0044e4000800017f */
[----:B---3--:R-:W-:Y:S05]  /*7c70*/  @!P0 NANOSLEEP.SYNCS 0x989680 ;  /* 0x009896800000895d */ /* 0x008fea0003900000 */
[----:B------:R-:W3:Y:S02]  /*7c80*/  @!P0 SYNCS.PHASECHK.TRANS64 P0, [R19+URZ+0x36400], R12 ;  /* 0x0364000c130085a7 */ /* 0x000ee4000800007f */
[----:B---3--:R-:W-:Y:S05]  /*7c90*/  @!P0 BRA `(.L_x_122) ;  /* 0xfffffffc00f08947 */ /* 0x008fea000383ffff */
[----:B------:R-:W-:Y:S05]  /*7ca0*/  BRA `(.L_x_121) ;  /* 0xffffff90002c7947 */ /* 0x000fea000383ffff */
.L_x_127:
[----:B--2---:R2:W3:Y:S02]  /*7cb0*/  SYNCS.PHASECHK.TRANS64.TRYWAIT P1, [R4+URZ+0x36410], R9 ;  /* 0x03641009040075a7 */ /* 0x0044e4000802017f */
[----:B---3--:R-:W-:Y:S05]  /*7cc0*/  @!P1 NANOSLEEP.SYNCS 0x989680 ;  /* 0x009896800000995d */ /* 0x008fea0003900000 */
[----:B------:R-:W3:Y:S02]  /*7cd0*/  @!P1 SYNCS.PHASECHK.TRANS64 P1, [R4+URZ+0x36410], R9 ;  /* 0x03641009040095a7 */ /* 0x000ee4000802007f */
[----:B---3--:R-:W-:Y:S05]  /*7ce0*/  @!P1 BRA `(.L_x_127) ;  /* 0xfffffffc00f09947 */ /* 0x008fea000383ffff */
[----:B------:R-:W-:Y:S05]  /*7cf0*/  BRA `(.L_x_126) ;  /* 0xffffff9400e47947 */ /* 0x000fea000383ffff */
.L_x_131:
[----:B------:R1:W1:Y:S02]  /*7d00*/  SYNCS.PHASECHK.TRANS64.TRYWAIT P1, [R19+URZ+0x36430], R8 ;  /* 0x03643008130075a7 */ /* 0x000264000802017f */
[----:B-1----:R-:W-:Y:S05]  /*7d10*/  @!P1 NANOSLEEP.SYNCS 0x989680 ;  /* 0x009896800000995d */ /* 0x002fea0003900000 */
[----:B------:R-:W1:Y:S02]  /*7d20*/  @!P1 SYNCS.PHASECHK.TRANS64 P1, [R19+URZ+0x36430], R8 ;  /* 0x03643008130095a7 */ /* 0x000e64000802007f */
[----:B-1----:R-:W-:Y:S05]  /*7d30*/  @!P1 BRA `(.L_x_131) ;  /* 0xfffffffc00f09947 */ /* 0x002fea000383ffff */
[----:B------:R-:W-:Y:S05]  /*7d40*/  BRA `(.L_x_130) ;  /* 0xffffff9c00887947 */ /* 0x000fea000383ffff */
.L_x_146:
[----:B------:R-:W-:Y:S01]  /*7d50*/  BSSY B0, `(.L_x_223) ;  /* 0x0000005000007945 */ /* 0x000fe20003800000 */
[----:B------:R-:W-:-:S07]  /*7d60*/  IMAD.MOV.U32 R15, RZ, RZ, -0x1 ;  /* 0xffffffffff0f7424 */ /* 0x000fce00078e00ff */
[----:B------:R-:W-:Y:S05]  /*7d70*/  WARPSYNC.COLLECTIVE R15, `(.L_x_224) ;  /* 0x000000000f087348 */ /* 0x000fea0003c00000 */
[----:B------:R-:W-:Y:S01]  /*7d80*/  NOP ;  /* 0x0000000000007918 */ /* 0x000fe20000000000 */
[----:B------:R-:W-:Y:S01]  /*7d90*/  ENDCOLLECTIVE ;  /* 0x000000000000791b */ /* 0x000fe20003800000 */
.L_x_224:
[----:B------:R-:W-:Y:S05]  /*7da0*/  BSYNC B0 ;  /* 0x0000000000007941 */ /* 0x000fea0003800000 */
.L_x_223:
[----:B------:R-:W-:Y:S05]  /*7db0*/  BRA `(.L_x_225) ;  /* 0xffffffc800907947 */ /* 0x000fea000383ffff */
.L_x_162:
[----:B------:R-:W-:Y:S01]  /*7dc0*/  BSSY B0, `(.L_x_226) ;  /* 0x0000005000007945 */ /* 0x000fe20003800000 */
[----:B------:R-:W-:-:S07]  /*7dd0*/  IMAD.MOV.U32 R15, RZ, RZ, -0x1 ;  /* 0xffffffffff0f7424 */ /* 0x000fce00078e00ff */
[----:B------:R-:W-:Y:S05]  /*7de0*/  WARPSYNC.COLLECTIVE R15, `(.L_x_227) ;  /* 0x000000000f087348 */ /* 0x000fea0003c00000 */
[----:B------:R-:W-:Y:S01]  /*7df0*/  NOP ;  /* 0x0000000000007918 */ /* 0x000fe20000000000 */
[----:B------:R-:W-:Y:S01]  /*7e00*/  ENDCOLLECTIVE ;  /* 0x000000000000791b */ /* 0x000fe20003800000 */
.L_x_227:
[----:B------:R-:W-:Y:S05]  /*7e10*/  BSYNC B0 ;  /* 0x0000000000007941 */ /* 0x000fea0003800000 */
.L_x_226:
[----:B------:R-:W-:Y:S05]  /*7e20*/  BRA `(.L_x_228) ;  /* 0xffffffd000007947 */ /* 0x000fea000383ffff */
.L_x_179:
[----:B------:R-:W-:Y:S01]  /*7e30*/  BSSY B0, `(.L_x_229) ;  /* 0x0000005000007945 */ /* 0x000fe20003800000 */
[----:B------:R-:W-:-:S07]  /*7e40*/  IMAD.MOV.U32 R15, RZ, RZ, -0x1 ;  /* 0xffffffffff0f7424 */ /* 0x000fce00078e00ff */
[----:B------:R-:W-:Y:S05]  /*7e50*/  WARPSYNC.COLLECTIVE R15, `(.L_x_230) ;  /* 0x000000000f087348 */ /* 0x000fea0003c00000 */
[----:B------:R-:W-:Y:S01]  /*7e60*/  NOP ;  /* 0x0000000000007918 */ /* 0x000fe20000000000 */
[----:B------:R-:W-:Y:S01]  /*7e70*/  ENDCOLLECTIVE ;  /* 0x000000000000791b */ /* 0x000fe20003800000 */
.L_x_230:
[----:B------:R-:W-:Y:S05]  /*7e80*/  BSYNC B0 ;  /* 0x0000000000007941 */ /* 0x000fea0003800000 */
.L_x_229:
[----:B------:R-:W-:Y:S05]  /*7e90*/  BRA `(.L_x_231) ;  /* 0xffffffd4007c7947 */ /* 0x000fea000383ffff */
.L_x_194:
[----:B-1----:R1:W2:Y:S02]  /*7ea0*/  SYNCS.PHASECHK.TRANS64.TRYWAIT P1, [R0+URZ+0x36420], R10 ;  /* 0x0364200a000075a7 */ /* 0x0022a4000802017f */
[----:B--2---:R-:W-:Y:S05]  /*7eb0*/  @!P1 NANOSLEEP.SYNCS 0x989680 ;  /* 0x009896800000995d */ /* 0x004fea0003900000 */
[----:B------:R-:W2:Y:S02]  /*7ec0*/  @!P1 SYNCS.PHASECHK.TRANS64 P1, [R0+URZ+0x36420], R10 ;  /* 0x0364200a000095a7 */ /* 0x000ea4000802007f */
[----:B--2---:R-:W-:Y:S05]  /*7ed0*/  @!P1 BRA `(.L_x_194) ;  /* 0xfffffffc00f09947 */ /* 0x004fea000383ffff */
[----:B------:R-:W-:Y:S05]  /*7ee0*/  BRA `(.L_x_232) ;  /* 0xffffffdc00c87947 */ /* 0x000fea000383ffff */
.L_x_198:
[----:B-1----:R1:W2:Y:S02]  /*7ef0*/  SYNCS.PHASECHK.TRANS64.TRYWAIT P1, [R0+URZ+0x36438], R10 ;  /* 0x0364380a000075a7 */ /* 0x0022a4000802017f */
[----:B--2---:R-:W-:Y:S05]  /*7f00*/  @!P1 NANOSLEEP.SYNCS 0x989680 ;  /* 0x009896800000995d */ /* 0x004fea0003900000 */
[----:B------:R-:W2:Y:S02]  /*7f10*/  @!P1 SYNCS.PHASECHK.TRANS64 P1, [R0+URZ+0x36438], R10 ;  /* 0x0364380a000095a7 */ /* 0x000ea4000802007f */
[----:B--2---:R-:W-:Y:S05]  /*7f20*/  @!P1 BRA `(.L_x_198) ;  /* 0xfffffffc00f09947 */ /* 0x004fea000383ffff */
[----:B------:R-:W-:Y:S05]  /*7f30*/  BRA `(.L_x_233) ;  /* 0xffffffe400807947 */ /* 0x000fea000383ffff */
.L_x_200:
[----:B--2---:R2:W3:Y:S02]  /*7f40*/  SYNCS.PHASECHK.TRANS64.TRYWAIT P1, [R0+URZ+0x36428], R3 ;  /* 0x03642803000075a7 */ /* 0x0044e4000802017f */
[----:B---3--:R-:W-:Y:S05]  /*7f50*/  @!P1 NANOSLEEP.SYNCS 0x989680 ;  /* 0x009896800000995d */ /* 0x008fea0003900000 */
[----:B------:R-:W3:Y:S02]  /*7f60*/  @!P1 SYNCS.PHASECHK.TRANS64 P1, [R0+URZ+0x36428], R3 ;  /* 0x03642803000095a7 */ /* 0x000ee4000802007f */
[----:B---3--:R-:W-:Y:S05]  /*7f70*/  @!P1 BRA `(.L_x_200) ;  /* 0xfffffffc00f09947 */ /* 0x008fea000383ffff */
[----:B------:R-:W-:Y:S05]  /*7f80*/  BRA `(.L_x_234) ;  /* 0xffffffe800407947 */ /* 0x000fea000383ffff */
.L_x_202:
[----:B--2---:R2:W3:Y:S02]  /*7f90*/  SYNCS.PHASECHK.TRANS64.TRYWAIT P1, [R0+URZ+0x36438], R29 ;  /* 0x0364381d000075a7 */ /* 0x0044e4000802017f */
[----:B---3--:R-:W-:Y:S05]  /*7fa0*/  @!P1 NANOSLEEP.SYNCS 0x989680 ;  /* 0x009896800000995d */ /* 0x008fea0003900000 */
[----:B------:R-:W3:Y:S02]  /*7fb0*/  @!P1 SYNCS.PHASECHK.TRANS64 P1, [R0+URZ+0x36438], R29 ;  /* 0x0364381d000095a7 */ /* 0x000ee4000802007f */
[----:B---3--:R-:W-:Y:S05]  /*7fc0*/  @!P1 BRA `(.L_x_202) ;  /* 0xfffffffc00f09947 */ /* 0x008fea000383ffff */
[----:B------:R-:W-:Y:S05]  /*7fd0*/  BRA `(.L_x_235) ;  /* 0xffffffe800d07947 */ /* 0x000fea000383ffff */
.L_x_204:
[----:B------:R-:W-:-:S07]  /*7fe0*/  SHF.L.U32 R5, R12, 0x1f, RZ ;  /* 0x0000001f0c057819 */ /* 0x000fce00000006ff */
.L_x_236:
[----:B--2---:R2:W3:Y:S02]  /*7ff0*/  SYNCS.PHASECHK.TRANS64.TRYWAIT P1, [R0+URZ+0x36420], R5 ;  /* 0x03642005000075a7 */ /* 0x0044e4000802017f */
[----:B---3--:R-:W-:Y:S05]  /*8000*/  @!P1 NANOSLEEP.SYNCS 0x989680 ;  /* 0x009896800000995d */ /* 0x008fea0003900000 */
[----:B------:R-:W3:Y:S02]  /*8010*/  @!P1 SYNCS.PHASECHK.TRANS64 P1, [R0+URZ+0x36420], R5 ;  /* 0x03642005000095a7 */ /* 0x000ee4000802007f */
[----:B---3--:R-:W-:Y:S05]  /*8020*/  @!P1 BRA `(.L_x_236) ;  /* 0xfffffffc00f09947 */ /* 0x008fea000383ffff */
[----:B------:R-:W-:Y:S05]  /*8030*/  BRA `(.L_x_237) ;  /* 0xffffffec00707947 */ /* 0x000fea000383ffff */
.L_x_207:
[----:B--2---:R2:W3:Y:S02]  /*8040*/  SYNCS.PHASECHK.TRANS64.TRYWAIT P1, [R0+URZ+0x36438], R10 ;  /* 0x0364380a000075a7 */ /* 0x0044e4000802017f */
[----:B---3--:R-:W-:Y:S05]  /*8050*/  @!P1 NANOSLEEP.SYNCS 0x989680 ;  /* 0x009896800000995d */ /* 0x008fea0003900000 */
[----:B------:R-:W3:Y:S02]  /*8060*/  @!P1 SYNCS.PHASECHK.TRANS64 P1, [R0+URZ+0x36438], R10 ;  /* 0x0364380a000095a7 */ /* 0x000ee4000802007f */
[----:B---3--:R-:W-:Y:S05]  /*8070*/  @!P1 BRA `(.L_x_207) ;  /* 0xfffffffc00f09947 */ /* 0x008fea000383ffff */
[----:B------:R-:W-:Y:S05]  /*8080*/  BRA `(.L_x_238) ;  /* 0xfffffff000187947 */ /* 0x000fea000383ffff */
.L_x_209:
[----:B---3--:R3:W4:Y:S02]  /*8090*/  SYNCS.PHASECHK.TRANS64.TRYWAIT P1, [R0+URZ+0x36428], R5 ;  /* 0x03642805000075a7 */ /* 0x008724000802017f */
[----:B----4-:R-:W-:Y:S05]  /*80a0*/  @!P1 NANOSLEEP.SYNCS 0x989680 ;  /* 0x009896800000995d */ /* 0x010fea0003900000 */
[----:B------:R-:W4:Y:S02]  /*80b0*/  @!P1 SYNCS.PHASECHK.TRANS64 P1, [R0+URZ+0x36428], R5 ;  /* 0x03642805000095a7 */ /* 0x000f24000802007f */
[----:B----4-:R-:W-:Y:S05]  /*80c0*/  @!P1 BRA `(.L_x_209) ;  /* 0xfffffffc00f09947 */ /* 0x010fea000383ffff */
[----:B------:R-:W-:Y:S05]  /*80d0*/  BRA `(.L_x_239) ;  /* 0xfffffff000c07947 */ /* 0x000fea000383ffff */
.L_x_211:
[----:B---3--:R3:W4:Y:S02]  /*80e0*/  SYNCS.PHASECHK.TRANS64.TRYWAIT P1, [R0+URZ+0x36438], R3 ;  /* 0x03643803000075a7 */ /* 0x008724000802017f */
[----:B----4-:R-:W-:Y:S05]  /*80f0*/  @!P1 NANOSLEEP.SYNCS 0x989680 ;  /* 0x009896800000995d */ /* 0x010fea0003900000 */
[----:B------:R-:W4:Y:S02]  /*8100*/  @!P1 SYNCS.PHASECHK.TRANS64 P1, [R0+URZ+0x36438], R3 ;  /* 0x03643803000095a7 */ /* 0x000f24000802007f */
[----:B----4-:R-:W-:Y:S05]  /*8110*/  @!P1 BRA `(.L_x_211) ;  /* 0xfffffffc00f09947 */ /* 0x010fea000383ffff */
[----:B------:R-:W-:Y:S05]  /*8120*/  BRA `(.L_x_240) ;  /* 0xfffffff400587947 */ /* 0x000fea000383ffff */
.L_x_213:
[----:B------:R-:W-:Y:S01]  /*8130*/  BSSY B0, `(.L_x_241) ;  /* 0x0000006000007945 */ /* 0x000fe20003800000 */
[----:B------:R-:W-:-:S07]  /*8140*/  IMAD.MOV.U32 R15, RZ, RZ, -0x1 ;  /* 0xffffffffff0f7424 */ /* 0x000fce00078e00ff */
[----:B-12---:R-:W-:Y:S05]  /*8150*/  WARPSYNC.COLLECTIVE R15, `(.L_x_242) ;  /* 0x000000000f0c7348 */ /* 0x006fea0003c00000 */
[----:B------:R-:W-:Y:S02]  /*8160*/  ELECT P6, UR62, PT ;  /* 0x00000000003e782f */ /* 0x000fe400038c0000 */
[----:B------:R-:W-:Y:S01]  /*8170*/  MOV R14, UR62 ;  /* 0x0000003e000e7c02 */ /* 0x000fe20008000f00 */
[----:B-12---:R-:W-:Y:S10]  /*8180*/  ENDCOLLECTIVE ;  /* 0x000000000000791b */ /* 0x006ff40003800000 */
.L_x_242:
[----:B------:R-:W-:Y:S05]  /*8190*/  BSYNC B0 ;  /* 0x0000000000007941 */ /* 0x000fea0003800000 */
.L_x_241:
[----:B------:R-:W-:Y:S01]  /*81a0*/  PLOP3.LUT P0, PT, P6, PT, PT, 0x80, 0x0 ;  /* 0x000000000000781c */ /* 0x000fe2000370f070 */
[----:B------:R-:W-:-:S12]  /*81b0*/  BRA `(.L_x_243) ;  /* 0xfffffff8000c7947 */ /* 0x000fd8000383ffff */
.L_x_217:
[----:B-1----:R1:W2:Y:S02]  /*81c0*/  SYNCS.PHASECHK.TRANS64.TRYWAIT P1, [R7+URZ], R0 ;  /* 0x00000000070075a7 */ /* 0x0022a4000802017f */
[----:B--2---:R-:W-:Y:S05]  /*81d0*/  @!P1 NANOSLEEP.SYNCS 0x989680 ;  /* 0x009896800000995d */ /* 0x004fea0003900000 */
[----:B------:R-:W2:Y:S02]  /*81e0*/  @!P1 SYNCS.PHASECHK.TRANS64 P1, [R7+URZ], R0 ;  /* 0x00000000070095a7 */ /* 0x000ea4000802007f */
[----:B--2---:R-:W-:Y:S05]  /*81f0*/  @!P1 BRA `(.L_x_217) ;  /* 0xfffffffc00f09947 */ /* 0x004fea000383ffff */
[----:B------:R-:W-:Y:S05]  /*8200*/  BRA `(.L_x_244) ;  /* 0xfffffff8004c7947 */ /* 0x000fea000383ffff */
.L_x_218:
[----:B--2---:R2:W3:Y:S02]  /*8210*/  SYNCS.PHASECHK.TRANS64.TRYWAIT P1, [R3+URZ], R2 ;  /* 0x00000002030075a7 */ /* 0x0044e4000802017f */
[----:B---3--:R-:W-:Y:S05]  /*8220*/  @!P1 NANOSLEEP.SYNCS 0x989680 ;  /* 0x009896800000995d */ /* 0x008fea0003900000 */
[----:B------:R-:W3:Y:S02]  /*8230*/  @!P1 SYNCS.PHASECHK.TRANS64 P1, [R3+URZ], R2 ;  /* 0x00000002030095a7 */ /* 0x000ee4000802007f */
[----:B---3--:R-:W-:Y:S05]  /*8240*/  @!P1 BRA `(.L_x_218) ;  /* 0xfffffffc00f09947 */ /* 0x008fea000383ffff */
[----:B------:R-:W-:Y:S05]  /*8250*/  BRA `(.L_x_245) ;  /* 0xfffffff800407947 */ /* 0x000fea000383ffff */
.L_x_246:
        /* <DEDUP_REMOVED lines=10> */
.L_x_3856:


//--------------------- .text._ZN7cutlass13device_kernelIN5flash11enable_sm90INS1_16FlashAttnBwdSm90INS1_25CollectiveMainloopBwdSm90ILi2ELi1ELi1EN4cute5tupleIJNS5_1CILi1EEES8_S8_EEENS6_IJNS7_ILi64EEENS7_ILi96EEENS7_ILi192EEEEEENS_6half_tEfNS_4arch4Sm90ELb0ELb0ELb0ELb0ELb0ELb0ELb1ELb0ELi3ELi1ELi1ELi1ELb0EEENS1_24CollectiveEpilogueBwdGQAISD_fSG_Li384ELb0ELb0EEENS1_19SingleTileSchedulerILb0ELb0ELb0ELi96EEEEEEEEEvNT_6ParamsE --------------------------
	.section	.text._ZN7cutlass13device_kernelIN5flash11enable_sm90INS1_16FlashAttnBwdSm90INS1_25CollectiveMainloopBwdSm90ILi2ELi1ELi1EN4cute5tupleIJNS5_1CILi1EEES8_S8_EEENS6_IJNS7_ILi64EEENS7_ILi96EEENS7_ILi192EEEEEENS_6half_tEfNS_4arch4Sm90ELb0ELb0ELb0ELb0ELb0ELb0ELb1ELb0ELi3ELi1ELi1ELi1ELb0EEENS1_24CollectiveEpilogueBwdGQAISD_fSG_Li384ELb0ELb0EEENS1_19SingleTileSchedulerILb0ELb0ELb0ELi96EEEEEEEEEvNT_6ParamsE,"ax",@progbits
	.align	128
.text._ZN7cutlass13device_kernelIN5flash11enable_sm90INS1_16FlashAttnBwdSm90INS1_25CollectiveMainloopBwdSm90ILi2ELi1ELi1EN4cute5tupleIJNS5_1CILi1EEES8_S8_EEENS6_IJNS7_ILi64EEENS7_ILi96EEENS7_ILi192EEEEEENS_6half_tEfNS_4arch4Sm90ELb0ELb0ELb0ELb0ELb0ELb0ELb1ELb0ELi3ELi1ELi1ELi1ELb0EEENS1_24CollectiveEpilogueBwdGQAISD_fSG_Li384ELb0ELb0EEENS1_19SingleTileSchedulerILb0ELb0ELb0ELi96EEEEEEEEEvNT_6ParamsE:
        .type           _ZN7cutlass13device_kernelIN5flash11enable_sm90INS1_16FlashAttnBwdSm90INS1_25CollectiveMainloopBwdSm90ILi2ELi1ELi1EN4cute5tupleIJNS5_1CILi1EEES8_S8_EEENS6_IJNS7_ILi64EEENS7_ILi96EEENS7_ILi192EEEEEENS_6half_tEfNS_4arch4Sm90ELb0ELb0ELb0ELb0ELb0ELb0ELb1ELb0ELi3ELi1ELi1ELi1ELb0EEENS1_24CollectiveEpilogueBwdGQAISD_fSG_Li384ELb0ELb0EEENS1_19SingleTileSchedulerILb0ELb0ELb0ELi96EEEEEEEEEvNT_6ParamsE,@function
        .size           _ZN7cutlass13device_kernelIN5flash11enable_sm90INS1_16FlashAttnBwdSm90INS1_25CollectiveMainloopBwdSm90ILi2ELi1ELi1EN4cute5tupleIJNS5_1CILi1EEES8_S8_EEENS6_IJNS7_ILi64EEENS7_ILi96EEENS7_ILi192EEEEEENS_6half_tEfNS_4arch4Sm90ELb0ELb0ELb0ELb0ELb0ELb0ELb1ELb0ELi3ELi1ELi1ELi1ELb0EEENS1_24CollectiveEpilogueBwdGQAISD_fSG_Li384ELb0ELb0EEENS1_19SingleTileSchedulerILb0ELb0ELb0ELi96EEEEEEEEEvNT_6ParamsE,(.L_x_3857 - _ZN7cutlass13device_kernelIN5flash11enable_sm90INS1_16FlashAttnBwdSm90INS1_25CollectiveMainloopBwdSm90ILi2ELi1ELi1EN4cute5tupleIJNS5_1CILi1EEES8_S8_EEENS6_IJNS7_ILi64EEENS7_ILi96EEENS7_ILi192EEEEEENS_6half_tEfNS_4arch4Sm90ELb0ELb0ELb0ELb0ELb0ELb0ELb1ELb0ELi3ELi1ELi1ELi1ELb0EEENS1_24CollectiveEpilogueBwdGQAISD_fSG_Li384ELb0ELb0EEENS1_19SingleTileSchedulerILb0ELb0ELb0ELi96EEEEEEEEEvNT_6ParamsE)
        .other          _ZN7cutlass13device_kernelIN5flash11enable_sm90INS1_16FlashAttnBwdSm90INS1_25CollectiveMainloopBwdSm90ILi2ELi1ELi1EN4cute5tupleIJNS5_1CILi1EEES8_S8_EEENS6_IJNS7_ILi64EEENS7_ILi96EEENS7_ILi192EEEEEENS_6half_tEfNS_4arch4Sm90ELb0ELb0ELb0ELb0ELb0ELb0ELb1ELb0ELi3ELi1ELi1ELi1ELb0EEENS1_24CollectiveEpilogueBwdGQAISD_fSG_Li384ELb0ELb0EEENS1_19SingleTileSchedulerILb0ELb0ELb0ELi96EEEEEEEEEvNT_6ParamsE,@"STO_CUDA_ENTRY STV_DEFAULT"
_ZN7cutlass13device_kernelIN5flash11enable_sm90INS1_16FlashAttnBwdSm90INS1_25CollectiveMainloopBwdSm90ILi2ELi1ELi1EN4cute5tupleIJNS5_1CILi1EEES8_S8_EEENS6_IJNS7_ILi64EEENS7_ILi96EEENS7_ILi192EEEEEENS_6half_tEfNS_4arch4Sm90ELb0ELb0ELb0ELb0ELb0ELb0ELb1ELb0ELi3ELi1ELi1ELi1ELb0EEENS1_24CollectiveEpilogueBwdGQAISD_fSG_Li384ELb0ELb0EEENS1_19SingleTileSchedulerILb0ELb0ELb0ELi96EEEEEEEEEvNT_6ParamsE:
        /* <DEDUP_REMOVED lines=13> */
[----:B------:R-:W-:-:S02]  /*00d0*/  UIADD3.X UR7, URZ, UR5, URZ, UP0, !UPT ;  /* 0x000000053f077290 */ /* 0x000fc400087fe43f */
[----:B------:R-:W-:Y:S02]  /*00e0*/  UIADD3.X UR9, URZ, UR5, URZ, UP1, !UPT ;  /* 0x000000053f097290 */ /* 0x000fe40008ffe43f */
[----:B------:R-:W-:Y:S02]  /*00f0*/  UIADD3.X UR11, URZ, UR5, URZ, UP2, !UPT ;  /* 0x000000053f0b7290 */ /* 0x000fe400097fe43f */
[----:B------:R-:W-:-:S03]  /*0100*/  UIADD3.X UR5, URZ, UR5, URZ, UP3, !UPT ;  /* 0x000000053f057290 */ /* 0x000fc60009ffe43f */
[----:B------:R1:W-:Y:S02]  /*0110*/  UTMACCTL.PF [UR6] ;  /* 0x00000000060079b9 */ /* 0x0003e40008040000 */
[----:B------:R1:W-:Y:S02]  /*0120*/  UTMACCTL.PF [UR8] ;  /* 0x00000000080079b9 */ /* 0x0003e40008040000 */
[----:B------:R1:W-:Y:S02]  /*0130*/  UTMACCTL.PF [UR10] ;  /* 0x000000000a0079b9 */ /* 0x0003e40008040000 */
[----:B------:R1:W-:Y:S02]  /*0140*/  UTMACCTL.PF [UR4] ;  /* 0x00000000040079b9 */ /* 0x0003e40008040000 */
[----:B-1----:R-:W-:Y:S01]  /*0150*/  NOP ;  /* 0x0000000000007918 */ /* 0x002fe20000000000 */
.L_x_248:
[----:B------:R-:W-:Y:S05]  /*0160*/  BSYNC B0 ;  /* 0x0000000000007941 */ /* 0x000fea0003800000 */
.L_x_247:
        /* <DEDUP_REMOVED lines=34> */
.L_x_249:
        /* <DEDUP_REMOVED lines=20> */
.L_x_250:
[----:B------:R-:W-:Y:S01]  /*04d0*/  ISETP.NE.AND P0, PT, R2, RZ, PT ;  /* 0x000000ff0200720c */ /* 0x000fe20003f05270 */
[----:B------:R-:W-:Y:S01]  /*04e0*/  IMAD.MOV.U32 R18, RZ, RZ, 0x1 ;  /* 0x00000001ff127424 */ /* 0x000fe200078e00ff */
[----:B------:R-:W-:Y:S01]  /*04f0*/  NOP ;  /* 0x0000000000007918 */ /* 0x000fe20000000000 */
[----:B------:R-:W-:Y:S03]  /*0500*/  BSSY B6, `(.L_x_251) ;  /* 0x00006b4000067945 */ /* 0x000fe60003800000 */
[----:B------:R-:W-:Y:S01]  /*0510*/  SEL R18, R18, 0x2, !P0 ;  /* 0x0000000212127807 */ /* 0x000fe20004000000 */
[----:B-12-45:R-:W-:Y:S06]  /*0520*/  BAR.SYNC.DEFER_BLOCKING 0x0 ;  /* 0x0000000000007b1d */ /* 0x036fec0000010000 */
[----:B------:R-:W-:Y:S05]  /*0530*/  @!P0 BRA `(.L_x_252) ;  /* 0x00000038009c8947 */ /* 0x000fea0003800000 */
.L_x_253:
[----:B------:R-:W-:-:S08]  /*0540*/  NOP ;  /* 0x0000000000007918 */ /* 0x000fd00000000000 */
[----:B------:R-:W1:Y:S02]  /*0550*/  USETMAXREG.TRY_ALLOC.CTAPOOL UP0, 0xa0 ;  /* 0x000000a0000079c8 */ /* 0x000e640008000600 */
[----:B-1----:R-:W-:-:S13]  /*0560*/  PLOP3.LUT P0, PT, PT, PT, UP0, 0x80, 0x0 ;  /* 0x000000000000781c */ /* 0x002fda0003f0f008 */
[----:B------:R-:W-:Y:S05]  /*0570*/  @!P0 BRA `(.L_x_253) ;  /* 0xfffffffc00f08947 */ /* 0x000fea000383ffff */
[----:B------:R-:W-:Y:S01]  /*0580*/  LOP3.LUT R0, R0, 0x3, RZ, 0xc0, !PT ;  /* 0x0000000300007812 */ /* 0x000fe200078ec0ff */
[----:B------:R-:W1:Y:S05]  /*0590*/  S2UR UR4, SR_CTAID.Z ;  /* 0x00000000000479c3 */ /* 0x000e6a0000002700 */
[----:B------:R-:W2:Y:S02]  /*05a0*/  SHFL.IDX PT, R0, R0, RZ, 0x1f ;  /* 0x00001fff00007589 */ /* 0x000ea400000e0000 */
[----:B--2---:R-:W-:-:S13]  /*05b0*/  ISETP.NE.AND P0, PT, R0, RZ, PT ;  /* 0x000000ff0000720c */ /* 0x004fda0003f05270 */
[----:B------:R-:W-:-:S05]  /*05c0*/  @!P0 VIADD R2, R19, 0x9 ;  /* 0x0000000913028836 */ /* 0x000fca0000000000 */
[----:B------:R4:W-:Y:S06]  /*05d0*/  @!P0 BAR.ARV R2, 0xa0 ;  /* 0x000280020000851d */ /* 0x0009ec0000002000 */
[----:B-1----:R-:W-:-:S13]  /*05e0*/  ISETP.LE.AND P0, PT, RZ, UR4, PT ;  /* 0x00000004ff007c0c */ /* 0x002fda000bf03270 */
[----:B----4-:R-:W-:Y:S05]  /*05f0*/  @!P0 BRA `(.L_x_254) ;  /* 0x0000006800908947 */ /* 0x010fea0003800000 */
        /* <DEDUP_REMOVED lines=23> */
.L_x_256:
        /* <DEDUP_REMOVED lines=15> */
.L_x_255:
        /* <DEDUP_REMOVED lines=20> */
.L_x_258:
        /* <DEDUP_REMOVED lines=15> */
.L_x_257:
        /* <DEDUP_REMOVED lines=8> */
.L_x_339:
[----:B------:R-:W-:Y:S02]  /*0b10*/  SHF.L.U32 R10, RZ, 0x1f, RZ ;  /* 0x0000001fff0a7819 */ /* 0x000fe400000006ff */
[----:B------:R-:W-:Y:S01]  /*0b20*/  LOP3.LUT R5, R2, 0xffffff80, RZ, 0xc0, !PT ;  /* 0xffffff8002057812 */ /* 0x000fe200078ec0ff */
[----:B--2---:R-:W-:Y:S01]  /*0b30*/  IMAD.HI R2, R14, 0x55555556, RZ ;  /* 0x555555560e027827 */ /* 0x004fe200078e02ff */
[----:B------:R-:W2:Y:S03]  /*0b40*/  SYNCS.PHASECHK.TRANS64.TRYWAIT P0, [UR36+0x36400], R10 ;  /* 0x0364000aff0075a7 */ /* 0x000ea60008000164 */
[----:B------:R-:W-:Y:S01]  /*0b50*/  IMAD.IADD R6, R0, 0x1, -R5 ;  /* 0x0000000100067824 */ /* 0x000fe200078e0a05 */
[----:B------:R-:W-:-:S04]  /*0b60*/  LEA.HI R5, R2, R2, RZ, 0x1 ;  /* 0x0000000202057211 */ /* 0x000fc800078f08ff */
[----:B------:R-:W-:-:S04]  /*0b70*/  SHF.R.S32.HI R7, RZ, 0x1f, R6 ;  /* 0x0000001fff077819 */ /* 0x000fc80000011406 */
[CC--:B------:R-:W-:Y:S02]  /*0b80*/  LEA.HI R8, R7.reuse, R6.reuse, RZ, 0x2 ;  /* 0x0000000607087211 */ /* 0x0c0fe400078f10ff */
[----:B------:R-:W-:Y:S02]  /*0b90*/  LEA.HI R7, R7, R6, RZ, 0x5 ;  /* 0x0000000607077211 */ /* 0x000fe400078f28ff */
[--C-:B------:R-:W-:Y:S02]  /*0ba0*/  SHF.R.S32.HI R9, RZ, 0x2, R8.reuse ;  /* 0x00000002ff097819 */ /* 0x100fe40000011408 */
[----:B------:R-:W-:Y:S02]  /*0bb0*/  SHF.R.S32.HI R4, RZ, 0x1f, R8 ;  /* 0x0000001fff047819 */ /* 0x000fe40000011408 */
[----:B------:R-:W-:Y:S02]  /*0bc0*/  SHF.R.S32.HI R7, RZ, 0x5, R7 ;  /* 0x00000005ff077819 */ /* 0x000fe40000011407 */
[----:B------:R-:W-:-:S04]  /*0bd0*/  LEA.HI R4, R4, R9, RZ, 0x3 ;  /* 0x0000000904047211 */ /* 0x000fc800078f18ff */
[----:B------:R-:W-:Y:S01]  /*0be0*/  LOP3.LUT R2, R4, 0xfffffff8, RZ, 0xc0, !PT ;  /* 0xfffffff804027812 */ /* 0x000fe200078ec0ff */
[----:B------:R-:W-:-:S04]  /*0bf0*/  IMAD R4, R5, -0x3, R14 ;  /* 0xfffffffd05047824 */ /* 0x000fc800078e020e */
[----:B------:R-:W-:Y:S01]  /*0c00*/  IMAD.IADD R2, R9, 0x1, -R2 ;  /* 0x0000000109027824 */ /* 0x000fe200078e0a02 */
[----:B--2---:R-:W-:Y:S06]  /*0c10*/  @P0 BRA `(.L_x_260) ;  /* 0x0000000000080947 */ /* 0x004fec0003800000 */
[----:B------:R-:W2:Y:S02]  /*0c20*/  SYNCS.PHASECHK.TRANS64.TRYWAIT P0, [UR36+0x36400], R10 ;  /* 0x0364000aff0075a7 */ /* 0x000ea40008000164 */
[----:B--2---:R-:W-:Y:S05]  /*0c30*/  @!P0 BRA `(.L_x_261) ;  /* 0x0000006400288947 */ /* 0x004fea0003800000 */
.L_x_260:
[----:B------:R-:W3:Y:S01]  /*0c40*/  LDC R14, c[0x0][0x280] ;  /* 0x0000a000ff0e7b82 */ /* 0x000ee20000000800 */
        /* <DEDUP_REMOVED lines=23> */
[----:B---3--:R-:W-:-:S02]  /*0dc0*/  ISETP.GE.AND P0, PT, R14, 0x1, PT ;  /* 0x000000010e00780c */ /* 0x008fc40003f06270 */
        /* <DEDUP_REMOVED lines=26> */
[----:B------:R-:W-:Y:S01]  /*0f70*/  IMAD.SHL.U32 R17, R6, 0x4, RZ ;  /* 0x0000000406117824 */ /* 0x000fe200078e00ff */
[----:B------:R-:W-:Y:S06]  /*0f80*/  @!P0 BRA `(.L_x_262) ;  /* 0x0000002400608947 */ /* 0x000fec0003800000 */
[CC--:B------:R-:W-:Y:S01]  /*0f90*/  LEA.HI R2, R3.reuse, R0.reuse, RZ, 0x4 ;  /* 0x0000000003027211 */ /* 0x0c0fe200078f20ff */
[----:B------:R-:W3:Y:S01]  /*0fa0*/  S2R R13, SR_CTAID.X ;  /* 0x00000000000d7919 */ /* 0x000ee20000002500 */
[----:B------:R-:W-:Y:S01]  /*0fb0*/  LEA.HI R7, R3, R0, RZ, 0x5 ;  /* 0x0000000003077211 */ /* 0x000fe200078f28ff */
[----:B------:R-:W3:Y:S01]  /*0fc0*/  LDC R20, c[0x0][0x290] ;  /* 0x0000a400ff147b82 */ /* 0x000ee20000000800 */
[----:B------:R-:W-:Y:S01]  /*0fd0*/  LOP3.LUT R5, R2, 0xfffffff0, RZ, 0xc0, !PT ;  /* 0xfffffff002057812 */ /* 0x000fe200078ec0ff */
[----:B------:R-:W-:Y:S01]  /*0fe0*/  IMAD.HI R12, R16, 0x55555556, RZ ;  /* 0x55555556100c7827 */ /* 0x000fe200078e02ff */
[----:B------:R-:W-:Y:S02]  /*0ff0*/  LOP3.LUT R9, R8, 0xfffffffc, RZ, 0xc0, !PT ;  /* 0xfffffffc08097812 */ /* 0x000fe400078ec0ff */
[----:B------:R-:W-:Y:S02]  /*1000*/  CS2R R118, SRZ ;  /* 0x0000000000767805 */ /* 0x000fe4000001ff00 */
[----:B------:R-:W-:Y:S01]  /*1010*/  SHF.R.S32.HI R2, RZ, 0x4, R2 ;  /* 0x00000004ff027819 */ /* 0x000fe20000011402 */
[----:B------:R-:W-:Y:S01]  /*1020*/  IMAD.IADD R5, R0, 0x1, -R5 ;  /* 0x0000000100057824 */ /* 0x000fe200078e0a05 */
[----:B------:R-:W-:Y:S01]  /*1030*/  CS2R R116, SRZ ;  /* 0x0000000000747805 */ /* 0x000fe2000001ff00 */
[----:B------:R-:W-:Y:S01]  /*1040*/  IMAD.IADD R11, R6, 0x1, -R9 ;  /* 0x00000001060b7824 */ /* 0x000fe200078e0a09 */
[----:B------:R-:W-:-:S02]  /*1050*/  SHF.R.S32.HI R6, RZ, 0x5, R7 ;  /* 0x00000005ff067819 */ /* 0x000fc40000011407 */
[----:B------:R-:W-:Y:S02]  /*1060*/  CS2R R114, SRZ ;  /* 0x0000000000727805 */ /* 0x000fe4000001ff00 */
[----:B------:R-:W-:Y:S02]  /*1070*/  LEA.HI R0, R5, R5, RZ, 0x1 ;  /* 0x0000000505007211 */ /* 0x000fe400078f08ff */
[----:B------:R-:W-:Y:S02]  /*1080*/  CS2R R112, SRZ ;  /* 0x0000000000707805 */ /* 0x000fe4000001ff00 */
[----:B--2---:R-:W-:Y:S02]  /*1090*/  SHF.R.S32.HI R10, RZ, 0x1f, R5 ;  /* 0x0000001fff0a7819 */ /* 0x004fe40000011405 */
[----:B------:R-:W-:Y:S02]  /*10a0*/  CS2R R110, SRZ ;  /* 0x00000000006e7805 */ /* 0x000fe4000001ff00 */
[----:B------:R-:W-:-:S02]  /*10b0*/  SHF.R.S32.HI R3, RZ, 0x1, R0 ;  /* 0x00000001ff037819 */ /* 0x000fc40000011400 */
[----:B------:R-:W-:Y:S02]  /*10c0*/  CS2R R108, SRZ ;  /* 0x00000000006c7805 */ /* 0x000fe4000001ff00 */
[----:B------:R-:W-:Y:S02]  /*10d0*/  SHF.R.S32.HI R8, RZ, 0x1f, R0 ;  /* 0x0000001fff087819 */ /* 0x000fe40000011400 */
[----:B------:R-:W-:Y:S02]  /*10e0*/  CS2R R106, SRZ ;  /* 0x00000000006a7805 */ /* 0x000fe4000001ff00 */
[----:B------:R-:W-:Y:S02]  /*10f0*/  LEA.HI R10, R10, R5, RZ, 0x3 ;  /* 0x000000050a0a7211 */ /* 0x000fe400078f18ff */
[----:B------:R-:W-:Y:S02]  /*1100*/  CS2R R104, SRZ ;  /* 0x0000000000687805 */ /* 0x000fe4000001ff00 */
[----:B------:R-:W-:-:S02]  /*1110*/  LEA.HI R8, R8, R3, RZ, 0x2 ;  /* 0x0000000308087211 */ /* 0x000fc400078f10ff */
[----:B------:R-:W-:Y:S02]  /*1120*/  CS2R R102, SRZ ;  /* 0x0000000000667805 */ /* 0x000fe4000001ff00 */
[----:B------:R-:W-:Y:S01]  /*1130*/  LOP3.LUT R0, R0, 0x7fffffe, RZ, 0xc0, !PT ;  /* 0x07fffffe00007812 */ /* 0x000fe200078ec0ff */
[----:B------:R-:W-:Y:S01]  /*1140*/  IMAD.SHL.U32 R10, R10, 0x20, RZ ;  /* 0x000000200a0a7824 */ /* 0x000fe200078e00ff */
[----:B------:R-:W-:Y:S02]  /*1150*/  LOP3.LUT R8, R8, 0xfffffffc, RZ, 0xc0, !PT ;  /* 0xfffffffc08087812 */ /* 0x000fe400078ec0ff */
[----:B------:R-:W-:Y:S02]  /*1160*/  CS2R R100, SRZ ;  /* 0x0000000000647805 */ /* 0x000fe4000001ff00 */
[----:B------:R-:W-:Y:S01]  /*1170*/  SHF.R.S32.HI R7, RZ, 0x1f, R7 ;  /* 0x0000001fff077819 */ /* 0x000fe20000011407 */
[----:B------:R-:W-:Y:S01]  /*1180*/  IMAD.IADD R5, R5, 0x1, -R0 ;  /* 0x0000000105057824 */ /* 0x000fe200078e0a00 */
[----:B------:R-:W-:Y:S01]  /*1190*/  LOP3.LUT R9, R10, 0x7fffff00, RZ, 0xc0, !PT ;  /* 0x7fffff000a097812 */ /* 0x000fe200078ec0ff */
[----:B------:R-:W-:Y:S01]  /*11a0*/  IMAD.IADD R8, R3, 0x1, -R8 ;  /* 0x0000000103087824 */ /* 0x000fe200078e0a08 */
[----:B------:R-:W-:Y:S01]  /*11b0*/  LEA.HI R7, R7, R6, RZ, 0x2 ;  /* 0x0000000607077211 */ /* 0x000fe200078f10ff */
[----:B------:R-:W-:Y:S01]  /*11c0*/  IMAD.SHL.U32 R3, R2, 0x8, RZ ;  /* 0x0000000802037824 */ /* 0x000fe200078e00ff */
[----:B------:R-:W-:Y:S01]  /*11d0*/  CS2R R98, SRZ ;  /* 0x0000000000627805 */ /* 0x000fe2000001ff00 */
[----:B------:R-:W-:Y:S01]  /*11e0*/  IMAD.SHL.U32 R0, R8, 0x40, RZ ;  /* 0x0000004008007824 */ /* 0x000fe200078e00ff */
[----:B------:R-:W-:Y:S01]  /*11f0*/  LOP3.LUT R7, R7, 0x3ffffc, RZ, 0xc0, !PT ;  /* 0x003ffffc07077812 */ /* 0x000fe200078ec0ff */
[----:B------:R-:W-:Y:S01]  /*1200*/  IMAD R10, R16, 0x800, R9 ;  /* 0x00000800100a7824 */ /* 0x000fe200078e0209 */
[----:B------:R-:W-:Y:S01]  /*1210*/  LOP3.LUT P0, RZ, R8, 0x2, RZ, 0xc0, !PT ;  /* 0x0000000208ff7812 */ /* 0x000fe2000780c0ff */
[----:B---3--:R-:W-:Y:S01]  /*1220*/  IMAD R2, R13, -0x60, R20 ;  /* 0xffffffa00d027824 */ /* 0x008fe200078e0214 */
[----:B------:R-:W-:Y:S01]  /*1230*/  LOP3.LUT R0, R0, 0xc0, RZ, 0xc0, !PT ;  /* 0x000000c000007812 */ /* 0x000fe200078ec0ff */
[----:B------:R-:W-:Y:S01]  /*1240*/  IMAD.IADD R7, R6, 0x1, -R7 ;  /* 0x0000000106077824 */ /* 0x000fe200078e0a07 */
[----:B------:R-:W-:Y:S01]  /*1250*/  CS2R R96, SRZ ;  /* 0x0000000000607805 */ /* 0x000fe2000001ff00 */
[----:B------:R-:W-:Y:S01]  /*1260*/  IMAD R10, R5, 0x20, R10 ;  /* 0x00000020050a7824 */ /* 0x000fe200078e020a */
[----:B------:R-:W-:Y:S01]  /*1270*/  LOP3.LUT R3, R0, 0x8, R3, 0xf8, !PT ;  /* 0x0000000800037812 */ /* 0x000fe200078ef803 */
[----:B------:R-:W-:Y:S01]  /*1280*/  VIADD R6, R14, 0x3f ;  /* 0x0000003f0e067836 */ /* 0x000fe20000000000 */
[----:B------:R-:W-:Y:S01]  /*1290*/  SHF.R.U32.HI R0, RZ, 0x3, R0 ;  /* 0x00000003ff007819 */ /* 0x000fe20000011600 */
[----:B------:R-:W-:Y:S01]  /*12a0*/  IMAD R7, R7, 0x200, R10 ;  /* 0x0000020007077824 */ /* 0x000fe200078e020a */
[----:B------:R-:W-:Y:S01]  /*12b0*/  LEA.HI R5, R12, R12, RZ, 0x1 ;  /* 0x0000000c0c057211 */ /* 0x000fe200078f08ff */
[----:B------:R-:W-:Y:S01]  /*12c0*/  IMAD.MOV.U32 R14, RZ, RZ, 0x20 ;  /* 0x00000020ff0e7424 */ /* 0x000fe200078e00ff */
[----:B------:R-:W-:-:S02]  /*12d0*/  LOP3.LUT R0, R3, R0, RZ, 0x3c, !PT ;  /* 0x0000000003007212 */ /* 0x000fc400078e3cff */
[----:B------:R-:W-:Y:S02]  /*12e0*/  CS2R R94, SRZ ;  /* 0x00000000005e7805 */ /* 0x000fe4000001ff00 */
[----:B------:R-:W-:Y:S01]  /*12f0*/  SHF.R.S32.HI R9, RZ, 0x1f, R6 ;  /* 0x0000001fff097819 */ /* 0x000fe20000011406 */
[----:B------:R-:W-:Y:S01]  /*1300*/  IMAD R5, R5, -0x3, R16 ;  /* 0xfffffffd05057824 */ /* 0x000fe200078e0210 */
[----:B------:R-:W-:Y:S01]  /*1310*/  SEL R14, R14, 0xffffffe0, !P0 ;  /* 0xffffffe00e0e7807 */ /* 0x000fe20004000000 */
[----:B------:R-:W-:Y:S01]  /*1320*/  IMAD.IADD R13, R0, 0x1, R7 ;  /* 0x00000001000d7824 */ /* 0x000fe200078e0207 */
[----:B------:R-:W-:Y:S01]  /*1330*/  LEA.HI R9, R9, R6, RZ, 0x6 ;  /* 0x0000000609097211 */ /* 0x000fe200078f30ff */
[----:B------:R-:W-:Y:S01]  /*1340*/  IMAD R2, R5, -0x20, R2 ;  /* 0xffffffe005027824 */ /* 0x000fe200078e0202 */
[----:B------:R-:W-:Y:S01]  /*1350*/  LOP3.LUT R12, R18, 0x1, RZ, 0xfc, !PT ;  /* 0x00000001120c7812 */ /* 0x000fe200078efcff */
[----:B------:R-:W-:Y:S01]  /*1360*/  IMAD.MOV.U32 R5, RZ, RZ, RZ ;  /* 0x000000ffff057224 */ /* 0x000fe200078e00ff */
[----:B------:R-:W-:Y:S01]  /*1370*/  LEA R13, R13, UR36, 0x1 ;  /* 0x000000240d0d7c11 */ /* 0x000fe2000f8e08ff */
[----:B------:R-:W-:Y:S01]  /*1380*/  IMAD R0, R11, -0x2, R2 ;  /* 0xfffffffe0b007824 */ /* 0x000fe200078e0202 */
[----:B------:R-:W-:Y:S01]  /*1390*/  CS2R R6, SRZ ;  /* 0x0000000000067805 */ /* 0x000fe2000001ff00 */
[----:B------:R-:W-:Y:S01]  /*13a0*/  IMAD.MOV.U32 R2, RZ, RZ, RZ ;  /* 0x000000ffff027224 */ /* 0x000fe200078e00ff */
        /* <DEDUP_REMOVED lines=35> */
[----:B------:R-:W-:Y:S02]  /*15e0*/  SHF.R.S32.HI R18, RZ, 0x6, R9 ;  /* 0x00000006ff127819 */ /* 0x000fe40000011409 */
[----:B------:R-:W-:-:S07]  /*15f0*/  IADD3 R14, R14, 0x30400, R13 ;  /* 0x000304000e0e7810 */ /* 0x000fce0007ffe00d */
.L_x_273:
[----:B------:R-:W-:-:S13]  /*1600*/  ISETP.NE.AND P0, PT, R12, 0x3, PT ;  /* 0x000000030c00780c */ /* 0x000fda0003f05270 */
[----:B---3--:R-:W-:Y:S05]  /*1610*/  @!P0 BRA `(.L_x_263) ;  /* 0x0000000000048947 */ /* 0x008fea0003800000 */
[----:B------:R-:W-:Y:S01]  /*1620*/  BPT.TRAP 0x1 ;  /* 0x000000040000795c */ /* 0x000fe20000300000 */
.L_x_263:
[----:B------:R-:W-:Y:S02]  /*1630*/  LEA R3, R2, UR36, 0x3 ;  /* 0x0000002402037c11 */ /* 0x000fe4000f8e18ff */
[----:B------:R-:W-:-:S04]  /*1640*/  SHF.L.U32 R8, R7, 0x1f, RZ ;  /* 0x0000001f07087819 */ /* 0x000fc800000006ff */
[----:B------:R2:W3:Y:S01]  /*1650*/  SYNCS.PHASECHK.TRANS64.TRYWAIT P1, [R3+URZ+0x36410], R8 ;  /* 0x03641008030075a7 */ /* 0x0004e2000802017f */
[----:B------:R-:W-:Y:S05]  /*1660*/  @!P0 BRA `(.L_x_264) ;  /* 0x0000000000048947 */ /* 0x000fea0003800000 */
[----:B------:R-:W-:Y:S01]  /*1670*/  BPT.TRAP 0x1 ;  /* 0x000000040000795c */ /* 0x000fe20000300000 */
.L_x_264:
[----:B---3--:R-:W-:Y:S05]  /*1680*/  @P1 BRA `(.L_x_265) ;  /* 0x0000000000081947 */ /* 0x008fea0003800000 */
[----:B------:R-:W3:Y:S02]  /*1690*/  SYNCS.PHASECHK.TRANS64.TRYWAIT P1, [R3+URZ+0x36410], R8 ;  /* 0x03641008030075a7 */ /* 0x000ee4000802017f */
[----:B---3--:R-:W-:Y:S05]  /*16a0*/  @!P1 BRA `(.L_x_266) ;  /* 0x0000005800a09947 */ /* 0x008fea0003800000 */
.L_x_265:
[----:B------:R-:W-:Y:S05]  /*16b0*/  WARPSYNC.ALL ;  /* 0x0000000000007948 */ /* 0x000fea0003800000 */
[----:B------:R-:W-:Y:S01]  /*16c0*/  R2UR UR6, R4 ;  /* 0x00000000040672ca */ /* 0x000fe200000e0000 */
[----:B------:R-:W-:Y:S01]  /*16d0*/  UIADD3 UR4, UR36, 0x1e000, URZ ;  /* 0x0001e00024047890 */ /* 0x000fe2000fffe03f */
[C---:B------:R-:W-:Y:S01]  /*16e0*/  R2UR UR7, R2.reuse ;  /* 0x00000000020772ca */ /* 0x040fe200000e0000 */
[----:B------:R-:W-:Y:S01]  /*16f0*/  WARPGROUP.ARRIVE ;  /* 0x00000000000079c5 */ /* 0x000fe20000000000 */
[----:B------:R-:W-:Y:S01]  /*1700*/  UMOV UR13, 0x40000040 ;  /* 0x40000040000d7882 */ /* 0x000fe20000000000 */
[----:B------:R-:W-:Y:S01]  /*1710*/  USHF.R.U32.HI UR5, URZ, 0x4, UR4 ;  /* 0x000000043f057899 */ /* 0x000fe20008011604 */
[----:B--23--:R-:W-:Y:S01]  /*1720*/  IMAD R8, R2, 0x40, R15 ;  /* 0x0000004002087824 */ /* 0x00cfe200078e020f */
        /* <DEDUP_REMOVED lines=91> */
[----:B------:R2:W3:Y:S04]  /*1ce0*/  LDS R21, [R8+0x30000] ;  /* 0x0300000008157984 */ /* 0x0004e80000000800 */
[----:B------:R2:W4:Y:S01]  /*1cf0*/  LDS R20, [R8+0x30020] ;  /* 0x0300200008147984 */ /* 0x0005220000000800 */
[----:B------:R-:W-:Y:S05]  /*1d00*/  @!P0 BRA `(.L_x_267) ;  /* 0x0000000000048947 */ /* 0x000fea0003800000 */
[----:B------:R-:W-:Y:S01]  /*1d10*/  BPT.TRAP 0x1 ;  /* 0x000000040000795c */ /* 0x000fe20000300000 */
.L_x_267:
[----:B--2---:R-:W-:-:S04]  /*1d20*/  SHF.L.U32 R8, R6, 0x1f, RZ ;  /* 0x0000001f06087819 */ /* 0x004fc800000006ff */
[----:B------:R2:W5:Y:S01]  /*1d30*/  SYNCS.PHASECHK.TRANS64.TRYWAIT P1, [UR36+0x36430], R8 ;  /* 0x03643008ff0075a7 */ /* 0x0005620008020164 */
[----:B------:R-:W-:Y:S05]  /*1d40*/  @!P0 BRA `(.L_x_268) ;  /* 0x0000000000048947 */ /* 0x000fea0003800000 */
[----:B------:R-:W-:Y:S01]  /*1d50*/  BPT.TRAP 0x1 ;  /* 0x000000040000795c */ /* 0x000fe20000300000 */
.L_x_268:
[----:B-----5:R-:W-:Y:S05]  /*1d60*/  @P1 BRA `(.L_x_269) ;  /* 0x0000000000081947 */ /* 0x020fea0003800000 */
[----:B------:R-:W5:Y:S02]  /*1d70*/  SYNCS.PHASECHK.TRANS64.TRYWAIT P1, [UR36+0x36430], R8 ;  /* 0x03643008ff0075a7 */ /* 0x000f640008020164 */
[----:B-----5:R-:W-:Y:S05]  /*1d80*/  @!P1 BRA `(.L_x_270) ;  /* 0x0000005000fc9947 */ /* 0x020fea0003800000 */
.L_x_269:
[----:B------:R-:W-:Y:S01]  /*1d90*/  UIADD3 UR5, UR36, 0x2a000, URZ ;  /* 0x0002a00024057890 */ /* 0x000fe2000fffe03f */
[----:B------:R-:W-:Y:S01]  /*1da0*/  WARPGROUP.ARRIVE ;  /* 0x00000000000079c5 */ /* 0x000fe20000000000 */
[----:B------:R-:W-:Y:S01]  /*1db0*/  UIADD3 UR4, UR4, 0x9000, URZ ;  /* 0x0000900004047890 */ /* 0x000fe2000fffe03f */
[C---:B------:R-:W-:Y:S01]  /*1dc0*/  ISETP.GT.AND P1, PT, R0.reuse, RZ, PT ;  /* 0x000000ff0000720c */ /* 0x040fe20003f24270 */
[----:B------:R-:W-:Y:S01]  /*1dd0*/  USHF.R.U32.HI UR6, URZ, 0x4, UR5 ;  /* 0x000000043f067899 */ /* 0x000fe20008011605 */
[----:B------:R-:W-:Y:S01]  /*1de0*/  ISETP.GT.AND P2, PT, R0, 0x1, PT ;  /* 0x000000010000780c */ /* 0x000fe20003f44270 */
[----:B------:R-:W-:Y:S01]  /*1df0*/  USHF.R.U32.HI UR4, URZ, 0x4, UR4 ;  /* 0x000000043f047899 */ /* 0x000fe20008011604 */
[----:B------:R-:W-:Y:S01]  /*1e00*/  FSEL R9, R138, -INF , P1 ;  /* 0xff8000008a097808 */ /* 0x000fe20000800000 */
[----:B------:R-:W-:Y:S01]  /*1e10*/  ULOP3.LUT UR7, UR6, 0x3fff, URZ, 0xc0, !UPT ;  /* 0x00003fff06077892 */ /* 0x000fe2000f8ec03f */
[----:B--2--5:R-:W-:Y:S01]  /*1e20*/  FSEL R8, R137, -INF , P2 ;  /* 0xff80000089087808 */ /* 0x024fe20001000000 */
        /* <DEDUP_REMOVED lines=10> */
[--C-:B----4-:R-:W-:Y:S01]  /*1ed0*/  FFMA.FTZ R138, R9, UR7, -R20.reuse ;  /* 0x00000007098a7c23 */ /* 0x110fe20008010814 */
        /* <DEDUP_REMOVED lines=10> */
[--C-:B---3--:R-:W-:Y:S01]  /*1f80*/  FFMA.FTZ R23, R8, UR7, -R21.reuse ;  /* 0x0000000708177c23 */ /* 0x108fe20008010815 */
        /* <DEDUP_REMOVED lines=13> */
[----:B------:R-:W2:Y:S01]  /*2060*/  MUFU.EX2 R23, R23 ;  /* 0x0000001700177308 */ /* 0x000ea20000000800 */
        /* <DEDUP_REMOVED lines=9> */
[----:B------:R2:W3:Y:S08]  /*2100*/  MUFU.EX2 R137, R8 ;  /* 0x0000000800897308 */ /* 0x0004f00000000800 */
[----:B------:R-:W-:Y:S01]  /*2110*/  MUFU.EX2 R138, R138 ;  /* 0x0000008a008a7308 */ /* 0x000fe20000000800 */
[----:B--2---:R-:W-:-:S07]  /*2120*/  F2FP.F16.F32.PACK_AB R8, R23, R22 ;  /* 0x000000161708723e */ /* 0x004fce00000000ff */
[----:B------:R-:W2:Y:S01]  /*2130*/  MUFU.EX2 R139, R139 ;  /* 0x0000008b008b7308 */ /* 0x000ea20000000800 */
[----:B---3--:R-:W-:Y:S01]  /*2140*/  F2FP.F16.F32.PACK_AB R10, R137, R136 ;  /* 0x00000088890a723e */ /* 0x008fe200000000ff */
        /* <DEDUP_REMOVED lines=8> */
[----:B------:R-:W3:Y:S01]  /*21d0*/  MUFU.EX2 R142, R142 ;  /* 0x0000008e008e7308 */ /* 0x000ee20000000800 */
[----:B--2---:R-:W-:-:S07]  /*21e0*/  F2FP.F16.F32.PACK_AB R9, R139, R138 ;  /* 0x0000008a8b09723e */ /* 0x004fce00000000ff */
[----:B------:R-:W-:Y:S01]  /*21f0*/  MUFU.EX2 R144, R144 ;  /* 0x0000009000907308 */ /* 0x000fe20000000800 */
[----:B---3--:R-:W-:Y:S01]  /*2200*/  F2FP.F16.F32.PACK_AB R11, R142, R143 ;  /* 0x0000008f8e0b723e */ /* 0x008fe200000000ff */
        /* <DEDUP_REMOVED lines=83> */
[----:B------:R-:W-:Y:S01]  /*2740*/  FADD.FTZ R125, R128, -R141 ;  /* 0x8000008d807d7221 */ /* 0x000fe20000010000 */
[--C-:B---3--:R-:W-:Y:S01]  /*2750*/  FADD.FTZ R126, R126, -R140.reuse ;  /* 0x8000008c7e7e7221 */ /* 0x108fe20000010000 */
[--C-:B------:R-:W-:Y:S01]  /*2760*/  FADD.FTZ R128, R131, -R140.reuse ;  /* 0x8000008c83807221 */ /* 0x100fe20000010000 */
[--C-:B------:R-:W-:Y:S01]  /*2770*/  FADD.FTZ R127, R127, -R140.reuse ;  /* 0x8000008c7f7f7221 */ /* 0x100fe20000010000 */
[----:B------:R-:W-:Y:S01]  /*2780*/  FADD.FTZ R131, R134, -R140 ;  /* 0x8000008c86837221 */ /* 0x000fe20000010000 */
        /* <DEDUP_REMOVED lines=13> */
[--C-:B------:R-:W-:Y:S01]  /*2860*/  FADD.FTZ R121, R132, -R141.reuse ;  /* 0x8000008d84797221 */ /* 0x100fe20000010000 */
[----:B------:R-:W3:Y:S01]  /*2870*/  MUFU.EX2 R10, R10 ;  /* 0x0000000a000a7308 */ /* 0x000ee20000000800 */
[--C-:B------:R-:W-:Y:S01]  /*2880*/  FADD.FTZ R122, R123, -R140.reuse ;  /* 0x8000008c7b7a7221 */ /* 0x100fe20000010000 */
[----:B------:R-:W-:Y:S01]  /*2890*/  FMUL.FTZ R143, R143, R126 ;  /* 0x0000007e8f8f7220 */ /* 0x000fe20000410000 */
[--C-:B------:R-:W-:Y:S01]  /*28a0*/  FADD.FTZ R149, R124, -R141.reuse ;  /* 0x8000008d7c957221 */ /* 0x100fe20000010000 */
[----:B------:R-:W-:Y:S01]  /*28b0*/  FADD.FTZ R124, R133, -R141 ;  /* 0x8000008d857c7221 */ /* 0x000fe20000010000 */
[----:B------:R-:W-:Y:S01]  /*28c0*/  FMUL.FTZ R139, R139, R122 ;  /* 0x0000007a8b8b7220 */ /* 0x000fe20000410000 */
[--C-:B------:R-:W-:Y:S01]  /*28d0*/  FADD.FTZ R133, R130, -R140.reuse ;  /* 0x8000008c82857221 */ /* 0x100fe20000010000 */
[----:B------:R-:W-:Y:S01]  /*28e0*/  FADD.FTZ R140, R135, -R140 ;  /* 0x8000008c878c7221 */ /* 0x000fe20000010000 */
[----:B------:R-:W4:Y:S01]  /*28f0*/  MUFU.EX2 R21, R21 ;  /* 0x0000001500157308 */ /* 0x000f220000000800 */
[C---:B--2---:R-:W-:Y:S01]  /*2900*/  FMUL.FTZ R126, R9.reuse, R120 ;  /* 0x00000078097e7220 */ /* 0x044fe20000410000 */
[----:B------:R-:W-:Y:S01]  /*2910*/  F2FP.F16.F32.PACK_AB R120, R9, R144 ;  /* 0x000000900978723e */ /* 0x000fe200000000ff */
[----:B------:R-:W-:Y:S01]  /*2920*/  FMUL.FTZ R22, R22, R147 ;  /* 0x0000009316167220 */ /* 0x000fe20000410000 */
[----:B------:R-:W-:Y:S01]  /*2930*/  FMUL.FTZ R23, R23, R148 ;  /* 0x0000009417177220 */ /* 0x000fe20000410000 */
[----:B------:R-:W-:Y:S01]  /*2940*/  FMUL.FTZ R136, R136, R149 ;  /* 0x0000009588887220 */ /* 0x000fe20000410000 */
[----:B------:R-:W-:Y:S01]  /*2950*/  FMUL.FTZ R137, R137, R150 ;  /* 0x0000009689897220 */ /* 0x000fe20000410000 */
[----:B------:R-:W-:Y:S01]  /*2960*/  FMUL.FTZ R138, R138, R129 ;  /* 0x000000818a8a7220 */ /* 0x000fe20000410000 */
[----:B------:R-:W2:Y:S01]  /*2970*/  MUFU.EX2 R8, R8 ;  /* 0x0000000800087308 */ /* 0x000ea20000000800 */
[----:B---3--:R-:W-:Y:S01]  /*2980*/  FMUL.FTZ R9, R10, R121 ;  /* 0x000000790a097220 */ /* 0x008fe20000410000 */
[----:B------:R-:W-:Y:S01]  /*2990*/  FMUL.FTZ R142, R142, R127 ;  /* 0x0000007f8e8e7220 */ /* 0x000fe20000410000 */
[----:B------:R-:W-:Y:S01]  /*29a0*/  FMUL.FTZ R125, R144, R125 ;  /* 0x0000007d907d7220 */ /* 0x000fe20000410000 */
[----:B------:R-:W-:-:S04]  /*29b0*/  UMOV UR7, 0x80000020 ;  /* 0x8000002000077882 */ /* 0x000fc80000000000 */
[----:B------:R-:W3:Y:S01]  /*29c0*/  MUFU.EX2 R11, R11 ;  /* 0x0000000b000b7308 */ /* 0x000ee20000000800 */
[C---:B----4-:R-:W-:Y:S01]  /*29d0*/  F2FP.F16.F32.PACK_AB R122, R21.reuse, R10 ;  /* 0x0000000a157a723e */ /* 0x050fe200000000ff */
[----:B------:R-:W-:Y:S01]  /*29e0*/  FMUL.FTZ R124, R21, R124 ;  /* 0x0000007c157c7220 */ /* 0x000fe20000410000 */
[----:B------:R-:W-:-:S05]  /*29f0*/  F2FP.F16.F32.PACK_AB R10, R137, R136 ;  /* 0x00000088890a723e */ /* 0x000fca00000000ff */
[----:B------:R-:W4:Y:S01]  /*2a00*/  MUFU.EX2 R20, R146 ;  /* 0x0000009200147308 */ /* 0x000f220000000800 */
[----:B--2---:R-:W-:-:S07]  /*2a10*/  FMUL.FTZ R21, R8, R133 ;  /* 0x0000008508157220 */ /* 0x004fce0000410000 */
[----:B------:R-:W2:Y:S01]  /*2a20*/  MUFU.EX2 R145, R145 ;  /* 0x0000009100917308 */ /* 0x000ea20000000800 */
[C---:B---3--:R-:W-:Y:S01]  /*2a30*/  F2FP.F16.F32.PACK_AB R121, R11.reuse, R8 ;  /* 0x000000080b79723e */ /* 0x048fe200000000ff */
[----:B------:R-:W-:Y:S01]  /*2a40*/  FMUL.FTZ R128, R11, R128 ;  /* 0x000000800b807220 */ /* 0x000fe20000410000 */
[----:B------:R-:W-:Y:S02]  /*2a50*/  F2FP.F16.F32.PACK_AB R8, R23, R22 ;  /* 0x000000161708723e */ /* 0x000fe400000000ff */
[----:B------:R-:W-:Y:S02]  /*2a60*/  F2FP.F16.F32.PACK_AB R22, R124, R9 ;  /* 0x000000097c16723e */ /* 0x000fe400000000ff */
[----:B------:R-:W-:Y:S01]  /*2a70*/  F2FP.F16.F32.PACK_AB R9, R139, R138 ;  /* 0x0000008a8b09723e */ /* 0x000fe200000000ff */
[----:B----4-:R-:W-:Y:S01]  /*2a80*/  FMUL.FTZ R131, R20, R131 ;  /* 0x0000008314837220 */ /* 0x010fe20000410000 */
[----:B------:R-:W-:Y:S02]  /*2a90*/  F2FP.F16.F32.PACK_AB R11, R142, R143 ;  /* 0x0000008f8e0b723e */ /* 0x000fe400000000ff */
[----:B------:R-:W-:-:S02]  /*2aa0*/  F2FP.F16.F32.PACK_AB R21, R128, R21 ;  /* 0x000000158015723e */ /* 0x000fc400000000ff */
[C---:B--2---:R-:W-:Y:S01]  /*2ab0*/  F2FP.F16.F32.PACK_AB R123, R145.reuse, R20 ;  /* 0x00000014917b723e */ /* 0x044fe200000000ff */
        /* <DEDUP_REMOVED lines=9> */
[----:B---3--:R-:W3:Y:S02]  /*2b50*/  FENCE.VIEW.ASYNC.S ;  /* 0x00000000000073c6 */ /* 0x008ee40000000000 */
[----:B---3--:R-:W-:Y:S06]  /*2b60*/  BAR.SYNC.DEFER_BLOCKING 0x9, 0x180 ;  /* 0x0246000000007b1d */ /* 0x008fec0000010000 */
        /* <DEDUP_REMOVED lines=44> */
[----:B----4-:R-:W4:Y:S02]  /*2e30*/  FENCE.VIEW.ASYNC.S ;  /* 0x00000000000073c6 */ /* 0x010f240000000000 */
[----:B----4-:R-:W-:Y:S06]  /*2e40*/  BAR.SYNC.DEFER_BLOCKING 0x9, 0x180 ;  /* 0x0246000000007b1d */ /* 0x010fec0000010000 */
[----:B--2---:R-:W-:-:S06]  /*2e50*/  WARPGROUP.ARRIVE ;  /* 0x00000000000079c5 */ /* 0x004fcc0000000000 */
        /* <DEDUP_REMOVED lines=33> */
[----:B---3--:R-:W-:Y:S05]  /*3070*/  @!P0 BRA `(.L_x_271) ;  /* 0x0000000000048947 */ /* 0x008fea0003800000 */
[----:B------:R-:W-:Y:S01]  /*3080*/  BPT.TRAP 0x1 ;  /* 0x000000040000795c */ /* 0x000fe20000300000 */
.L_x_271:
[----:B------:R-:W-:Y:S01]  /*3090*/  LEA R8, R4, UR36, 0xd ;  /* 0x0000002404087c11 */ /* 0x000fe2000f8e68ff */
[----:B------:R-:W-:Y:S01]  /*30a0*/  UIADD3 UR4, UR36, 0x36438, URZ ;  /* 0x0003643824047890 */ /* 0x000fe2000fffe03f */
[----:B------:R-:W-:Y:S01]  /*30b0*/  VIADD R10, R19, 0x9 ;  /* 0x00000009130a7836 */ /* 0x000fe20000000000 */
        /* <DEDUP_REMOVED lines=9> */
[----:B------:R-:W-:Y:S01]  /*3150*/  WARPGROUP.ARRIVE ;  /* 0x00000000000079c5 */ /* 0x000fe20000000000 */
[----:B------:R-:W-:Y:S02]  /*3160*/  IMAD R8, R16, 0x1000, R17 ;  /* 0x0000100010087824 */ /* 0x000fe400078e0211 */
[----:B------:R-:W-:-:S03]  /*3170*/  IMAD R9, R2, 0x600, R9 ;  /* 0x0000060002097824 */ /* 0x000fc600078e0209 */
[----:B------:R-:W-:Y:S02]  /*3180*/  LEA R8, R8, UR36, 0x2 ;  /* 0x0000002408087c11 */ /* 0x000fe4000f8e10ff */
[----:B------:R-:W-:Y:S01]  /*3190*/  R2UR UR8, R9 ;  /* 0x00000000090872ca */ /* 0x000fe200000e0000 */
[----:B------:R-:W-:-:S12]  /*31a0*/  VIADD R9, R19, 0xc ;  /* 0x0000000c13097836 */ /* 0x000fd80000000000 */
[----:B------:R-:W-:Y:S02]  /*31b0*/  UMOV UR4, UR8 ;  /* 0x0000000800047c82 */ /* 0x000fe40008000000 */
        /* <DEDUP_REMOVED lines=37> */
[----:B---3--:R-:W3:Y:S02]  /*3410*/  FENCE.VIEW.ASYNC.S ;  /* 0x00000000000073c6 */ /* 0x008ee40000000000 */
[----:B---3--:R2:W-:Y:S06]  /*3420*/  BAR.ARV R9, 0xa0 ;  /* 0x000280090000751d */ /* 0x0085ec0000002000 */
[----:B------:R-:W-:Y:S05]  /*3430*/  @!P0 BRA `(.L_x_272) ;  /* 0x0000000000048947 */ /* 0x000fea0003800000 */
[----:B------:R-:W-:Y:S01]  /*3440*/  BPT.TRAP 0x1 ;  /* 0x000000040000795c */ /* 0x000fe20000300000 */
.L_x_272:
[----:B------:R-:W-:Y:S01]  /*3450*/  VIADD R5, R5, 0x1 ;  /* 0x0000000105057836 */ /* 0x000fe20000000000 */
[----:B------:R-:W-:Y:S01]  /*3460*/  LOP3.LUT R6, R6, 0x1, RZ, 0x3c, !PT ;  /* 0x0000000106067812 */ /* 0x000fe200078e3cff */
[----:B------:R-:W-:Y:S02]  /*3470*/  VIADD R2, R2, 0x1 ;  /* 0x0000000102027836 */ /* 0x000fe40000000000 */
[----:B------:R-:W-:Y:S01]  /*3480*/  VIADD R3, R3, 0x36420 ;  /* 0x0003642003037836 */ /* 0x000fe20000000000 */
[----:B------:R-:W-:Y:S02]  /*3490*/  ISETP.GE.AND P1, PT, R5, R18, PT ;  /* 0x000000120500720c */ /* 0x000fe40003f26270 */
[----:B------:R-:W-:Y:S02]  /*34a0*/  ISETP.NE.AND P0, PT, R2, 0x2, PT ;  /* 0x000000020200780c */ /* 0x000fe40003f05270 */
[----:B------:R-:W-:Y:S02]  /*34b0*/  PRMT R3, RZ, 0x654, R3 ;  /* 0x00000654ff037816 */ /* 0x000fe40000000003 */
[----:B--2---:R-:W-:-:S02]  /*34c0*/  SEL R8, RZ, 0x1, P0 ;  /* 0x00000001ff087807 */ /* 0x004fc40000000000 */
[----:B------:R3:W-:Y:S01]  /*34d0*/  SYNCS.ARRIVE.TRANS64.RED.A1T0 RZ, [R3+URZ], RZ ;  /* 0x000000ff03ff79a7 */ /* 0x0007e2000810043f */
[----:B------:R-:W-:Y:S02]  /*34e0*/  SEL R2, R2, RZ, P0 ;  /* 0x000000ff02027207 */ /* 0x000fe40000000000 */
[----:B------:R-:W-:Y:S02]  /*34f0*/  LOP3.LUT R7, R7, R8, RZ, 0x3c, !PT ;  /* 0x0000000807077212 */ /* 0x000fe400078e3cff */
[----:B------:R-:W-:Y:S05]  /*3500*/  @!P1 BRA `(.L_x_273) ;  /* 0xffffffe0003c9947 */ /* 0x000fea000383ffff */
.L_x_262:
[----:B------:R-:W4:Y:S01]  /*3510*/  S2UR UR8, SR_CTAID.Y ;  /* 0x00000000000879c3 */ /* 0x000f220000002600 */
[----:B------:R-:W-:Y:S01]  /*3520*/  ULDC UR5, c[0x0][0x850] ;  /* 0x0002140000057ab9 */ /* 0x000fe20000000800 */
[----:B------:R-:W-:Y:S01]  /*3530*/  ULDC.64 UR10, c[0x0][0x818] ;  /* 0x00020600000a7ab9 */ /* 0x000fe20000000a00 */
[----:B------:R-:W-:Y:S01]  /*3540*/  UISETP.NE.AND UP0, UPT, UR5, 0x1, UPT ;  /* 0x000000010500788c */ /* 0x000fe2000bf05270 */
[----:B-1----:R-:W-:Y:S01]  /*3550*/  IMAD R16, R16, 0x1800, R17 ;  /* 0x0000180010107824 */ /* 0x002fe200078e0211 */
[----:B------:R-:W-:-:S03]  /*3560*/  ULDC.64 UR12, c[0x0][0x840] ;  /* 0x00021000000c7ab9 */ /* 0x000fc60000000a00 */
[----:B------:R-:W1:Y:S01]  /*3570*/  S2UR UR4, SR_CTAID.X ;  /* 0x00000000000479c3 */ /* 0x000e620000002500 */
[----:B------:R-:W-:-:S05]  /*3580*/  LEA R16, R16, UR36, 0x2 ;  /* 0x0000002410107c11 */ /* 0x000fca000f8e10ff */
[----:B------:R-:W-:Y:S01]  /*3590*/  @UP0 ULDC UR6, c[0x0][0x854] ;  /* 0x0002150000060ab9 */ /* 0x000fe20000000800 */
[----:B------:R-:W-:Y:S01]  /*35a0*/  @UP0 ULDC UR9, c[0x0][0x858] ;  /* 0x0002160000090ab9 */ /* 0x000fe20000000800 */
[----:B------:R-:W5:Y:S01]  /*35b0*/  S2UR UR16, SR_CTAID.Z ;  /* 0x00000000001079c3 */ /* 0x000f620000002700 */
[----:B----4-:R-:W-:-:S07]  /*35c0*/  UIMAD.WIDE.U32 UR6, UR8, UR6, URZ ;  /* 0x00000006080672a5 */ /* 0x010fce000f8e003f */
[----:B------:R-:W4:Y:S01]  /*35d0*/  LDC.64 R8, c[0x0][0x820] ;  /* 0x00020800ff087b82 */ /* 0x000f220000000a00 */
[----:B------:R-:W-:Y:S02]  /*35e0*/  @UP0 USHF.R.U32.HI UR8, URZ, UR9, UR7 ;  /* 0x000000093f080299 */ /* 0x000fe40008011607 */
[----:B-1----:R-:W-:-:S05]  /*35f0*/  UIMAD UR4, UR4, 0x4800, URZ ;  /* 0x00004800040478a4 */ /* 0x002fca000f8e023f */
[----:B--2---:R-:W1:Y:S01]  /*3600*/  LDC.64 R10, c[0x0][0x848] ;  /* 0x00021200ff0a7b82 */ /* 0x004e620000000a00 */
[----:B------:R-:W-:Y:S02]  /*3610*/  USHF.R.S32.HI UR6, URZ, 0x1f, UR8 ;  /* 0x0000001f3f067899 */ /* 0x000fe40008011408 */
[----:B------:R-:W-:Y:S02]  /*3620*/  USHF.R.S32.HI UR5, URZ, 0x1f, UR4 ;  /* 0x0000001f3f057899 */ /* 0x000fe40008011404 */
[----:B------:R-:W-:Y:S02]  /*3630*/  UIMAD UR7, UR6, UR10, URZ ;  /* 0x0000000a060772a4 */ /* 0x000fe4000f8e023f */
[----:B------:R-:W-:Y:S02]  /*3640*/  UIMAD UR6, UR6, UR12, URZ ;  /* 0x0000000c060672a4 */ /* 0x000fe4000f8e023f */
[----:B------:R-:W-:Y:S02]  /*3650*/  UIMAD.WIDE.U32 UR14, UR8, UR10, UR4 ;  /* 0x0000000a080e72a5 */ /* 0x000fe4000f8e0004 */
[----:B------:R-:W-:-:S02]  /*3660*/  UIMAD UR7, UR8, UR11, UR7 ;  /* 0x0000000b080772a4 */ /* 0x000fc4000f8e0207 */
[----:B------:R-:W-:Y:S02]  /*3670*/  UIMAD.WIDE.U32 UR4, UR8, UR12, UR4 ;  /* 0x0000000c080472a5 */ /* 0x000fe4000f8e0004 */
[----:B------:R-:W-:Y:S01]  /*3680*/  UIMAD UR6, UR8, UR13, UR6 ;  /* 0x0000000d080672a4 */ /* 0x000fe2000f8e0206 */
[----:B---3--:R-:W-:Y:S01]  /*3690*/  IMAD.U32 R3, RZ, RZ, UR15 ;  /* 0x0000000fff037e24 */ /* 0x008fe2000f8e00ff */
[----:B-----5:R-:W-:Y:S01]  /*36a0*/  USHF.R.S32.HI UR8, URZ, 0x1f, UR16 ;  /* 0x0000001f3f087899 */ /* 0x020fe20008011410 */
[----:B------:R-:W-:Y:S01]  /*36b0*/  IMAD.U32 R2, RZ, RZ, UR14 ;  /* 0x0000000eff027e24 */ /* 0x000fe2000f8e00ff */
[----:B------:R-:W-:Y:S01]  /*36c0*/  UIADD3 UR7, UR15, UR7, URZ ;  /* 0x000000070f077290 */ /* 0x000fe2000fffe03f */
[----:B------:R-:W-:Y:S01]  /*36d0*/  IMAD.U32 R5, RZ, RZ, UR5 ;  /* 0x00000005ff057e24 */ /* 0x000fe2000f8e00ff */
[----:B------:R-:W-:Y:S01]  /*36e0*/  UIADD3 UR6, UR5, UR6, URZ ;  /* 0x0000000605067290 */ /* 0x000fe2000fffe03f */
[----:B------:R-:W-:Y:S01]  /*36f0*/  IMAD.U32 R4, RZ, RZ, UR4 ;  /* 0x00000004ff047e24 */ /* 0x000fe2000f8e00ff */
[----:B------:R-:W-:Y:S01]  /*3700*/  ULDC UR4, c[0x0][0x740] ;  /* 0x0001d00000047ab9 */ /* 0x000fe20000000800 */
[----:B----4-:R-:W-:-:S02]  /*3710*/  IMAD R0, R8, UR8, RZ ;  /* 0x0000000808007c24 */ /* 0x010fc4000f8e02ff */
[----:B------:R-:W-:Y:S01]  /*3720*/  FMUL.FTZ R72, R72, UR4 ;  /* 0x0000000448487c20 */ /* 0x000fe20008410000 */
[----:B-1----:R-:W-:Y:S02]  /*3730*/  IMAD R6, R10, UR8, RZ ;  /* 0x000000080a067c24 */ /* 0x002fe4000f8e02ff */
[----:B------:R-:W-:Y:S01]  /*3740*/  FMUL.FTZ R73, R73, UR4 ;  /* 0x0000000449497c20 */ /* 0x000fe20008410000 */
[----:B------:R-:W-:Y:S02]  /*3750*/  IMAD R7, R9, UR16, R0 ;  /* 0x0000001009077c24 */ /* 0x000fe4000f8e0200 */
[----:B------:R-:W-:Y:S01]  /*3760*/  FMUL.FTZ R74, R74, UR4 ;  /* 0x000000044a4a7c20 */ /* 0x000fe20008410000 */
[----:B------:R-:W-:Y:S02]  /*3770*/  IMAD R9, R11, UR16, R6 ;  /* 0x000000100b097c24 */ /* 0x000fe4000f8e0206 */
[----:B------:R-:W-:Y:S01]  /*3780*/  FMUL.FTZ R75, R75, UR4 ;  /* 0x000000044b4b7c20 */ /* 0x000fe20008410000 */
[----:B------:R-:W1:Y:S01]  /*3790*/  S2R R6, SR_TID.X ;  /* 0x0000000000067919 */ /* 0x000e620000002100 */
[----:B------:R-:W-:-:S02]  /*37a0*/  IMAD.U32 R3, RZ, RZ, UR7 ;  /* 0x00000007ff037e24 */ /* 0x000fc4000f8e00ff */
[----:B------:R-:W-:Y:S01]  /*37b0*/  FMUL.FTZ R76, R76, UR4 ;  /* 0x000000044c4c7c20 */ /* 0x000fe20008410000 */
[----:B------:R-:W-:Y:S02]  /*37c0*/  IMAD.U32 R5, RZ, RZ, UR6 ;  /* 0x00000006ff057e24 */ /* 0x000fe4000f8e00ff */
[----:B------:R-:W-:Y:S01]  /*37d0*/  FMUL.FTZ R77, R77, UR4 ;  /* 0x000000044d4d7c20 */ /* 0x000fe20008410000 */
[----:B------:R-:W-:-:S04]  /*37e0*/  IMAD.WIDE.U32 R2, R8, UR16, R2 ;  /* 0x0000001008027c25 */ /* 0x000fc8000f8e0002 */
[----:B------:R-:W-:Y:S01]  /*37f0*/  FMUL.FTZ R78, R78, UR4 ;  /* 0x000000044e4e7c20 */ /* 0x000fe20008410000 */
[----:B------:R-:W-:Y:S01]  /*3800*/  FMUL.FTZ R79, R79, UR4 ;  /* 0x000000044f4f7c20 */ /* 0x000fe20008410000 */
[----:B------:R-:W-:Y:S01]  /*3810*/  FMUL.FTZ R80, R80, UR4 ;  /* 0x0000000450507c20 */ /* 0x000fe20008410000 */
[----:B------:R-:W-:-:S04]  /*3820*/  IMAD.WIDE.U32 R4, R10, UR16, R4 ;  /* 0x000000100a047c25 */ /* 0x000fc8000f8e0004 */
        /* <DEDUP_REMOVED lines=39> */
[----:B------:R-:W-:Y:S05]  /*3aa0*/  WARPSYNC.ALL ;  /* 0x0000000000007948 */ /* 0x000fea0003800000 */
[----:B------:R-:W-:-:S02]  /*3ab0*/  IMAD.IADD R7, R3, 0x1, R7 ;  /* 0x0000000103077824 */ /* 0x000fc400078e0207 */
[----:B------:R-:W-:Y:S01]  /*3ac0*/  IMAD.IADD R0, R5, 0x1, R9 ;  /* 0x0000000105007824 */ /* 0x000fe200078e0209 */
[----:B------:R-:W-:Y:S01]  /*3ad0*/  BAR.SYNC.DEFER_BLOCKING 0x1, 0x180 ;  /* 0x0046000000007b1d */ /* 0x000fe20000010000 */
[----:B-1----:R-:W-:-:S07]  /*3ae0*/  ISETP.NE.AND P1, PT, R6, 0x80, PT ;  /* 0x000000800600780c */ /* 0x002fce0003f25270 */
[----:B------:R-:W1:Y:S01]  /*3af0*/  LDC.64 R8, c[0x0][0x800] ;  /* 0x00020000ff087b82 */ /* 0x000e620000000a00 */
[----:B------:R-:W-:Y:S07]  /*3b00*/  BSSY B0, `(.L_x_274) ;  /* 0x0000027000007945 */ /* 0x000fee0003800000 */
[----:B------:R-:W2:Y:S01]  /*3b10*/  LDC.64 R10, c[0x0][0x828] ;  /* 0x00020a00ff0a7b82 */ /* 0x000ea20000000a00 */
[----:B------:R3:W-:Y:S04]  /*3b20*/  STS.128 [R16], R24 ;  /* 0x0000001810007388 */ /* 0x0007e80000000c00 */
[----:B------:R3:W-:Y:S01]  /*3b30*/  STS.128 [R16+0x800], R28 ;  /* 0x0008001c10007388 */ /* 0x0007e20000000c00 */
[----:B-1----:R-:W-:-:S03]  /*3b40*/  LEA R8, P0, R2, R8, 0x2 ;  /* 0x0000000802087211 */ /* 0x002fc600078010ff */
[----:B------:R3:W-:Y:S01]  /*3b50*/  STS.128 [R16+0x1000], R32 ;  /* 0x0010002010007388 */ /* 0x0007e20000000c00 */
[----:B------:R-:W-:-:S03]  /*3b60*/  LEA.HI.X R7, R2, R9, R7, 0x2, P0 ;  /* 0x0000000902077211 */ /* 0x000fc600000f1407 */
[----:B------:R3:W-:Y:S01]  /*3b70*/  STS.128 [R16+0x1800], R36 ;  /* 0x0018002410007388 */ /* 0x0007e20000000c00 */
[----:B--2---:R-:W-:-:S03]  /*3b80*/  LEA R10, P2, R4, R10, 0x2 ;  /* 0x0000000a040a7211 */ /* 0x004fc600078410ff */
[----:B------:R3:W-:Y:S01]  /*3b90*/  STS.128 [R16+0x2000], R40 ;  /* 0x0020002810007388 */ /* 0x0007e20000000c00 */
[----:B------:R-:W-:-:S03]  /*3ba0*/  LEA.HI.X R0, R4, R11, R0, 0x2, P2 ;  /* 0x0000000b04007211 */ /* 0x000fc600010f1400 */
        /* <DEDUP_REMOVED lines=12> */
[----:B-1----:R-:W1:Y:S02]  /*3c70*/  FENCE.VIEW.ASYNC.S ;  /* 0x00000000000073c6 */ /* 0x002e640000000000 */
[----:B-1----:R-:W-:Y:S06]  /*3c80*/  BAR.SYNC.DEFER_BLOCKING 0x1, 0x180 ;  /* 0x0046000000007b1d */ /* 0x002fec0000010000 */
[----:B------:R-:W-:Y:S05]  /*3c90*/  @P1 BRA `(.L_x_275) ;  /* 0x0000000000341947 */ /* 0x000fea0003800000 */
[----:B------:R-:W-:Y:S01]  /*3ca0*/  R2UR UR4, R10 ;  /* 0x000000000a0472ca */ /* 0x000fe200000e0000 */
[----:B------:R-:W-:Y:S01]  /*3cb0*/  UMOV UR6, 0x1200 ;  /* 0x0000120000067882 */ /* 0x000fe20000000000 */
[----:B------:R-:W-:Y:S01]  /*3cc0*/  R2UR UR5, R0 ;  /* 0x00000000000572ca */ /* 0x000fe200000e0000 */
[----:B------:R-:W-:Y:S01]  /*3cd0*/  UMOV UR8, 0x0 ;  /* 0x0000000000087882 */ /* 0x000fe20000000000 */
[----:B------:R-:W-:Y:S01]  /*3ce0*/  PLOP3.LUT P0, PT, PT, PT, PT, 0x80, 0x0 ;  /* 0x000000000000781c */ /* 0x000fe20003f0f070 */
[----:B------:R-:W-:-:S12]  /*3cf0*/  UMOV UR9, 0x14f00000 ;  /* 0x14f0000000097882 */ /* 0x000fd80000000000 */
.L_x_276:
[----:B------:R-:W-:Y:S01]  /*3d00*/  @P0 ELECT P2, URZ, PT ;  /* 0x00000000003f082f */ /* 0x000fe20003840000 */
[----:B------:R1:W-:-:S12]  /*3d10*/  UBLKRED.G.S.ADD.F32.RN [UR4], [UR36], UR6, desc[UR8] ;  /* 0x00000804240073bb */ /* 0x0003d800080a1406 */
[----:B------:R-:W-:Y:S02]  /*3d20*/  @P2 PLOP3.LUT P0, PT, P2, PT, PT, 0x8, 0x0 ;  /* 0x000000000000281c */ /* 0x000fe4000170e170 */
[----:B------:R-:W-:-:S11]  /*3d30*/  PLOP3.LUT P2, PT, PT, PT, PT, 0x8, 0x0 ;  /* 0x000000000000781c */ /* 0x000fd60003f4e170 */
[----:B-1----:R-:W-:Y:S05]  /*3d40*/  @P0 BRA.U.ANY `(.L_x_276) ;  /* 0xfffffffd00ec0947 */ /* 0x002fea000393ffff */
[----:B------:R0:W-:Y:S01]  /*3d50*/  UTMACMDFLUSH ;  /* 0x00000000000079b7 */ /* 0x0001e20000000000 */
[----:B------:R-:W-:-:S04]  /*3d60*/  DEPBAR.LE SB0, 0x0 ;  /* 0x000080000000791a */ /* 0x000fc80000000000 */
.L_x_275:
[----:B------:R-:W-:Y:S05]  /*3d70*/  BSYNC B0 ;  /* 0x0000000000007941 */ /* 0x000fea0003800000 */
.L_x_274:
[----:B------:R-:W-:Y:S06]  /*3d80*/  BAR.SYNC.DEFER_BLOCKING 0x1, 0x180 ;  /* 0x0046000000007b1d */ /* 0x000fec0000010000 */
[----:B------:R4:W-:Y:S04]  /*3d90*/  STS.128 [R16], R72 ;  /* 0x0000004810007388 */ /* 0x0009e80000000c00 */
[----:B------:R4:W-:Y:S04]  /*3da0*/  STS.128 [R16+0x800], R76 ;  /* 0x0008004c10007388 */ /* 0x0009e80000000c00 */
        /* <DEDUP_REMOVED lines=24> */
.L_x_277:
[----:B------:R-:W-:Y:S01]  /*3f30*/  @P0 ELECT P1, URZ, PT ;  /* 0x00000000003f082f */ /* 0x000fe20003820000 */
[----:B------:R1:W-:-:S12]  /*3f40*/  UBLKRED.G.S.ADD.F32.RN [UR4], [UR36], UR6, desc[UR8] ;  /* 0x00000804240073bb */ /* 0x0003d800080a1406 */
[----:B------:R-:W-:Y:S02]  /*3f50*/  @P1 PLOP3.LUT P0, PT, P1, PT, PT, 0x8, 0x0 ;  /* 0x000000000000181c */ /* 0x000fe40000f0e170 */
[----:B------:R-:W-:-:S11]  /*3f60*/  PLOP3.LUT P1, PT, PT, PT, PT, 0x8, 0x0 ;  /* 0x000000000000781c */ /* 0x000fd60003f2e170 */
[----:B-1----:R-:W-:Y:S05]  /*3f70*/  @P0 BRA.U.ANY `(.L_x_277) ;  /* 0xfffffffd00ec0947 */ /* 0x002fea000393ffff */
[----:B------:R0:W-:Y:S01]  /*3f80*/  UTMACMDFLUSH ;  /* 0x00000000000079b7 */ /* 0x0001e20000000000 */
[----:B------:R-:W-:-:S04]  /*3f90*/  DEPBAR.LE SB0, 0x0 ;  /* 0x000080000000791a */ /* 0x000fc80000000000 */
[----:B------:R-:W-:Y:S05]  /*3fa0*/  BRA `(.L_x_254) ;  /* 0x0000003000247947 */ /* 0x000fea0003800000 */
.L_x_252:
        /* <DEDUP_REMOVED lines=8> */
[----:B------:R-:W-:Y:S05]  /*4030*/  @P0 BRA `(.L_x_254) ;  /* 0x0000003000000947 */ /* 0x000fea0003800000 */
[----:B------:R-:W1:Y:S02]  /*4040*/  S2UR UR7, SR_CTAID.Z ;  /* 0x00000000000779c3 */ /* 0x000e640000002700 */
[----:B-1----:R-:W-:-:S13]  /*4050*/  ISETP.LE.AND P0, PT, RZ, UR7, PT ;  /* 0x00000007ff007c0c */ /* 0x002fda000bf03270 */
[----:B------:R-:W-:Y:S05]  /*4060*/  @!P0 BRA `(.L_x_254) ;  /* 0x0000002c00f48947 */ /* 0x000fea0003800000 */
[----:B------:R-:W1:Y:S01]  /*4070*/  S2UR UR10, SR_CTAID.Y ;  /* 0x00000000000a79c3 */ /* 0x000e620000002600 */
[----:B------:R-:W-:Y:S01]  /*4080*/  ULDC.64 UR8, c[0x0][0x2d8] ;  /* 0x0000b60000087ab9 */ /* 0x000fe20000000a00 */
[----:B------:R-:W-:-:S06]  /*4090*/  ELECT P0, URZ, PT ;  /* 0x00000000003f782f */ /* 0x000fcc0003800000 */
[----:B------:R-:W2:Y:S01]  /*40a0*/  LDC R2, c[0x0][0x280] ;  /* 0x0000a000ff027b82 */ /* 0x000ea20000000800 */
[----:B-1----:R-:W-:-:S04]  /*40b0*/  USHF.R.S32.HI UR4, URZ, 0x1f, UR10 ;  /* 0x0000001f3f047899 */ /* 0x002fc8000801140a */
[----:B------:R-:W-:Y:S02]  /*40c0*/  UIMAD UR6, UR4, UR8, URZ ;  /* 0x00000008040672a4 */ /* 0x000fe4000f8e023f */
[----:B------:R-:W-:Y:S01]  /*40d0*/  UIMAD.WIDE.U32 UR4, UR10, UR8, URZ ;  /* 0x000000080a0472a5 */ /* 0x000fe2000f8e003f */
[----:B--2---:R-:W-:Y:S01]  /*40e0*/  ISETP.GE.AND P1, PT, R2, 0x1, PT ;  /* 0x000000010200780c */ /* 0x004fe20003f26270 */
[----:B------:R-:W-:Y:S02]  /*40f0*/  UIMAD UR6, UR10, UR9, UR6 ;  /* 0x000000090a0672a4 */ /* 0x000fe4000f8e0206 */
[----:B------:R-:W-:Y:S01]  /*4100*/  USHF.R.S32.HI UR8, URZ, 0x1f, UR7 ;  /* 0x0000001f3f087899 */ /* 0x000fe20008011407 */
[----:B------:R-:W-:Y:S01]  /*4110*/  ULDC.64 UR10, c[0x0][0x2e0] ;  /* 0x0000b800000a7ab9 */ /* 0x000fe20000000a00 */
[----:B------:R-:W-:Y:S02]  /*4120*/  UIADD3 UR5, UR5, UR6, URZ ;  /* 0x0000000605057290 */ /* 0x000fe4000fffe03f */
[----:B------:R-:W-:-:S04]  /*4130*/  UIMAD UR6, UR8, UR10, URZ ;  /* 0x0000000a080672a4 */ /* 0x000fc8000f8e023f */
[----:B------:R-:W-:Y:S02]  /*4140*/  UIMAD UR8, UR7, UR11, UR6 ;  /* 0x0000000b070872a4 */ /* 0x000fe4000f8e0206 */
[----:B------:R-:W-:Y:S01]  /*4150*/  UIMAD.WIDE.U32 UR6, UR7, UR10, UR4 ;  /* 0x0000000a070672a5 */ /* 0x000fe2000f8e0004 */
[----:B------:R-:W-:Y:S11]  /*4160*/  @!P1 BRA `(.L_x_254) ;  /* 0x0000002c00b49947 */ /* 0x000ff60003800000 */
        /* <DEDUP_REMOVED lines=27> */
.L_x_300:
        /* <DEDUP_REMOVED lines=23> */
.L_x_281:
[----:B------:R-:W-:Y:S05]  /*4490*/  BSYNC B0 ;  /* 0x0000000000007941 */ /* 0x000fea0003800000 */
.L_x_280:
        /* <DEDUP_REMOVED lines=12> */
.L_x_283:
[----:B------:R-:W-:Y:S05]  /*4560*/  BSYNC B0 ;  /* 0x0000000000007941 */ /* 0x000fea0003800000 */
.L_x_282:
        /* <DEDUP_REMOVED lines=13> */
.L_x_285:
[----:B------:R-:W-:Y:S05]  /*4640*/  BSYNC B0 ;  /* 0x0000000000007941 */ /* 0x000fea0003800000 */
.L_x_284:
[----:B------:R-:W-:Y:S06]  /*4650*/  BAR.ARV 0xa, 0xa0 ;  /* 0x0282800000007b1d */ /* 0x000fec0000002000 */
[----:B------:R-:W-:Y:S04]  /*4660*/  BSSY B0, `(.L_x_286) ;  /* 0x0000003000007945 */ /* 0x000fe80003800000 */
[----:B------:R-:W-:Y:S05]  /*4670*/  @!P0 BRA `(.L_x_287) ;  /* 0x0000000000048947 */ /* 0x000fea0003800000 */
[----:B------:R-:W-:-:S04]  /*4680*/  DEPBAR.LE SB0, 0x1 ;  /* 0x000080400000791a */ /* 0x000fc80000000000 */
.L_x_287:
[----:B------:R-:W-:Y:S05]  /*4690*/  BSYNC B0 ;  /* 0x0000000000007941 */ /* 0x000fea0003800000 */
.L_x_286:
[----:B------:R-:W-:Y:S06]  /*46a0*/  BAR.ARV 0xb, 0xa0 ;  /* 0x02c2800000007b1d */ /* 0x000fec0000002000 */
[----:B------:R-:W-:Y:S04]  /*46b0*/  BSSY B0, `(.L_x_288) ;  /* 0x0000003000007945 */ /* 0x000fe80003800000 */
[----:B------:R-:W-:Y:S05]  /*46c0*/  @!P0 BRA `(.L_x_289) ;  /* 0x0000000000048947 */ /* 0x000fea0003800000 */
[----:B------:R-:W-:-:S04]  /*46d0*/  DEPBAR.LE SB0, 0x0 ;  /* 0x000080000000791a */ /* 0x000fc80000000000 */
.L_x_289:
[----:B------:R-:W-:Y:S05]  /*46e0*/  BSYNC B0 ;  /* 0x0000000000007941 */ /* 0x000fea0003800000 */
.L_x_288:
        /* <DEDUP_REMOVED lines=13> */
.L_x_291:
[----:B------:R-:W-:Y:S05]  /*47c0*/  BSYNC B0 ;  /* 0x0000000000007941 */ /* 0x000fea0003800000 */
.L_x_290:
        /* <DEDUP_REMOVED lines=12> */
.L_x_293:
[----:B------:R-:W-:Y:S05]  /*4890*/  BSYNC B0 ;  /* 0x0000000000007941 */ /* 0x000fea0003800000 */
.L_x_292:
        /* <DEDUP_REMOVED lines=13> */
.L_x_295:
[----:B------:R-:W-:Y:S05]  /*4970*/  BSYNC B0 ;  /* 0x0000000000007941 */ /* 0x000fea0003800000 */
.L_x_294:
[----:B------:R-:W-:Y:S06]  /*4980*/  BAR.ARV 0xa, 0xa0 ;  /* 0x0282800000007b1d */ /* 0x000fec0000002000 */
[----:B------:R-:W-:Y:S04]  /*4990*/  BSSY B0, `(.L_x_296) ;  /* 0x0000003000007945 */ /* 0x000fe80003800000 */
[----:B------:R-:W-:Y:S05]  /*49a0*/  @!P0 BRA `(.L_x_297) ;  /* 0x0000000000048947 */ /* 0x000fea0003800000 */
[----:B------:R-:W-:-:S04]  /*49b0*/  DEPBAR.LE SB0, 0x1 ;  /* 0x000080400000791a */ /* 0x000fc80000000000 */
.L_x_297:
[----:B------:R-:W-:Y:S05]  /*49c0*/  BSYNC B0 ;  /* 0x0000000000007941 */ /* 0x000fea0003800000 */
.L_x_296:
[----:B------:R-:W-:Y:S01]  /*49d0*/  VIADD R0, R0, 0xfffffffe ;  /* 0xfffffffe00007836 */ /* 0x000fe20000000000 */
[----:B------:R-:W-:Y:S06]  /*49e0*/  BAR.ARV 0xb, 0xa0 ;  /* 0x02c2800000007b1d */ /* 0x000fec0000002000 */
[----:B------:R-:W-:Y:S01]  /*49f0*/  BSSY B0, `(.L_x_298) ;  /* 0x0000004000007945 */ /* 0x000fe20003800000 */
[----:B------:R-:W-:-:S03]  /*4a00*/  ISETP.NE.AND P1, PT, R0, RZ, PT ;  /* 0x000000ff0000720c */ /* 0x000fc60003f25270 */
[----:B------:R-:W-:Y:S10]  /*4a10*/  @!P0 BRA `(.L_x_299) ;  /* 0x0000000000048947 */ /* 0x000ff40003800000 */
[----:B------:R-:W-:-:S04]  /*4a20*/  DEPBAR.LE SB0, 0x0 ;  /* 0x000080000000791a */ /* 0x000fc80000000000 */
.L_x_299:
[----:B------:R-:W-:Y:S05]  /*4a30*/  BSYNC B0 ;  /* 0x0000000000007941 */ /* 0x000fea0003800000 */
.L_x_298:
[----:B------:R-:W-:Y:S06]  /*4a40*/  BAR.ARV 0xc, 0xa0 ;  /* 0x0302800000007b1d */ /* 0x000fec0000002000 */
[----:B------:R-:W-:Y:S02]  /*4a50*/  UIADD3 UR5, UR5, 0x2, URZ ;  /* 0x0000000205057890 */ /* 0x000fe4000fffe03f */
[----:B------:R-:W-:Y:S01]  /*4a60*/  UIADD3 UR4, UR4, 0x1, URZ ;  /* 0x0000000104047890 */ /* 0x000fe2000fffe03f */
[----:B------:R-:W-:Y:S11]  /*4a70*/  @P1 BRA `(.L_x_300) ;  /* 0xfffffff800281947 */ /* 0x000ff6000383ffff */
[----:B------:R-:W-:-:S12]  /*4a80*/  UIADD3 UR4, UR9, 0x6000, URZ ;  /* 0x0000600009047890 */ /* 0x000fd8000fffe03f */
.L_x_279:
[----:B------:R-:W-:-:S13]  /*4a90*/  ISETP.NE.AND P1, PT, R3, RZ, PT ;  /* 0x000000ff0300720c */ /* 0x000fda0003f25270 */
[----:B------:R-:W-:Y:S05]  /*4aa0*/  @!P1 BRA `(.L_x_254) ;  /* 0x0000002400649947 */ /* 0x000fea0003800000 */
        /* <DEDUP_REMOVED lines=17> */
.L_x_302:
[----:B------:R-:W-:Y:S05]  /*4bc0*/  BSYNC B0 ;  /* 0x0000000000007941 */ /* 0x000fea0003800000 */
.L_x_301:
        /* <DEDUP_REMOVED lines=18> */
.L_x_304:
[----:B------:R-:W-:Y:S05]  /*4cf0*/  BSYNC B0 ;  /* 0x0000000000007941 */ /* 0x000fea0003800000 */
.L_x_303:
        /* <DEDUP_REMOVED lines=19> */
.L_x_306:
[----:B------:R-:W-:Y:S05]  /*4e30*/  BSYNC B0 ;  /* 0x0000000000007941 */ /* 0x000fea0003800000 */
.L_x_305:
[----:B------:R-:W-:Y:S06]  /*4e40*/  BAR.ARV 0xa, 0xa0 ;  /* 0x0282800000007b1d */ /* 0x000fec0000002000 */
[----:B------:R-:W-:Y:S04]  /*4e50*/  BSSY B0, `(.L_x_307) ;  /* 0x0000003000007945 */ /* 0x000fe80003800000 */
[----:B------:R-:W-:Y:S05]  /*4e60*/  @!P0 BRA `(.L_x_308) ;  /* 0x0000000000048947 */ /* 0x000fea0003800000 */
[----:B------:R-:W-:-:S04]  /*4e70*/  DEPBAR.LE SB0, 0x1 ;  /* 0x000080400000791a */ /* 0x000fc80000000000 */
.L_x_308:
[----:B------:R-:W-:Y:S05]  /*4e80*/  BSYNC B0 ;  /* 0x0000000000007941 */ /* 0x000fea0003800000 */
.L_x_307:
[----:B------:R-:W-:Y:S06]  /*4e90*/  BAR.ARV 0xb, 0xa0 ;  /* 0x02c2800000007b1d */ /* 0x000fec0000002000 */
[----:B------:R-:W-:Y:S04]  /*4ea0*/  BSSY B0, `(.L_x_309) ;  /* 0x0000003000007945 */ /* 0x000fe80003800000 */
[----:B------:R-:W-:Y:S05]  /*4eb0*/  @!P0 BRA `(.L_x_310) ;  /* 0x0000000000048947 */ /* 0x000fea0003800000 */
[----:B------:R-:W-:-:S04]  /*4ec0*/  DEPBAR.LE SB0, 0x0 ;  /* 0x000080000000791a */ /* 0x000fc80000000000 */
.L_x_310:
[----:B------:R-:W-:Y:S05]  /*4ed0*/  BSYNC B0 ;  /* 0x0000000000007941 */ /* 0x000fea0003800000 */
.L_x_309:
[----:B------:R-:W-:Y:S06]  /*4ee0*/  BAR.ARV 0xc, 0xa0 ;  /* 0x0302800000007b1d */ /* 0x000fec0000002000 */
[----:B------:R-:W-:Y:S05]  /*4ef0*/  BRA `(.L_x_254) ;  /* 0x0000002000507947 */ /* 0x000fea0003800000 */
.L_x_278:
        /* <DEDUP_REMOVED lines=57> */
.L_x_340:
        /* <DEDUP_REMOVED lines=9> */
.L_x_314:
        /* <DEDUP_REMOVED lines=89> */
[----:B------:R-:W-:Y:S01]  /*58b0*/  IMAD.MOV.U32 R12, RZ, RZ, 0x1 ;  /* 0x00000001ff0c7424 */ /* 0x000fe200078e00ff */
[----:B------:R-:W-:-:S04]  /*58c0*/  SHF.R.S32.HI R5, RZ, 0x1f, R4 ;  /* 0x0000001fff057819 */ /* 0x000fc80000011404 */
[----:B------:R-:W-:Y:S01]  /*58d0*/  LEA.HI R4, R5, R4, RZ, 0x6 ;  /* 0x0000000405047211 */ /* 0x000fe200078f30ff */
[----:B------:R-:W-:-:S03]  /*58e0*/  IMAD.MOV.U32 R5, RZ, RZ, RZ ;  /* 0x000000ffff057224 */ /* 0x000fc600078e00ff */
[----:B------:R-:W-:-:S04]  /*58f0*/  LEA.HI.SX32 R4, R4, 0xffffffff, 0x1a ;  /* 0xffffffff04047811 */ /* 0x000fc800078fd2ff */
[----:B------:R-:W-:-:S04]  /*5900*/  VIMNMX R4, R4, 0x1, !PT ;  /* 0x0000000104047848 */ /* 0x000fc80007fe0100 */
[----:B------:R-:W-:Y:S02]  /*5910*/  LOP3.LUT R19, R4, 0x1, RZ, 0xc0, !PT ;  /* 0x0000000104137812 */ /* 0x000fe400078ec0ff */
[----:B--2---:R-:W-:Y:S01]  /*5920*/  LOP3.LUT R16, R17, 0x1f, RZ, 0xc0, !PT ;  /* 0x0000001f11107812 */ /* 0x004fe200078ec0ff */
[----:B------:R-:W-:Y:S01]  /*5930*/  IMAD.MOV.U32 R17, RZ, RZ, RZ ;  /* 0x000000ffff117224 */ /* 0x000fe200078e00ff */
[----:B------:R-:W-:Y:S06]  /*5940*/  @!P1 BRA `(.L_x_316) ;  /* 0x0000000800f49947 */ /* 0x000fec0003800000 */
[----:B------:R-:W-:Y:S02]  /*5950*/  IMAD.IADD R22, R4, 0x1, -R19 ;  /* 0x0000000104167824 */ /* 0x000fe400078e0a13 */
[----:B------:R-:W-:Y:S02]  /*5960*/  IMAD.MOV.U32 R17, RZ, RZ, RZ ;  /* 0x000000ffff117224 */ /* 0x000fe400078e00ff */
[----:B------:R-:W-:-:S07]  /*5970*/  IMAD.MOV.U32 R12, RZ, RZ, 0x1 ;  /* 0x00000001ff0c7424 */ /* 0x000fce00078e00ff */
.L_x_325:
[----:B-1----:R-:W-:-:S05]  /*5980*/  IMAD.MOV.U32 R10, RZ, RZ, 0x1 ;  /* 0x00000001ff0a7424 */ /* 0x002fca00078e00ff */
[----:B------:R-:W-:-:S04]  /*5990*/  SHF.L.U32 R10, R10, 0x1f, RZ ;  /* 0x0000001f0a0a7819 */ /* 0x000fc800000006ff */
[----:B------:R-:W1:Y:S02]  /*59a0*/  SYNCS.PHASECHK.TRANS64.TRYWAIT P1, [R0+URZ+0x36438], R10 ;  /* 0x0364380a000075a7 */ /* 0x000e64000802017f */
[----:B-123--:R-:W-:Y:S05]  /*59b0*/  @!P1 BRA `(.L_x_317) ;  /* 0x0000001800189947 */ /* 0x00efea0003800000 */
.L_x_341:
[----:B------:R-:W-:Y:S05]  /*59c0*/  @P0 BRA `(.L_x_318) ;  /* 0x0000000000140947 */ /* 0x000fea0003800000 */
[----:B------:R-:W-:Y:S01]  /*59d0*/  ISETP.NE.AND P1, PT, R16, RZ, PT ;  /* 0x000000ff1000720c */ /* 0x000fe20003f25270 */
[----:B------:R-:W-:-:S04]  /*59e0*/  IMAD.MOV.U32 R3, RZ, RZ, 0x6100 ;  /* 0x00006100ff037424 */ /* 0x000fc800078e00ff */
[----:B------:R2:W-:Y:S08]  /*59f0*/  SYNCS.ARRIVE.TRANS64 RZ, [R0+URZ+0x36430], R3 ;  /* 0x0364300300ff79a7 */ /* 0x0005f0000800003f */
[----:B------:R-:W-:Y:S05]  /*5a00*/  @!P1 BRA `(.L_x_318) ;  /* 0x0000000000049947 */ /* 0x000fea0003800000 */
[----:B------:R-:W-:Y:S01]  /*5a10*/  BPT.TRAP 0x1 ;  /* 0x000000040000795c */ /* 0x000fe20000300000 */
.L_x_318:
        /* <DEDUP_REMOVED lines=47> */
.L_x_342:
[----:B------:R-:W-:Y:S05]  /*5d10*/  @P0 BRA `(.L_x_320) ;  /* 0x0000000000140947 */ /* 0x000fea0003800000 */
[----:B------:R-:W-:Y:S01]  /*5d20*/  ISETP.NE.AND P1, PT, R16, RZ, PT ;  /* 0x000000ff1000720c */ /* 0x000fe20003f25270 */
[----:B--2---:R-:W-:-:S04]  /*5d30*/  IMAD.MOV.U32 R3, RZ, RZ, 0x6100 ;  /* 0x00006100ff037424 */ /* 0x004fc800078e00ff */
[----:B------:R3:W-:Y:S08]  /*5d40*/  SYNCS.ARRIVE.TRANS64 RZ, [R0+URZ+0x36418], R3 ;  /* 0x0364180300ff79a7 */ /* 0x0007f0000800003f */
[----:B------:R-:W-:Y:S05]  /*5d50*/  @!P1 BRA `(.L_x_320) ;  /* 0x0000000000049947 */ /* 0x000fea0003800000 */
[----:B------:R-:W-:Y:S01]  /*5d60*/  BPT.TRAP 0x1 ;  /* 0x000000040000795c */ /* 0x000fe20000300000 */
.L_x_320:
        /* <DEDUP_REMOVED lines=35> */
.L_x_343:
        /* <DEDUP_REMOVED lines=9> */
.L_x_322:
        /* <DEDUP_REMOVED lines=37> */
.L_x_345:
[----:B------:R-:W-:Y:S05]  /*6280*/  @P0 BRA `(.L_x_324) ;  /* 0x0000000000140947 */ /* 0x000fea0003800000 */
[----:B------:R-:W-:Y:S01]  /*6290*/  ISETP.NE.AND P1, PT, R16, RZ, PT ;  /* 0x000000ff1000720c */ /* 0x000fe20003f25270 */
[----:B--2---:R-:W-:-:S04]  /*62a0*/  IMAD.MOV.U32 R5, RZ, RZ, 0x6100 ;  /* 0x00006100ff057424 */ /* 0x004fc800078e00ff */
[----:B------:R3:W-:Y:S08]  /*62b0*/  SYNCS.ARRIVE.TRANS64 RZ, [R0+URZ+0x36410], R5 ;  /* 0x0364100500ff79a7 */ /* 0x0007f0000800003f */
[----:B------:R-:W-:Y:S05]  /*62c0*/  @!P1 BRA `(.L_x_324) ;  /* 0x0000000000049947 */ /* 0x000fea0003800000 */
[----:B------:R-:W-:Y:S01]  /*62d0*/  BPT.TRAP 0x1 ;  /* 0x000000040000795c */ /* 0x000fe20000300000 */
.L_x_324:
        /* <DEDUP_REMOVED lines=36> */
.L_x_316:
[----:B------:R-:W-:Y:S01]  /*6520*/  ISETP.NE.AND P1, PT, R19, RZ, PT ;  /* 0x000000ff1300720c */ /* 0x000fe20003f25270 */
[----:B------:R-:W-:-:S12]  /*6530*/  IMAD.MOV.U32 R4, RZ, RZ, 0x1 ;  /* 0x00000001ff047424 */ /* 0x000fd800078e00ff */
[----:B------:R-:W-:Y:S05]  /*6540*/  @!P1 BRA `(.L_x_315) ;  /* 0x0000000400649947 */ /* 0x000fea0003800000 */
[----:B------:R-:W2:Y:S02]  /*6550*/  SYNCS.PHASECHK.TRANS64.TRYWAIT P1, [R0+URZ+0x36438], R10 ;  /* 0x0364380a000075a7 */ /* 0x000ea4000802017f */
[----:B--2---:R-:W-:Y:S05]  /*6560*/  @!P1 BRA `(.L_x_326) ;  /* 0x0000000c00809947 */ /* 0x004fea0003800000 */
.L_x_346:
[----:B------:R-:W-:Y:S05]  /*6570*/  @P0 BRA `(.L_x_327) ;  /* 0x0000000000140947 */ /* 0x000fea0003800000 */
[----:B------:R-:W-:Y:S01]  /*6580*/  ISETP.NE.AND P1, PT, R16, RZ, PT ;  /* 0x000000ff1000720c */ /* 0x000fe20003f25270 */
[----:B------:R-:W-:-:S04]  /*6590*/  IMAD.MOV.U32 R5, RZ, RZ, 0x6100 ;  /* 0x00006100ff057424 */ /* 0x000fc800078e00ff */
[----:B------:R3:W-:Y:S08]  /*65a0*/  SYNCS.ARRIVE.TRANS64 RZ, [R0+URZ+0x36430], R5 ;  /* 0x0364300500ff79a7 */ /* 0x0007f0000800003f */
[----:B------:R-:W-:Y:S05]  /*65b0*/  @!P1 BRA `(.L_x_327) ;  /* 0x0000000000049947 */ /* 0x000fea0003800000 */
[----:B------:R-:W-:Y:S01]  /*65c0*/  BPT.TRAP 0x1 ;  /* 0x000000040000795c */ /* 0x000fe20000300000 */
.L_x_327:
        /* <DEDUP_REMOVED lines=41> */
.L_x_347:
[----:B------:R-:W-:Y:S01]  /*6860*/  IMAD.MOV.U32 R4, RZ, RZ, RZ ;  /* 0x000000ffff047224 */ /* 0x000fe200078e00ff */
[----:B------:R-:W-:Y:S06]  /*6870*/  @P0 BRA `(.L_x_329) ;  /* 0x0000000000140947 */ /* 0x000fec0003800000 */
[----:B------:R-:W-:Y:S01]  /*6880*/  ISETP.NE.AND P1, PT, R16, RZ, PT ;  /* 0x000000ff1000720c */ /* 0x000fe20003f25270 */
[----:B---3--:R-:W-:-:S04]  /*6890*/  IMAD.MOV.U32 R5, RZ, RZ, 0x6100 ;  /* 0x00006100ff057424 */ /* 0x008fc800078e00ff */
[----:B------:R4:W-:Y:S08]  /*68a0*/  SYNCS.ARRIVE.TRANS64 RZ, [R0+URZ+0x36418], R5 ;  /* 0x0364180500ff79a7 */ /* 0x0009f0000800003f */
[----:B------:R-:W-:Y:S05]  /*68b0*/  @!P1 BRA `(.L_x_329) ;  /* 0x0000000000049947 */ /* 0x000fea0003800000 */
[----:B------:R-:W-:Y:S01]  /*68c0*/  BPT.TRAP 0x1 ;  /* 0x000000040000795c */ /* 0x000fe20000300000 */
.L_x_329:
        /* <DEDUP_REMOVED lines=33> */
.L_x_315:
[----:B------:R-:W-:-:S04]  /*6ae0*/  SHF.L.U32 R3, R4, 0x1f, RZ ;  /* 0x0000001f04037819 */ /* 0x000fc800000006ff */
[----:B------:R-:W3:Y:S02]  /*6af0*/  SYNCS.PHASECHK.TRANS64.TRYWAIT P1, [R0+URZ+0x36438], R3 ;  /* 0x03643803000075a7 */ /* 0x000ee4000802017f */
[----:B---3--:R-:W-:Y:S05]  /*6b00*/  @!P1 BRA `(.L_x_330) ;  /* 0x0000000800409947 */ /* 0x008fea0003800000 */
.L_x_348:
[----:B------:R-:W-:Y:S05]  /*6b10*/  @P0 BRA `(.L_x_331) ;  /* 0x0000000000180947 */ /* 0x000fea0003800000 */
[----:B------:R-:W4:Y:S01]  /*6b20*/  S2R R2, SR_TID.X ;  /* 0x0000000000027919 */ /* 0x000f220000002100 */
[----:B---3--:R-:W-:-:S04]  /*6b30*/  IMAD.MOV.U32 R3, RZ, RZ, 0x6100 ;  /* 0x00006100ff037424 */ /* 0x008fc800078e00ff */
[----:B------:R5:W-:Y:S01]  /*6b40*/  SYNCS.ARRIVE.TRANS64 RZ, [R0+URZ+0x36430], R3 ;  /* 0x0364300300ff79a7 */ /* 0x000be2000800003f */
[----:B----4-:R-:W-:-:S13]  /*6b50*/  LOP3.LUT P0, RZ, R2, 0x1f, RZ, 0xc0, !PT ;  /* 0x0000001f02ff7812 */ /* 0x010fda000780c0ff */
[----:B-----5:R-:W-:Y:S05]  /*6b60*/  @!P0 BRA `(.L_x_331) ;  /* 0x0000000000048947 */ /* 0x020fea0003800000 */
[----:B------:R-:W-:Y:S01]  /*6b70*/  BPT.TRAP 0x1 ;  /* 0x000000040000795c */ /* 0x000fe20000300000 */
.L_x_331:
        /* <DEDUP_REMOVED lines=43> */
.L_x_312:
[----:B------:R-:W-:Y:S05]  /*6e30*/  BSYNC B0 ;  /* 0x0000000000007941 */ /* 0x000fea0003800000 */
.L_x_311:
[----:B------:R-:W-:-:S03]  /*6e40*/  UMOV UR6, 0xffffffff ;  /* 0xffffffff00067882 */ /* 0x000fc60000000000 */
[----:B------:R-:W-:Y:S05]  /*6e50*/  BRA.DIV UR6, `(.L_x_332) ;  /* 0x0000000606807947 */ /* 0x000fea000b800000 */
[----:B------:R-:W-:-:S13]  /*6e60*/  ELECT P0, URZ, PT ;  /* 0x00000000003f782f */ /* 0x000fda0003800000 */
.L_x_351:
[----:B------:R-:W-:Y:S05]  /*6e70*/  @!P0 BRA `(.L_x_254) ;  /* 0x0000000000708947 */ /* 0x000fea0003800000 */
[----:B------:R-:W-:-:S04]  /*6e80*/  LOP3.LUT R18, R18, 0x2, RZ, 0xfc, !PT ;  /* 0x0000000212127812 */ /* 0x000fc800078efcff */
[----:B------:R-:W-:-:S13]  /*6e90*/  ISETP.NE.AND P0, PT, R18, 0x3, PT ;  /* 0x000000031200780c */ /* 0x000fda0003f05270 */
[----:B------:R-:W-:Y:S05]  /*6ea0*/  @!P0 BRA `(.L_x_333) ;  /* 0x0000000000048947 */ /* 0x000fea0003800000 */
[----:B------:R-:W-:Y:S01]  /*6eb0*/  BPT.TRAP 0x1 ;  /* 0x000000040000795c */ /* 0x000fe20000300000 */
.L_x_333:
        /* <DEDUP_REMOVED lines=15> */
.L_x_352:
[----:B------:R-:W2:Y:S02]  /*6fb0*/  SYNCS.PHASECHK.TRANS64.TRYWAIT P1, [R3+URZ], R2 ;  /* 0x00000002030075a7 */ /* 0x000ea4000802017f */
[----:B--2---:R-:W-:Y:S05]  /*6fc0*/  @!P1 BRA `(.L_x_335) ;  /* 0x00000004005c9947 */ /* 0x004fea0003800000 */
.L_x_353:
[----:B------:R-:W-:Y:S05]  /*6fd0*/  @!P0 BRA `(.L_x_336) ;  /* 0x0000000000048947 */ /* 0x000fea0003800000 */
[----:B------:R-:W-:Y:S01]  /*6fe0*/  BPT.TRAP 0x1 ;  /* 0x000000040000795c */ /* 0x000fe20000300000 */
.L_x_336:
[----:B------:R-:W-:-:S07]  /*6ff0*/  SHF.L.U32 R4, R4, 0x1f, RZ ;  /* 0x0000001f04047819 */ /* 0x000fce00000006ff */
.L_x_337:
[----:B---3--:R3:W4:Y:S02]  /*7000*/  SYNCS.PHASECHK.TRANS64.TRYWAIT P0, [R9+URZ+0x36438], R4 ;  /* 0x03643804090075a7 */ /* 0x008724000800017f */
[----:B----4-:R-:W-:Y:S05]  /*7010*/  @!P0 NANOSLEEP.SYNCS 0x989680 ;  /* 0x009896800000895d */ /* 0x010fea0003900000 */
[----:B------:R-:W4:Y:S02]  /*7020*/  @!P0 SYNCS.PHASECHK.TRANS64 P0, [R9+URZ+0x36438], R4 ;  /* 0x03643804090085a7 */ /* 0x000f24000800007f */
[----:B----4-:R-:W-:Y:S05]  /*7030*/  @!P0 BRA `(.L_x_337) ;  /* 0xfffffffc00f08947 */ /* 0x010fea000383ffff */
.L_x_254:
[----:B------:R-:W-:Y:S05]  /*7040*/  BSYNC B6 ;  /* 0x0000000000067941 */ /* 0x000fea0003800000 */
.L_x_251:
[----:B------:R-:W-:Y:S05]  /*7050*/  EXIT ;  /* 0x000000000000794d */ /* 0x000fea0003800000 */
.L_x_259:
[----:B------:R-:W-:Y:S02]  /*7060*/  IMAD.MOV.U32 R13, RZ, RZ, R16 ;  /* 0x000000ffff0d7224 */ /* 0x000fe400078e0010 */
[----:B------:R-:W-:Y:S02]  /*7070*/  IMAD.MOV.U32 R12, RZ, RZ, RZ ;  /* 0x000000ffff0c7224 */ /* 0x000fe400078e00ff */
[----:B------:R-:W-:Y:S02]  /*7080*/  IMAD.MOV.U32 R11, RZ, RZ, 0x1f ;  /* 0x0000001fff0b7424 */ /* 0x000fe400078e00ff */
[----:B------:R-:W-:-:S07]  /*7090*/  IMAD.MOV.U32 R15, RZ, RZ, -0x1 ;  /* 0xffffffffff0f7424 */ /* 0x000fce00078e00ff */
[----:B------:R-:W-:Y:S05]  /*70a0*/  WARPSYNC.COLLECTIVE R15, `(.L_x_338) ;  /* 0x000000000f087348 */ /* 0x000fea0003c00000 */
[----:B------:R1:W2:Y:S02]  /*70b0*/  SHFL.IDX P6, R14, R13, R12, R11 ;  /* 0x0000000c0d0e7389 */ /* 0x0002a400000c000b */
[----:B-12---:R-:W-:Y:S01]  /*70c0*/  ENDCOLLECTIVE ;  /* 0x000000000000791b */ /* 0x006fe20003800000 */
.L_x_338:
[----:B------:R-:W-:Y:S05]  /*70d0*/  BRA `(.L_x_339) ;  /* 0xffffff98008c7947 */ /* 0x000fea000383ffff */
.L_x_261:
[----:B--2---:R2:W3:Y:S02]  /*70e0*/  SYNCS.PHASECHK.TRANS64.TRYWAIT P0, [R153+URZ+0x36400], R10 ;  /* 0x0364000a990075a7 */ /* 0x0044e4000800017f */
[----:B---3--:R-:W-:Y:S05]  /*70f0*/  @!P0 NANOSLEEP.SYNCS 0x989680 ;  /* 0x009896800000895d */ /* 0x008fea0003900000 */
[----:B------:R-:W3:Y:S02]  /*7100*/  @!P0 SYNCS.PHASECHK.TRANS64 P0, [R153+URZ+0x36400], R10 ;  /* 0x0364000a990085a7 */ /* 0x000ee4000800007f */
[----:B---3--:R-:W-:Y:S05]  /*7110*/  @!P0 BRA `(.L_x_261) ;  /* 0xfffffffc00f08947 */ /* 0x008fea000383ffff */
[----:B------:R-:W-:Y:S05]  /*7120*/  BRA `(.L_x_260) ;  /* 0xffffff9800c47947 */ /* 0x000fea000383ffff */
.L_x_266:
[----:B---3--:R3:W4:Y:S02]  /*7130*/  SYNCS.PHASECHK.TRANS64.TRYWAIT P1, [R3+URZ+0x36410], R8 ;  /* 0x03641008030075a7 */ /* 0x008724000802017f */
[----:B----4-:R-:W-:Y:S05]  /*7140*/  @!P1 NANOSLEEP.SYNCS 0x989680 ;  /* 0x009896800000995d */ /* 0x010fea0003900000 */
[----:B------:R-:W4:Y:S02]  /*7150*/  @!P1 SYNCS.PHASECHK.TRANS64 P1, [R3+URZ+0x36410], R8 ;  /* 0x03641008030095a7 */ /* 0x000f24000802007f */
[----:B----4-:R-:W-:Y:S05]  /*7160*/  @!P1 BRA `(.L_x_266) ;  /* 0xfffffffc00f09947 */ /* 0x010fea000383ffff */
[----:B------:R-:W-:Y:S05]  /*7170*/  BRA `(.L_x_265) ;  /* 0xffffffa4004c7947 */ /* 0x000fea000383ffff */
.L_x_270:
[----:B-----5:R5:W1:Y:S02]  /*7180*/  SYNCS.PHASECHK.TRANS64.TRYWAIT P1, [R153+URZ+0x36430], R8 ;  /* 0x03643008990075a7 */ /* 0x020a64000802017f */
[----:B-1----:R-:W-:Y:S05]  /*7190*/  @!P1 NANOSLEEP.SYNCS 0x989680 ;  /* 0x009896800000995d */ /* 0x002fea0003900000 */
[----:B------:R-:W1:Y:S02]  /*71a0*/  @!P1 SYNCS.PHASECHK.TRANS64 P1, [R153+URZ+0x36430], R8 ;  /* 0x03643008990095a7 */ /* 0x000e64000802007f */
[----:B-1----:R-:W-:Y:S05]  /*71b0*/  @!P1 BRA `(.L_x_270) ;  /* 0xfffffffc00f09947 */ /* 0x002fea000383ffff */
[----:B------:R-:W-:Y:S05]  /*71c0*/  BRA `(.L_x_269) ;  /* 0xffffffa800f07947 */ /* 0x000fea000383ffff */
.L_x_313:
[----:B-1----:R1:W2:Y:S02]  /*71d0*/  SYNCS.PHASECHK.TRANS64.TRYWAIT P1, [R0+URZ+0x36420], R10 ;  /* 0x0364200a000075a7 */ /* 0x0022a4000802017f */
[----:B--2---:R-:W-:Y:S05]  /*71e0*/  @!P1 NANOSLEEP.SYNCS 0x989680 ;  /* 0x009896800000995d */ /* 0x004fea0003900000 */
[----:B------:R-:W2:Y:S02]  /*71f0*/  @!P1 SYNCS.PHASECHK.TRANS64 P1, [R0+URZ+0x36420], R10 ;  /* 0x0364200a000095a7 */ /* 0x000ea4000802007f */
[----:B--2---:R-:W-:Y:S05]  /*7200*/  @!P1 BRA `(.L_x_313) ;  /* 0xfffffffc00f09947 */ /* 0x004fea000383ffff */
[----:B------:R-:W-:Y:S05]  /*7210*/  BRA `(.L_x_340) ;  /* 0xffffffe0001c7947 */ /* 0x000fea000383ffff */
.L_x_317:
[----:B-1----:R1:W2:Y:S02]  /*7220*/  SYNCS.PHASECHK.TRANS64.TRYWAIT P1, [R0+URZ+0x36438], R10 ;  /* 0x0364380a000075a7 */ /* 0x0022a4000802017f */
[----:B--2---:R-:W-:Y:S05]  /*7230*/  @!P1 NANOSLEEP.SYNCS 0x989680 ;  /* 0x009896800000995d */ /* 0x004fea0003900000 */
[----:B------:R-:W2:Y:S02]  /*7240*/  @!P1 SYNCS.PHASECHK.TRANS64 P1, [R0+URZ+0x36438], R10 ;  /* 0x0364380a000095a7 */ /* 0x000ea4000802007f */
[----:B--2---:R-:W-:Y:S05]  /*7250*/  @!P1 BRA `(.L_x_317) ;  /* 0xfffffffc00f09947 */ /* 0x004fea000383ffff */
[----:B------:R-:W-:Y:S05]  /*7260*/  BRA `(.L_x_341) ;  /* 0xffffffe400d47947 */ /* 0x000fea000383ffff */
.L_x_319:
[----:B--2---:R2:W3:Y:S02]  /*7270*/  SYNCS.PHASECHK.TRANS64.TRYWAIT P1, [R0+URZ+0x36428], R3 ;  /* 0x03642803000075a7 */ /* 0x0044e4000802017f */
[----:B---3--:R-:W-:Y:S05]  /*7280*/  @!P1 NANOSLEEP.SYNCS 0x989680 ;  /* 0x009896800000995d */ /* 0x008fea0003900000 */
[----:B------:R-:W3:Y:S02]  /*7290*/  @!P1 SYNCS.PHASECHK.TRANS64 P1, [R0+URZ+0x36428], R3 ;  /* 0x03642803000095a7 */ /* 0x000ee4000802007f */
[----:B---3--:R-:W-:Y:S05]  /*72a0*/  @!P1 BRA `(.L_x_319) ;  /* 0xfffffffc00f09947 */ /* 0x008fea000383ffff */
[----:B------:R-:W-:Y:S05]  /*72b0*/  BRA `(.L_x_342) ;  /* 0xffffffe800947947 */ /* 0x000fea000383ffff */
.L_x_321:
[----:B--2---:R2:W3:Y:S02]  /*72c0*/  SYNCS.PHASECHK.TRANS64.TRYWAIT P1, [R0+URZ+0x36438], R29 ;  /* 0x0364381d000075a7 */ /* 0x0044e4000802017f */
[----:B---3--:R-:W-:Y:S05]  /*72d0*/  @!P1 NANOSLEEP.SYNCS 0x989680 ;  /* 0x009896800000995d */ /* 0x008fea0003900000 */
[----:B------:R-:W3:Y:S02]  /*72e0*/  @!P1 SYNCS.PHASECHK.TRANS64 P1, [R0+URZ+0x36438], R29 ;  /* 0x0364381d000095a7 */ /* 0x000ee4000802007f */
[----:B---3--:R-:W-:Y:S05]  /*72f0*/  @!P1 BRA `(.L_x_321) ;  /* 0xfffffffc00f09947 */ /* 0x008fea000383ffff */
[----:B------:R-:W-:Y:S05]  /*7300*/  BRA `(.L_x_343) ;  /* 0xffffffec00247947 */ /* 0x000fea000383ffff */
.L_x_323:
[----:B------:R-:W-:-:S07]  /*7310*/  SHF.L.U32 R5, R12, 0x1f, RZ ;  /* 0x0000001f0c057819 */ /* 0x000fce00000006ff */
.L_x_344:
[----:B--2---:R2:W3:Y:S02]  /*7320*/  SYNCS.PHASECHK.TRANS64.TRYWAIT P1, [R0+URZ+0x36420], R5 ;  /* 0x03642005000075a7 */ /* 0x0044e4000802017f */
[----:B---3--:R-:W-:Y:S05]  /*7330*/  @!P1 NANOSLEEP.SYNCS 0x989680 ;  /* 0x009896800000995d */ /* 0x008fea0003900000 */
[----:B------:R-:W3:Y:S02]  /*7340*/  @!P1 SYNCS.PHASECHK.TRANS64 P1, [R0+URZ+0x36420], R5 ;  /* 0x03642005000095a7 */ /* 0x000ee4000802007f */
[----:B---3--:R-:W-:Y:S05]  /*7350*/  @!P1 BRA `(.L_x_344) ;  /* 0xfffffffc00f09947 */ /* 0x008fea000383ffff */
[----:B------:R-:W-:Y:S05]  /*7360*/  BRA `(.L_x_345) ;  /* 0xffffffec00c47947 */ /* 0x000fea000383ffff */
.L_x_326:
[----:B--2---:R2:W3:Y:S02]  /*7370*/  SYNCS.PHASECHK.TRANS64.TRYWAIT P1, [R0+URZ+0x36438], R10 ;  /* 0x0364380a000075a7 */ /* 0x0044e4000802017f */
[----:B---3--:R-:W-:Y:S05]  /*7380*/  @!P1 NANOSLEEP.SYNCS 0x989680 ;  /* 0x009896800000995d */ /* 0x008fea0003900000 */
[----:B------:R-:W3:Y:S02]  /*7390*/  @!P1 SYNCS.PHASECHK.TRANS64 P1, [R0+URZ+0x36438], R10 ;  /* 0x0364380a000095a7 */ /* 0x000ee4000802007f */
[----:B---3--:R-:W-:Y:S05]  /*73a0*/  @!P1 BRA `(.L_x_326) ;  /* 0xfffffffc00f09947 */ /* 0x008fea000383ffff */
[----:B------:R-:W-:Y:S05]  /*73b0*/  BRA `(.L_x_346) ;  /* 0xfffffff0006c7947 */ /* 0x000fea000383ffff */
.L_x_328:
[----:B---3--:R3:W4:Y:S02]  /*73c0*/  SYNCS.PHASECHK.TRANS64.TRYWAIT P1, [R0+URZ+0x36428], R5 ;  /* 0x03642805000075a7 */ /* 0x008724000802017f */
[----:B----4-:R-:W-:Y:S05]  /*73d0*/  @!P1 NANOSLEEP.SYNCS 0x989680 ;  /* 0x009896800000995d */ /* 0x010fea0003900000 */
[----:B------:R-:W4:Y:S02]  /*73e0*/  @!P1 SYNCS.PHASECHK.TRANS64 P1, [R0+URZ+0x36428], R5 ;  /* 0x03642805000095a7 */ /* 0x000f24000802007f */
[----:B----4-:R-:W-:Y:S05]  /*73f0*/  @!P1 BRA `(.L_x_328) ;  /* 0xfffffffc00f09947 */ /* 0x010fea000383ffff */
[----:B------:R-:W-:Y:S05]  /*7400*/  BRA `(.L_x_347) ;  /* 0xfffffff400147947 */ /* 0x000fea000383ffff */
.L_x_330:
[----:B---3--:R3:W4:Y:S02]  /*7410*/  SYNCS.PHASECHK.TRANS64.TRYWAIT P1, [R0+URZ+0x36438], R3 ;  /* 0x03643803000075a7 */ /* 0x008724000802017f */
[----:B----4-:R-:W-:Y:S05]  /*7420*/  @!P1 NANOSLEEP.SYNCS 0x989680 ;  /* 0x009896800000995d */ /* 0x010fea0003900000 */
[----:B------:R-:W4:Y:S02]  /*7430*/  @!P1 SYNCS.PHASECHK.TRANS64 P1, [R0+URZ+0x36438], R3 ;  /* 0x03643803000095a7 */ /* 0x000f24000802007f */
[----:B----4-:R-:W-:Y:S05]  /*7440*/  @!P1 BRA `(.L_x_330) ;  /* 0xfffffffc00f09947 */ /* 0x010fea000383ffff */
[----:B------:R-:W-:Y:S05]  /*7450*/  BRA `(.L_x_348) ;  /* 0xfffffff400ac7947 */ /* 0x000fea000383ffff */
.L_x_332:
[----:B------:R-:W-:Y:S01]  /*7460*/  BSSY B0, `(.L_x_349) ;  /* 0x0000006000007945 */ /* 0x000fe20003800000 */
[----:B------:R-:W-:-:S07]  /*7470*/  IMAD.MOV.U32 R15, RZ, RZ, -0x1 ;  /* 0xffffffffff0f7424 */ /* 0x000fce00078e00ff */
[----:B-12---:R-:W-:Y:S05]  /*7480*/  WARPSYNC.COLLECTIVE R15, `(.L_x_350) ;  /* 0x000000000f0c7348 */ /* 0x006fea0003c00000 */
[----:B------:R-:W-:Y:S02]  /*7490*/  ELECT P6, UR62, PT ;  /* 0x00000000003e782f */ /* 0x000fe400038c0000 */
[----:B------:R-:W-:Y:S01]  /*74a0*/  MOV R14, UR62 ;  /* 0x0000003e000e7c02 */ /* 0x000fe20008000f00 */
[----:B-12---:R-:W-:Y:S10]  /*74b0*/  ENDCOLLECTIVE ;  /* 0x000000000000791b */ /* 0x006ff40003800000 */
.L_x_350:
[----:B------:R-:W-:Y:S05]  /*74c0*/  BSYNC B0 ;  /* 0x0000000000007941 */ /* 0x000fea0003800000 */
.L_x_349:
[----:B------:R-:W-:Y:S01]  /*74d0*/  PLOP3.LUT P0, PT, P6, PT, PT, 0x80, 0x0 ;  /* 0x000000000000781c */ /* 0x000fe2000370f070 */
[----:B------:R-:W-:-:S12]  /*74e0*/  BRA `(.L_x_351) ;  /* 0xfffffff800607947 */ /* 0x000fd8000383ffff */
.L_x_334:
[----:B-1----:R1:W2:Y:S02]  /*74f0*/  SYNCS.PHASECHK.TRANS64.TRYWAIT P1, [R7+URZ], R0 ;  /* 0x00000000070075a7 */ /* 0x0022a4000802017f */
[----:B--2---:R-:W-:Y:S05]  /*7500*/  @!P1 NANOSLEEP.SYNCS 0x989680 ;  /* 0x009896800000995d */ /* 0x004fea0003900000 */
[----:B------:R-:W2:Y:S02]  /*7510*/  @!P1 SYNCS.PHASECHK.TRANS64 P1, [R7+URZ], R0 ;  /* 0x00000000070095a7 */ /* 0x000ea4000802007f */
[----:B--2---:R-:W-:Y:S05]  /*7520*/  @!P1 BRA `(.L_x_334) ;  /* 0xfffffffc00f09947 */ /* 0x004fea000383ffff */
[----:B------:R-:W-:Y:S05]  /*7530*/  BRA `(.L_x_352) ;  /* 0xfffffff8009c7947 */ /* 0x000fea000383ffff */
.L_x_335:
[----:B--2---:R2:W3:Y:S02]  /*7540*/  SYNCS.PHASECHK.TRANS64.TRYWAIT P1, [R3+URZ], R2 ;  /* 0x00000002030075a7 */ /* 0x0044e4000802017f */
[----:B---3--:R-:W-:Y:S05]  /*7550*/  @!P1 NANOSLEEP.SYNCS 0x989680 ;  /* 0x009896800000995d */ /* 0x008fea0003900000 */
[----:B------:R-:W3:Y:S02]  /*7560*/  @!P1 SYNCS.PHASECHK.TRANS64 P1, [R3+URZ], R2 ;  /* 0x00000002030095a7 */ /* 0x000ee4000802007f */
[----:B---3--:R-:W-:Y:S05]  /*7570*/  @!P1 BRA `(.L_x_335) ;  /* 0xfffffffc00f09947 */ /* 0x008fea000383ffff */
[----:B------:R-:W-:Y:S05]  /*7580*/  BRA `(.L_x_353) ;  /* 0xfffffff800907947 */ /* 0x000fea000383ffff */
.L_x_354:
        /* <DEDUP_REMOVED lines=15> */
.L_x_3857:


//--------------------- .text._ZN7cutlass13device_kernelIN5flash11enable_sm90INS1_16FlashAttnBwdSm90INS1_25CollectiveMainloopBwdSm90ILi2ELi1ELi1EN4cute5tupleIJNS5_1CILi1EEES8_S8_EEENS6_IJNS7_ILi64EEENS7_ILi96EEENS7_ILi192EEEEEENS_6half_tEfNS_4arch4Sm90ELb0ELb0ELb0ELb0ELb1ELb0ELb1ELb0ELi3ELi1ELi1ELi1ELb0EEENS1_24CollectiveEpilogueBwdGQAISD_fSG_Li384ELb0ELb1EEENS1_19SingleTileSchedulerILb0ELb0ELb0ELi96EEEEEEEEEvNT_6ParamsE --------------------------
	.section	.text._ZN7cutlass13device_kernelIN5flash11enable_sm90INS1_16FlashAttnBwdSm90INS1_25CollectiveMainloopBwdSm90ILi2ELi1ELi1EN4cute5tupleIJNS5_1CILi1EEES8_S8_EEENS6_IJNS7_ILi64EEENS7_ILi96EEENS7_ILi192EEEEEENS_6half_tEfNS_4arch4Sm90ELb0ELb0ELb0ELb0ELb1ELb0ELb1ELb0ELi3ELi1ELi1ELi1ELb0EEENS1_24CollectiveEpilogueBwdGQAISD_fSG_Li384ELb0ELb1EEENS1_19SingleTileSchedulerILb0ELb0ELb0ELi96EEEEEEEEEvNT_6ParamsE,"ax",@progbits
	.align	128
.text._ZN7cutlass13device_kernelIN5flash11enable_sm90INS1_16FlashAttnBwdSm90INS1_25CollectiveMainloopBwdSm90ILi2ELi1ELi1EN4cute5tupleIJNS5_1CILi1EEES8_S8_EEENS6_IJNS7_ILi64EEENS7_ILi96EEENS7_ILi192EEEEEENS_6half_tEfNS_4arch4Sm90ELb0ELb0ELb0ELb0ELb1ELb0ELb1ELb0ELi3ELi1ELi1ELi1ELb0EEENS1_24CollectiveEpilogueBwdGQAISD_fSG_Li384ELb0ELb1EEENS1_19SingleTileSchedulerILb0ELb0ELb0ELi96EEEEEEEEEvNT_6ParamsE:
        .type           _ZN7cutlass13device_kernelIN5flash11enable_sm90INS1_16FlashAttnBwdSm90INS1_25CollectiveMainloopBwdSm90ILi2ELi1ELi1EN4cute5tupleIJNS5_1CILi1EEES8_S8_EEENS6_IJNS7_ILi64EEENS7_ILi96EEENS7_ILi192EEEEEENS_6half_tEfNS_4arch4Sm90ELb0ELb0ELb0ELb0ELb1ELb0ELb1ELb0ELi3ELi1ELi1ELi1ELb0EEENS1_24CollectiveEpilogueBwdGQAISD_fSG_Li384ELb0ELb1EEENS1_19SingleTileSchedulerILb0ELb0ELb0ELi96EEEEEEEEEvNT_6ParamsE,@function
        .size           _ZN7cutlass13device_kernelIN5flash11enable_sm90INS1_16FlashAttnBwdSm90INS1_25CollectiveMainloopBwdSm90ILi2ELi1ELi1EN4cute5tupleIJNS5_1CILi1EEES8_S8_EEENS6_IJNS7_ILi64EEENS7_ILi96EEENS7_ILi192EEEEEENS_6half_tEfNS_4arch4Sm90ELb0ELb0ELb0ELb0ELb1ELb0ELb1ELb0ELi3ELi1ELi1ELi1ELb0EEENS1_24CollectiveEpilogueBwdGQAISD_fSG_Li384ELb0ELb1EEENS1_19SingleTileSchedulerILb0ELb0ELb0ELi96EEEEEEEEEvNT_6ParamsE,(.L_x_3858 - _ZN7cutlass13device_kernelIN5flash11enable_sm90INS1_16FlashAttnBwdSm90INS1_25CollectiveMainloopBwdSm90ILi2ELi1ELi1EN4cute5tupleIJNS5_1CILi1EEES8_S8_EEENS6_IJNS7_ILi64EEENS7_ILi96EEENS7_ILi192EEEEEENS_6half_tEfNS_4arch4Sm90ELb0ELb0ELb0ELb0ELb1ELb0ELb1ELb0ELi3ELi1ELi1ELi1ELb0EEENS1_24CollectiveEpilogueBwdGQAISD_fSG_Li384ELb0ELb1EEENS1_19SingleTileSchedulerILb0ELb0ELb0ELi96EEEEEEEEEvNT_6ParamsE)
        .other          _ZN7cutlass13device_kernelIN5flash11enable_sm90INS1_16FlashAttnBwdSm90INS1_25CollectiveMainloopBwdSm90ILi2ELi1ELi1EN4cute5tupleIJNS5_1CILi1EEES8_S8_EEENS6_IJNS7_ILi64EEENS7_ILi96EEENS7_ILi192EEEEEENS_6half_tEfNS_4arch4Sm90ELb0ELb0ELb0ELb0ELb1ELb0ELb1ELb0ELi3ELi1ELi1ELi1ELb0EEENS1_24CollectiveEpilogueBwdGQAISD_fSG_Li384ELb0ELb1EEENS1_19SingleTileSchedulerILb0ELb0ELb0ELi96EEEEEEEEEvNT_6ParamsE,@"STO_CUDA_ENTRY STV_DEFAULT"
_ZN7cutlass13device_kernelIN5flash11enable_sm90INS1_16FlashAttnBwdSm90INS1_25CollectiveMainloopBwdSm90ILi2ELi1ELi1EN4cute5tupleIJNS5_1CILi1EEES8_S8_EEENS6_IJNS7_ILi64EEENS7_ILi96EEENS7_ILi192EEEEEENS_6half_tEfNS_4arch4Sm90ELb0ELb0ELb0ELb0ELb1ELb0ELb1ELb0ELi3ELi1ELi1ELi1ELb0EEENS1_24CollectiveEpilogueBwdGQAISD_fSG_Li384ELb0ELb1EEENS1_19SingleTileSchedulerILb0ELb0ELb0ELi96EEEEEEEEEvNT_6ParamsE:
        /* <DEDUP_REMOVED lines=22> */
.L_x_356:
[----:B------:R-:W-:Y:S05]  /*0160*/  BSYNC B0 ;  /* 0x0000000000007941 */ /* 0x000fea0003800000 */
.L_x_355:
        /* <DEDUP_REMOVED lines=34> */
.L_x_357:
        /* <DEDUP_REMOVED lines=20> */
.L_x_358:
[----:B---3--:R-:W-:Y:S01]  /*04d0*/  ISETP.NE.AND P0, PT, R2, RZ, PT ;  /* 0x000000ff0200720c */ /* 0x008fe20003f05270 */
[----:B------:R-:W-:Y:S01]  /*04e0*/  IMAD.MOV.U32 R18, RZ, RZ, 0x1 ;  /* 0x00000001ff127424 */ /* 0x000fe200078e00ff */
[----:B------:R-:W-:Y:S01]  /*04f0*/  NOP ;  /* 0x0000000000007918 */ /* 0x000fe20000000000 */
[----:B------:R-:W-:Y:S01]  /*0500*/  ULDC.64 UR38, c[0x0][0x208] ;  /* 0x0000820000267ab9 */ /* 0x000fe20000000a00 */
[----:B------:R-:W-:Y:S02]  /*0510*/  BSSY B6, `(.L_x_359) ;  /* 0x000077b000067945 */ /* 0x000fe40003800000 */
[----:B------:R-:W-:Y:S01]  /*0520*/  SEL R18, R18, 0x2, !P0 ;  /* 0x0000000212127807 */ /* 0x000fe20004000000 */
[----:B-12-4-:R-:W-:Y:S06]  /*0530*/  BAR.SYNC.DEFER_BLOCKING 0x0 ;  /* 0x0000000000007b1d */ /* 0x016fec0000010000 */
[----:B------:R-:W-:Y:S05]  /*0540*/  @!P0 BRA `(.L_x_360) ;  /* 0x0000003c00c08947 */ /* 0x000fea0003800000 */
.L_x_361:
        /* <DEDUP_REMOVED lines=37> */
.L_x_364:
        /* <DEDUP_REMOVED lines=15> */
.L_x_363:
        /* <DEDUP_REMOVED lines=20> */
.L_x_366:
        /* <DEDUP_REMOVED lines=15> */
.L_x_365:
        /* <DEDUP_REMOVED lines=8> */
.L_x_475:
        /* <DEDUP_REMOVED lines=19> */
.L_x_368:
        /* <DEDUP_REMOVED lines=64> */
[----:B--2---:R-:W-:Y:S01]  /*1070*/  IMAD.IADD R11, R6, 0x1, -R9 ;  /* 0x00000001060b7824 */ /* 0x004fe200078e0a09 */
[----:B------:R-:W-:-:S02]  /*1080*/  SHF.R.S32.HI R6, RZ, 0x5, R7 ;  /* 0x00000005ff067819 */ /* 0x000fc40000011407 */
[----:B------:R-:W-:Y:S02]  /*1090*/  CS2R R114, SRZ ;  /* 0x0000000000727805 */ /* 0x000fe4000001ff00 */
[----:B------:R-:W-:Y:S02]  /*10a0*/  LEA.HI R0, R5, R5, RZ, 0x1 ;  /* 0x0000000505007211 */ /* 0x000fe400078f08ff */
[----:B------:R-:W-:Y:S02]  /*10b0*/  CS2R R112, SRZ ;  /* 0x0000000000707805 */ /* 0x000fe4000001ff00 */
[----:B------:R-:W-:Y:S02]  /*10c0*/  SHF.R.S32.HI R10, RZ, 0x1f, R5 ;  /* 0x0000001fff0a7819 */ /* 0x000fe40000011405 */
        /* <DEDUP_REMOVED lines=86> */
.L_x_381:
[----:B------:R-:W-:-:S13]  /*1630*/  ISETP.NE.AND P0, PT, R12, 0x3, PT ;  /* 0x000000030c00780c */ /* 0x000fda0003f05270 */
[----:B---3--:R-:W-:Y:S05]  /*1640*/  @!P0 BRA `(.L_x_371) ;  /* 0x0000000000048947 */ /* 0x008fea0003800000 */
[----:B------:R-:W-:Y:S01]  /*1650*/  BPT.TRAP 0x1 ;  /* 0x000000040000795c */ /* 0x000fe20000300000 */
.L_x_371:
[----:B------:R-:W-:Y:S02]  /*1660*/  LEA R3, R2, UR36, 0x3 ;  /* 0x0000002402037c11 */ /* 0x000fe4000f8e18ff */
[----:B------:R-:W-:-:S04]  /*1670*/  SHF.L.U32 R8, R7, 0x1f, RZ ;  /* 0x0000001f07087819 */ /* 0x000fc800000006ff */
[----:B------:R2:W3:Y:S01]  /*1680*/  SYNCS.PHASECHK.TRANS64.TRYWAIT P1, [R3+URZ+0x36410], R8 ;  /* 0x03641008030075a7 */ /* 0x0004e2000802017f */
[----:B------:R-:W-:Y:S05]  /*1690*/  @!P0 BRA `(.L_x_372) ;  /* 0x0000000000048947 */ /* 0x000fea0003800000 */
[----:B------:R-:W-:Y:S01]  /*16a0*/  BPT.TRAP 0x1 ;  /* 0x000000040000795c */ /* 0x000fe20000300000 */
.L_x_372:
[----:B---3--:R-:W-:Y:S05]  /*16b0*/  @P1 BRA `(.L_x_373) ;  /* 0x0000000000081947 */ /* 0x008fea0003800000 */
[----:B------:R-:W3:Y:S02]  /*16c0*/  SYNCS.PHASECHK.TRANS64.TRYWAIT P1, [R3+URZ+0x36410], R8 ;  /* 0x03641008030075a7 */ /* 0x000ee4000802017f */
[----:B---3--:R-:W-:Y:S05]  /*16d0*/  @!P1 BRA `(.L_x_374) ;  /* 0x0000006400b49947 */ /* 0x008fea0003800000 */
.L_x_373:
        /* <DEDUP_REMOVED lines=103> */
.L_x_375:
[----:B------:R-:W-:-:S04]  /*1d50*/  SHF.L.U32 R9, R6, 0x1f, RZ ;  /* 0x0000001f06097819 */ /* 0x000fc800000006ff */
[----:B------:R1:W1:Y:S01]  /*1d60*/  SYNCS.PHASECHK.TRANS64.TRYWAIT P1, [UR36+0x36430], R9 ;  /* 0x03643009ff0075a7 */ /* 0x0002620008020164 */
[----:B------:R-:W-:Y:S05]  /*1d70*/  @!P0 BRA `(.L_x_376) ;  /* 0x0000000000048947 */ /* 0x000fea0003800000 */
[----:B------:R-:W-:Y:S01]  /*1d80*/  BPT.TRAP 0x1 ;  /* 0x000000040000795c */ /* 0x000fe20000300000 */
.L_x_376:
[----:B-1----:R-:W-:Y:S05]  /*1d90*/  @P1 BRA `(.L_x_377) ;  /* 0x0000000000081947 */ /* 0x002fea0003800000 */
[----:B------:R-:W1:Y:S02]  /*1da0*/  SYNCS.PHASECHK.TRANS64.TRYWAIT P1, [UR36+0x36430], R9 ;  /* 0x03643009ff0075a7 */ /* 0x000e640008020164 */
[----:B-1----:R-:W-:Y:S05]  /*1db0*/  @!P1 BRA `(.L_x_378) ;  /* 0x0000006000109947 */ /* 0x002fea0003800000 */
.L_x_377:
        /* <DEDUP_REMOVED lines=9> */
[----:B--2---:R-:W-:Y:S01]  /*1e50*/  FSEL R8, R137, -INF , P2 ;  /* 0xff80000089087808 */ /* 0x004fe20001000000 */
        /* <DEDUP_REMOVED lines=60> */
[----:B------:R-:W-:Y:S01]  /*2220*/  MUFU.EX2 R144, R144 ;  /* 0x0000009000907308 */ /* 0x000fe20000000800 */
        /* <DEDUP_REMOVED lines=79> */
[----:B------:R-:W1:Y:S04]  /*2720*/  LDS R141, [R153+0x30200] ;  /* 0x03020000998d7984 */ /* 0x000e680000000800 */
[----:B------:R-:W2:Y:S01]  /*2730*/  LDS R140, [R153+0x30220] ;  /* 0x03022000998c7984 */ /* 0x000ea20000000800 */
[----:B------:R-:W-:Y:S06]  /*2740*/  BAR.SYNC.DEFER_BLOCKING 0x9, 0x180 ;  /* 0x0246000000007b1d */ /* 0x000fec0000010000 */
[----:B------:R3:W-:Y:S01]  /*2750*/  STSM.16.M88.4 [R13+0x30400], R8 ;  /* 0x030400080d007844 */ /* 0x0007e20000000200 */
[--C-:B-1----:R-:W-:Y:S01]  /*2760*/  FADD.FTZ R150, R125, -R141.reuse ;  /* 0x8000008d7d967221 */ /* 0x102fe20000010000 */
[----:B------:R-:W-:Y:S01]  /*2770*/  FADD.FTZ R125, R128, -R141 ;  /* 0x8000008d807d7221 */ /* 0x000fe20000010000 */
[--C-:B--2---:R-:W-:Y:S01]  /*2780*/  FADD.FTZ R126, R126, -R140.reuse ;  /* 0x8000008c7e7e7221 */ /* 0x104fe20000010000 */
[--C-:B------:R-:W-:Y:S01]  /*2790*/  FADD.FTZ R128, R131, -R140.reuse ;  /* 0x8000008c83807221 */ /* 0x100fe20000010000 */
[--C-:B------:R-:W-:Y:S01]  /*27a0*/  FADD.FTZ R127, R127, -R140.reuse ;  /* 0x8000008c7f7f7221 */ /* 0x100fe20000010000 */
[----:B------:R-:W-:Y:S01]  /*27b0*/  FADD.FTZ R131, R134, -R140 ;  /* 0x8000008c86837221 */ /* 0x000fe20000010000 */
[----:B---3--:R-:W-:Y:S01]  /*27c0*/  FSEL R8, R149, -INF , P4 ;  /* 0xff80000095087808 */ /* 0x008fe20002000000 */
[--C-:B------:R-:W-:Y:S01]  /*27d0*/  FFMA.FTZ R10, R148, UR7, -R21.reuse ;  /* 0x00000007940a7c23 */ /* 0x100fe20008010815 */
[----:B------:R-:W-:Y:S01]  /*27e0*/  FSEL R11, R146, -INF , P1 ;  /* 0xff800000920b7808 */ /* 0x000fe20000800000 */
[--C-:B------:R-:W-:Y:S01]  /*27f0*/  FFMA.FTZ R146, R145, UR7, -R20.reuse ;  /* 0x0000000791927c23 */ /* 0x100fe20008010814 */
[--C-:B------:R-:W-:Y:S01]  /*2800*/  FFMA.FTZ R145, R151, UR7, -R20.reuse ;  /* 0x0000000797917c23 */ /* 0x100fe20008010814 */
[----:B------:R-:W-:Y:S01]  /*2810*/  FFMA.FTZ R21, R8, UR7, -R21 ;  /* 0x0000000708157c23 */ /* 0x000fe20008010815 */
[----:B------:R-:W1:Y:S01]  /*2820*/  MUFU.EX2 R9, R154 ;  /* 0x0000009a00097308 */ /* 0x000e620000000800 */
[--C-:B------:R-:W-:Y:S01]  /*2830*/  FFMA.FTZ R8, R11, UR7, -R20.reuse ;  /* 0x000000070b087c23 */ /* 0x100fe20008010814 */
[----:B------:R-:W-:Y:S01]  /*2840*/  FFMA.FTZ R11, R147, UR7, -R20 ;  /* 0x00000007930b7c23 */ /* 0x000fe20008010814 */
[--C-:B------:R-:W-:Y:S01]  /*2850*/  FADD.FTZ R147, R120, -R141.reuse ;  /* 0x8000008d78937221 */ /* 0x100fe20000010000 */
[--C-:B------:R-:W-:Y:S01]  /*2860*/  FADD.FTZ R120, R129, -R141.reuse ;  /* 0x8000008d81787221 */ /* 0x100fe20000010000 */
[--C-:B------:R-:W-:Y:S01]  /*2870*/  FADD.FTZ R148, R121, -R141.reuse ;  /* 0x8000008d79947221 */ /* 0x100fe20000010000 */
[--C-:B------:R-:W-:Y:S01]  /*2880*/  FADD.FTZ R129, R122, -R140.reuse ;  /* 0x8000008c7a817221 */ /* 0x100fe20000010000 */
[--C-:B------:R-:W-:Y:S01]  /*2890*/  FADD.FTZ R121, R132, -R141.reuse ;  /* 0x8000008d84797221 */ /* 0x100fe20000010000 */
[----:B------:R-:W2:Y:S01]  /*28a0*/  MUFU.EX2 R10, R10 ;  /* 0x0000000a000a7308 */ /* 0x000ea20000000800 */
[--C-:B------:R-:W-:Y:S01]  /*28b0*/  FADD.FTZ R122, R123, -R140.reuse ;  /* 0x8000008c7b7a7221 */ /* 0x100fe20000010000 */
[----:B------:R-:W-:Y:S01]  /*28c0*/  FMUL.FTZ R143, R143, R126 ;  /* 0x0000007e8f8f7220 */ /* 0x000fe20000410000 */
[--C-:B------:R-:W-:Y:S01]  /*28d0*/  FADD.FTZ R149, R124, -R141.reuse ;  /* 0x8000008d7c957221 */ /* 0x100fe20000010000 */
[----:B------:R-:W-:Y:S01]  /*28e0*/  FADD.FTZ R124, R133, -R141 ;  /* 0x8000008d857c7221 */ /* 0x000fe20000010000 */
[----:B------:R-:W-:Y:S01]  /*28f0*/  FMUL.FTZ R139, R139, R122 ;  /* 0x0000007a8b8b7220 */ /* 0x000fe20000410000 */
[--C-:B------:R-:W-:Y:S01]  /*2900*/  FADD.FTZ R133, R130, -R140.reuse ;  /* 0x8000008c82857221 */ /* 0x100fe20000010000 */
[----:B------:R-:W-:Y:S01]  /*2910*/  FADD.FTZ R140, R135, -R140 ;  /* 0x8000008c878c7221 */ /* 0x000fe20000010000 */
[----:B------:R-:W3:Y:S01]  /*2920*/  MUFU.EX2 R21, R21 ;  /* 0x0000001500157308 */ /* 0x000ee20000000800 */
[C---:B-1----:R-:W-:Y:S01]  /*2930*/  FMUL.FTZ R126, R9.reuse, R120 ;  /* 0x00000078097e7220 */ /* 0x042fe20000410000 */
[----:B------:R-:W-:Y:S01]  /*2940*/  F2FP.F16.F32.PACK_AB R120, R9, R144 ;  /* 0x000000900978723e */ /* 0x000fe200000000ff */
[----:B------:R-:W-:Y:S01]  /*2950*/  FMUL.FTZ R22, R22, R147 ;  /* 0x0000009316167220 */ /* 0x000fe20000410000 */
[----:B------:R-:W-:Y:S01]  /*2960*/  FMUL.FTZ R23, R23, R148 ;  /* 0x0000009417177220 */ /* 0x000fe20000410000 */
[----:B------:R-:W-:Y:S01]  /*2970*/  FMUL.FTZ R136, R136, R149 ;  /* 0x0000009588887220 */ /* 0x000fe20000410000 */
[----:B------:R-:W-:Y:S01]  /*2980*/  FMUL.FTZ R137, R137, R150 ;  /* 0x0000009689897220 */ /* 0x000fe20000410000 */
[----:B------:R-:W-:Y:S01]  /*2990*/  FMUL.FTZ R138, R138, R129 ;  /* 0x000000818a8a7220 */ /* 0x000fe20000410000 */
[----:B------:R-:W1:Y:S01]  /*29a0*/  MUFU.EX2 R8, R8 ;  /* 0x0000000800087308 */ /* 0x000e620000000800 */
[----:B--2---:R-:W-:Y:S01]  /*29b0*/  FMUL.FTZ R9, R10, R121 ;  /* 0x000000790a097220 */ /* 0x004fe20000410000 */
[----:B------:R-:W-:Y:S01]  /*29c0*/  FMUL.FTZ R142, R142, R127 ;  /* 0x0000007f8e8e7220 */ /* 0x000fe20000410000 */
[----:B------:R-:W-:Y:S01]  /*29d0*/  FMUL.FTZ R125, R144, R125 ;  /* 0x0000007d907d7220 */ /* 0x000fe20000410000 */
[----:B------:R-:W-:-:S04]  /*29e0*/  UMOV UR7, 0x80000020 ;  /* 0x8000002000077882 */ /* 0x000fc80000000000 */
[----:B------:R-:W2:Y:S01]  /*29f0*/  MUFU.EX2 R11, R11 ;  /* 0x0000000b000b7308 */ /* 0x000ea20000000800 */
[C---:B---3--:R-:W-:Y:S01]  /*2a00*/  F2FP.F16.F32.PACK_AB R122, R21.reuse, R10 ;  /* 0x0000000a157a723e */ /* 0x048fe200000000ff */
[----:B------:R-:W-:Y:S01]  /*2a10*/  FMUL.FTZ R124, R21, R124 ;  /* 0x0000007c157c7220 */ /* 0x000fe20000410000 */
[----:B------:R-:W-:-:S05]  /*2a20*/  F2FP.F16.F32.PACK_AB R10, R137, R136 ;  /* 0x00000088890a723e */ /* 0x000fca00000000ff */
        /* <DEDUP_REMOVED lines=10> */
[----:B------:R-:W-:-:S02]  /*2ad0*/  F2FP.F16.F32.PACK_AB R21, R128, R21 ;  /* 0x000000158015723e */ /* 0x000fc400000000ff */
        /* <DEDUP_REMOVED lines=94> */
.L_x_379:
        /* <DEDUP_REMOVED lines=62> */
.L_x_380:
        /* <DEDUP_REMOVED lines=12> */
.L_x_370:
[----:B------:R-:W4:Y:S01]  /*3560*/  LDC R10, c[0x0][0x850] ;  /* 0x00021400ff0a7b82 */ /* 0x000f220000000800 */
[----:B------:R-:W5:Y:S01]  /*3570*/  S2R R9, SR_CTAID.Y ;  /* 0x0000000000097919 */ /* 0x000f620000002600 */
[----:B------:R-:W-:Y:S01]  /*3580*/  ULDC.64 UR4, c[0x0][0x818] ;  /* 0x0002060000047ab9 */ /* 0x000fe20000000a00 */
[----:B------:R-:W-:Y:S01]  /*3590*/  ULDC.64 UR6, c[0x0][0x840] ;  /* 0x0002100000067ab9 */ /* 0x000fe20000000a00 */
[----:B-1----:R-:W-:Y:S01]  /*35a0*/  IMAD R16, R16, 0x1800, R17 ;  /* 0x0000180010107824 */ /* 0x002fe200078e0211 */
[----:B------:R-:W1:Y:S01]  /*35b0*/  S2R R8, SR_CTAID.X ;  /* 0x0000000000087919 */ /* 0x000e620000002500 */
[----:B------:R-:W2:Y:S03]  /*35c0*/  S2R R7, SR_CTAID.Z ;  /* 0x0000000000077919 */ /* 0x000ea60000002700 */
[----:B------:R-:W-:Y:S02]  /*35d0*/  LEA R16, R16, UR36, 0x2 ;  /* 0x0000002410107c11 */ /* 0x000fe4000f8e10ff */
[----:B----4-:R-:W-:Y:S01]  /*35e0*/  ISETP.NE.AND P0, PT, R10, 0x1, PT ;  /* 0x000000010a00780c */ /* 0x010fe20003f05270 */
[----:B-----5:R-:W-:-:S12]  /*35f0*/  IMAD.MOV.U32 R6, RZ, RZ, R9 ;  /* 0x000000ffff067224 */ /* 0x020fd800078e0009 */
[----:B------:R-:W4:Y:S01]  /*3600*/  @P0 LDC R0, c[0x0][0x854] ;  /* 0x00021500ff000b82 */ /* 0x000f220000000800 */
[----:B-1----:R-:W-:-:S05]  /*3610*/  IMAD R4, R8, 0x4800, RZ ;  /* 0x0000480008047824 */ /* 0x002fca00078e02ff */
[----:B------:R-:W-:Y:S02]  /*3620*/  SHF.R.S32.HI R5, RZ, 0x1f, R4 ;  /* 0x0000001fff057819 */ /* 0x000fe40000011404 */
[----:B---3--:R-:W1:Y:S01]  /*3630*/  @P0 LDC R3, c[0x0][0x858] ;  /* 0x00021600ff030b82 */ /* 0x008e620000000800 */
[----:B----4-:R-:W-:-:S05]  /*3640*/  @P0 IMAD.HI.U32 R0, R9, R0, RZ ;  /* 0x0000000009000227 */ /* 0x010fca00078e00ff */
[----:B-1----:R-:W-:-:S04]  /*3650*/  @P0 SHF.R.U32.HI R6, RZ, R3, R0 ;  /* 0x00000003ff060219 */ /* 0x002fc80000011600 */
[----:B------:R-:W-:Y:S01]  /*3660*/  SHF.R.S32.HI R0, RZ, 0x1f, R6 ;  /* 0x0000001fff007819 */ /* 0x000fe20000011406 */
[----:B------:R-:W-:-:S04]  /*3670*/  IMAD.WIDE.U32 R2, R6, UR4, R4 ;  /* 0x0000000406027c25 */ /* 0x000fc8000f8e0004 */
[C---:B--2---:R-:W-:Y:S02]  /*3680*/  IMAD R11, R0.reuse, UR4, RZ ;  /* 0x00000004000b7c24 */ /* 0x044fe4000f8e02ff */
[----:B------:R-:W-:Y:S02]  /*3690*/  IMAD R15, R0, UR6, RZ ;  /* 0x00000006000f7c24 */ /* 0x000fe4000f8e02ff */
[C---:B------:R-:W-:Y:S01]  /*36a0*/  IMAD R13, R6.reuse, UR5, R11 ;  /* 0x00000005060d7c24 */ /* 0x040fe2000f8e020b */
[----:B------:R-:W-:Y:S01]  /*36b0*/  SHF.R.S32.HI R11, RZ, 0x1f, R7 ;  /* 0x0000001fff0b7819 */ /* 0x000fe20000011407 */
[----:B------:R-:W-:Y:S01]  /*36c0*/  ULDC.64 UR4, c[0x0][0x820] ;  /* 0x0002080000047ab9 */ /* 0x000fe20000000a00 */
[----:B------:R-:W-:-:S04]  /*36d0*/  IMAD.WIDE.U32 R4, R6, UR6, R4 ;  /* 0x0000000606047c25 */ /* 0x000fc8000f8e0004 */
[----:B------:R-:W-:Y:S02]  /*36e0*/  IMAD R12, R11, UR4, RZ ;  /* 0x000000040b0c7c24 */ /* 0x000fe4000f8e02ff */
[----:B------:R-:W-:Y:S01]  /*36f0*/  IMAD R15, R6, UR7, R15 ;  /* 0x00000007060f7c24 */ /* 0x000fe2000f8e020f */
[----:B------:R-:W-:Y:S01]  /*3700*/  ULDC.64 UR6, c[0x0][0x848] ;  /* 0x0002120000067ab9 */ /* 0x000fe20000000a00 */
[----:B------:R-:W-:Y:S02]  /*3710*/  IMAD.IADD R3, R3, 0x1, R13 ;  /* 0x0000000103037824 */ /* 0x000fe400078e020d */
[----:B------:R-:W-:Y:S02]  /*3720*/  IMAD R18, R11, UR6, RZ ;  /* 0x000000060b127c24 */ /* 0x000fe4000f8e02ff */
[----:B------:R-:W-:Y:S02]  /*3730*/  IMAD R11, R7, UR5, R12 ;  /* 0x00000005070b7c24 */ /* 0x000fe4000f8e020c */
[----:B------:R-:W1:Y:S01]  /*3740*/  S2R R12, SR_TID.X ;  /* 0x00000000000c7919 */ /* 0x000e620000002100 */
[----:B------:R-:W-:-:S02]  /*3750*/  IMAD.IADD R15, R5, 0x1, R15 ;  /* 0x00000001050f7824 */ /* 0x000fc400078e020f */
[----:B------:R-:W-:Y:S02]  /*3760*/  IMAD.MOV.U32 R14, RZ, RZ, R4 ;  /* 0x000000ffff0e7224 */ /* 0x000fe400078e0004 */
[----:B------:R-:W-:Y:S01]  /*3770*/  IMAD.WIDE.U32 R4, R7, UR4, R2 ;  /* 0x0000000407047c25 */ /* 0x000fe2000f8e0002 */
[----:B------:R-:W-:-:S03]  /*3780*/  ULDC UR4, c[0x0][0x740] ;  /* 0x0001d00000047ab9 */ /* 0x000fc60000000800 */
[----:B------:R-:W-:Y:S01]  /*3790*/  FMUL.FTZ R72, R72, UR4 ;  /* 0x0000000448487c20 */ /* 0x000fe20008410000 */
[----:B------:R-:W-:Y:S02]  /*37a0*/  IMAD R13, R7, UR7, R18 ;  /* 0x00000007070d7c24 */ /* 0x000fe4000f8e0212 */
        /* <DEDUP_REMOVED lines=52> */
[----:B-1----:R-:W-:-:S05]  /*3af0*/  ISETP.NE.AND P1, PT, R12, 0x80, PT ;  /* 0x000000800c00780c */ /* 0x002fca0003f25270 */
[----:B------:R-:W-:Y:S02]  /*3b00*/  ULDC UR4, c[0x0][0x870] ;  /* 0x00021c0000047ab9 */ /* 0x000fe40000000800 */
[----:B------:R-:W1:Y:S01]  /*3b10*/  LDC.64 R18, c[0x0][0x800] ;  /* 0x00020000ff127b82 */ /* 0x000e620000000a00 */
[----:B------:R-:W-:Y:S01]  /*3b20*/  IMAD R8, R8, UR4, RZ ;  /* 0x0000000408087c24 */ /* 0x000fe2000f8e02ff */
[----:B------:R-:W-:Y:S01]  /*3b30*/  ULDC UR4, c[0x0][0x80c] ;  /* 0x0002030000047ab9 */ /* 0x000fe20000000800 */
[----:B------:R-:W-:Y:S01]  /*3b40*/  BSSY B0, `(.L_x_382) ;  /* 0x0000023000007945 */ /* 0x000fe20003800000 */
[----:B------:R-:W-:Y:S02]  /*3b50*/  IMAD R7, R7, UR4, RZ ;  /* 0x0000000407077c24 */ /* 0x000fe4000f8e02ff */
[----:B------:R-:W-:Y:S01]  /*3b60*/  IMAD R8, R8, UR4, RZ ;  /* 0x0000000408087c24 */ /* 0x000fe2000f8e02ff */
[----:B------:R-:W-:Y:S01]  /*3b70*/  ULDC.64 UR4, c[0x0][0x868] ;  /* 0x00021a0000047ab9 */ /* 0x000fe20000000a00 */
[----:B------:R-:W2:Y:S01]  /*3b80*/  LDC.64 R20, c[0x0][0x828] ;  /* 0x00020a00ff147b82 */ /* 0x000ea20000000a00 */
[----:B------:R-:W-:-:S02]  /*3b90*/  SHF.R.S32.HI R11, RZ, 0x1f, R7 ;  /* 0x0000001fff0b7819 */ /* 0x000fc40000011407 */
[----:B------:R-:W-:Y:S02]  /*3ba0*/  IADD3 R7, P0, P2, R8, R7, R6 ;  /* 0x0000000708077210 */ /* 0x000fe40007a1e006 */
[----:B------:R-:W-:Y:S01]  /*3bb0*/  SHF.R.S32.HI R8, RZ, 0x1f, R8 ;  /* 0x0000001fff087819 */ /* 0x000fe20000011408 */
[----:B------:R3:W-:Y:S03]  /*3bc0*/  STS.128 [R16], R24 ;  /* 0x0000001810007388 */ /* 0x0007e60000000c00 */
[----:B------:R-:W-:Y:S01]  /*3bd0*/  IADD3.X R8, R8, R11, R0, P0, P2 ;  /* 0x0000000b08087210 */ /* 0x000fe200007e4400 */
[C---:B------:R-:W-:Y:S01]  /*3be0*/  IMAD.SHL.U32 R11, R7.reuse, 0x4, RZ ;  /* 0x00000004070b7824 */ /* 0x040fe200078e00ff */
[----:B------:R3:W-:Y:S02]  /*3bf0*/  STS.128 [R16+0x800], R28 ;  /* 0x0008001c10007388 */ /* 0x0007e40000000c00 */
[----:B------:R-:W-:Y:S01]  /*3c00*/  SHF.L.U64.HI R8, R7, 0x2, R8 ;  /* 0x0000000207087819 */ /* 0x000fe20000010208 */
[----:B------:R-:W-:Y:S01]  /*3c10*/  IMAD.MOV R0, RZ, RZ, -R6 ;  /* 0x000000ffff007224 */ /* 0x000fe200078e0a06 */
[----:B------:R-:W-:Y:S01]  /*3c20*/  IADD3 R12, P0, R11, UR4, RZ ;  /* 0x000000040b0c7c10 */ /* 0x000fe2000ff1e0ff */
[----:B------:R3:W-:Y:S01]  /*3c30*/  STS.128 [R16+0x1000], R32 ;  /* 0x0010002010007388 */ /* 0x0007e20000000c00 */
[----:B-1----:R-:W-:Y:S01]  /*3c40*/  LEA R18, P2, R4, R18, 0x2 ;  /* 0x0000001204127211 */ /* 0x002fe200078410ff */
[----:B------:R-:W-:Y:S01]  /*3c50*/  IMAD R9, R10, R0, R9 ;  /* 0x000000000a097224 */ /* 0x000fe200078e0209 */
[----:B------:R-:W-:Y:S01]  /*3c60*/  IADD3.X R13, R8, UR5, RZ, P0, !PT ;  /* 0x00000005080d7c10 */ /* 0x000fe200087fe4ff */
[----:B------:R3:W-:Y:S01]  /*3c70*/  STS.128 [R16+0x1800], R36 ;  /* 0x0018002410007388 */ /* 0x0007e20000000c00 */
[----:B--2---:R-:W-:-:S03]  /*3c80*/  LEA R20, P3, R2, R20, 0x2 ;  /* 0x0000001402147211 */ /* 0x004fc600078610ff */
        /* <DEDUP_REMOVED lines=8> */
[----:B------:R-:W-:Y:S05]  /*3d10*/  @P1 BRA `(.L_x_383) ;  /* 0x0000000000141947 */ /* 0x000fea0003800000 */
.L_x_384:
[----:B------:R-:W2:Y:S04]  /*3d20*/  LDG.E.STRONG.GPU R0, desc[UR38][R12.64] ;  /* 0x000000260c007981 */ /* 0x000ea8000c1ef900 */
[----:B--2---:R-:W-:Y:S01]  /*3d30*/  CCTL.IVALL ;  /* 0x00000000ff00798f */ /* 0x004fe20002000000 */
[----:B------:R-:W-:Y:S05]  /*3d40*/  YIELD ;  /* 0x0000000000007946 */ /* 0x000fea0003800000 */
[----:B------:R-:W-:-:S13]  /*3d50*/  ISETP.NE.AND P0, PT, R0, R9, PT ;  /* 0x000000090000720c */ /* 0x000fda0003f05270 */
[----:B------:R-:W-:Y:S05]  /*3d60*/  @P0 BRA `(.L_x_384) ;  /* 0xfffffffc00ec0947 */ /* 0x000fea000383ffff */
.L_x_383:
[----:B------:R-:W-:Y:S05]  /*3d70*/  BSYNC B0 ;  /* 0x0000000000007941 */ /* 0x000fea0003800000 */
.L_x_382:
[----:B------:R-:W-:Y:S01]  /*3d80*/  UMOV UR4, 0xffffffff ;  /* 0xffffffff00047882 */ /* 0x000fe20000000000 */
[----:B------:R-:W-:Y:S02]  /*3d90*/  LEA.HI.X R19, R4, R19, R15, 0x2, P2 ;  /* 0x0000001304137211 */ /* 0x000fe400010f140f */
[----:B------:R-:W-:Y:S01]  /*3da0*/  LEA.HI.X R14, R2, R21, R14, 0x2, P3 ;  /* 0x00000015020e7211 */ /* 0x000fe200018f140e */
[----:B------:R-:W-:Y:S06]  /*3db0*/  BRA.DIV UR4, `(.L_x_385) ;  /* 0x0000004204247947 */ /* 0x000fec000b800000 */
[----:B------:R-:W-:Y:S01]  /*3dc0*/  NOP ;  /* 0x0000000000007918 */ /* 0x000fe20000000000 */
.L_x_478:
[----:B------:R-:W-:Y:S01]  /*3dd0*/  @!PT LDS RZ, [RZ] ;  /* 0x00000000fffff984 */ /* 0x000fe20000000800 */
[----:B------:R-:W-:Y:S01]  /*3de0*/  @!PT LDS RZ, [RZ] ;  /* 0x00000000fffff984 */ /* 0x000fe20000000800 */
[----:B------:R-:W-:Y:S01]  /*3df0*/  @!PT LDS RZ, [RZ] ;  /* 0x00000000fffff984 */ /* 0x000fe20000000800 */
[----:B------:R-:W-:Y:S01]  /*3e00*/  @!PT LDS RZ, [RZ] ;  /* 0x00000000fffff984 */ /* 0x000fe20000000800 */
[----:B------:R1:W-:Y:S06]  /*3e10*/  MEMBAR.ALL.CTA ;  /* 0x0000000000007992 */ /* 0x0003ec0000008000 */
[----:B-1----:R-:W1:Y:S01]  /*3e20*/  FENCE.VIEW.ASYNC.S ;  /* 0x00000000000073c6 */ /* 0x002e620000000000 */
[----:B------:R-:W-:Y:S05]  /*3e30*/  WARPSYNC.ALL ;  /* 0x0000000000007948 */ /* 0x000fea0003800000 */
[----:B------:R-:W-:Y:S01]  /*3e40*/  BSSY B0, `(.L_x_386) ;  /* 0x0000010000007945 */ /* 0x000fe20003800000 */
        /* <DEDUP_REMOVED lines=8> */
.L_x_388:
[----:B------:R-:W-:Y:S01]  /*3ed0*/  @P0 ELECT P2, URZ, PT ;  /* 0x00000000003f082f */ /* 0x000fe20003840000 */
[----:B------:R1:W-:-:S12]  /*3ee0*/  UBLKRED.G.S.ADD.F32.RN [UR4], [UR36], UR6, desc[UR8] ;  /* 0x00000804240073bb */ /* 0x0003d800080a1406 */
[----:B------:R-:W-:Y:S02]  /*3ef0*/  @P2 PLOP3.LUT P0, PT, P2, PT, PT, 0x8, 0x0 ;  /* 0x000000000000281c */ /* 0x000fe4000170e170 */
[----:B------:R-:W-:-:S11]  /*3f00*/  PLOP3.LUT P2, PT, PT, PT, PT, 0x8, 0x0 ;  /* 0x000000000000781c */ /* 0x000fd60003f4e170 */
[----:B-1----:R-:W-:Y:S05]  /*3f10*/  @P0 BRA.U.ANY `(.L_x_388) ;  /* 0xfffffffd00ec0947 */ /* 0x002fea000393ffff */
[----:B------:R0:W-:Y:S01]  /*3f20*/  UTMACMDFLUSH ;  /* 0x00000000000079b7 */ /* 0x0001e20000000000 */
[----:B------:R-:W-:-:S04]  /*3f30*/  DEPBAR.LE SB0, 0x0 ;  /* 0x000080000000791a */ /* 0x000fc80000000000 */
.L_x_387:
[----:B------:R-:W-:Y:S05]  /*3f40*/  BSYNC B0 ;  /* 0x0000000000007941 */ /* 0x000fea0003800000 */
.L_x_386:
        /* <DEDUP_REMOVED lines=12> */
[----:B------:R-:W-:-:S05]  /*4010*/  IMAD.MOV.U32 R3, RZ, RZ, 0x1 ;  /* 0x00000001ff037424 */ /* 0x000fca00078e00ff */
[----:B------:R1:W-:Y:S02]  /*4020*/  REDG.E.ADD.S32.STRONG.GPU desc[UR38][R12.64], R3 ;  /* 0x000000030c00798e */ /* 0x0003e4000c10e3a6 */
.L_x_390:
[----:B------:R-:W-:Y:S05]  /*4030*/  BSYNC B0 ;  /* 0x0000000000007941 */ /* 0x000fea0003800000 */
.L_x_389:
[----:B------:R-:W-:Y:S06]  /*4040*/  BAR.SYNC.DEFER_BLOCKING 0x1, 0x180 ;  /* 0x0046000000007b1d */ /* 0x000fec0000010000 */
[----:B------:R-:W-:Y:S01]  /*4050*/  ULDC.64 UR4, c[0x0][0x860] ;  /* 0x0002180000047ab9 */ /* 0x000fe20000000a00 */
[----:B------:R-:W-:Y:S01]  /*4060*/  BSSY B0, `(.L_x_391) ;  /* 0x0000015000007945 */ /* 0x000fe20003800000 */
[----:B------:R-:W-:-:S04]  /*4070*/  IADD3 R2, P0, R11, UR4, RZ ;  /* 0x000000040b027c10 */ /* 0x000fc8000ff1e0ff */
[----:B-1----:R-:W-:Y:S01]  /*4080*/  IADD3.X R3, R8, UR5, RZ, P0, !PT ;  /* 0x0000000508037c10 */ /* 0x002fe200087fe4ff */
        /* <DEDUP_REMOVED lines=13> */
.L_x_393:
[----:B------:R-:W2:Y:S04]  /*4160*/  LDG.E.STRONG.GPU R0, desc[UR38][R2.64] ;  /* 0x0000002602007981 */ /* 0x000ea8000c1ef900 */
[----:B--2---:R-:W-:Y:S01]  /*4170*/  CCTL.IVALL ;  /* 0x00000000ff00798f */ /* 0x004fe20002000000 */
[----:B------:R-:W-:Y:S05]  /*4180*/  YIELD ;  /* 0x0000000000007946 */ /* 0x000fea0003800000 */
[----:B------:R-:W-:-:S13]  /*4190*/  ISETP.NE.AND P0, PT, R0, R9, PT ;  /* 0x000000090000720c */ /* 0x000fda0003f05270 */
[----:B------:R-:W-:Y:S05]  /*41a0*/  @P0 BRA `(.L_x_393) ;  /* 0xfffffffc00ec0947 */ /* 0x000fea000383ffff */
.L_x_392:
[----:B------:R-:W-:Y:S05]  /*41b0*/  BSYNC B0 ;  /* 0x0000000000007941 */ /* 0x000fea0003800000 */
.L_x_391:
[----:B------:R-:W-:-:S03]  /*41c0*/  UMOV UR4, 0xffffffff ;  /* 0xffffffff00047882 */ /* 0x000fc60000000000 */
[----:B------:R-:W-:Y:S05]  /*41d0*/  BRA.DIV UR4, `(.L_x_394) ;  /* 0x0000003e04387947 */ /* 0x000fea000b800000 */
[----:B------:R-:W-:Y:S01]  /*41e0*/  NOP ;  /* 0x0000000000007918 */ /* 0x000fe20000000000 */
.L_x_481:
[----:B------:R-:W-:Y:S01]  /*41f0*/  @!PT LDS RZ, [RZ] ;  /* 0x00000000fffff984 */ /* 0x000fe20000000800 */
[----:B------:R-:W-:Y:S01]  /*4200*/  @!PT LDS RZ, [RZ] ;  /* 0x00000000fffff984 */ /* 0x000fe20000000800 */
[----:B------:R-:W-:Y:S01]  /*4210*/  @!PT LDS RZ, [RZ] ;  /* 0x00000000fffff984 */ /* 0x000fe20000000800 */
[----:B------:R-:W-:Y:S01]  /*4220*/  @!PT LDS RZ, [RZ] ;  /* 0x00000000fffff984 */ /* 0x000fe20000000800 */
[----:B------:R2:W-:Y:S06]  /*4230*/  MEMBAR.ALL.CTA ;  /* 0x0000000000007992 */ /* 0x0005ec0000008000 */
[----:B--2---:R-:W2:Y:S01]  /*4240*/  FENCE.VIEW.ASYNC.S ;  /* 0x00000000000073c6 */ /* 0x004ea20000000000 */
[----:B------:R-:W-:Y:S05]  /*4250*/  WARPSYNC.ALL ;  /* 0x0000000000007948 */ /* 0x000fea0003800000 */
[----:B------:R-:W-:Y:S01]  /*4260*/  BSSY B0, `(.L_x_395) ;  /* 0x0000010000007945 */ /* 0x000fe20003800000 */
[----:B--2---:R-:W-:Y:S06]  /*4270*/  BAR.SYNC.DEFER_BLOCKING 0x1, 0x180 ;  /* 0x0046000000007b1d */ /* 0x004fec0000010000 */
[----:B------:R-:W-:Y:S05]  /*4280*/  @P1 BRA `(.L_x_396) ;  /* 0x0000000000341947 */ /* 0x000fea0003800000 */
[----:B------:R-:W-:Y:S01]  /*4290*/  R2UR UR4, R18 ;  /* 0x00000000120472ca */ /* 0x000fe200000e0000 */
[----:B------:R-:W-:Y:S01]  /*42a0*/  UMOV UR6, 0x1200 ;  /* 0x0000120000067882 */ /* 0x000fe20000000000 */
[----:B------:R-:W-:Y:S01]  /*42b0*/  R2UR UR5, R19 ;  /* 0x00000000130572ca */ /* 0x000fe200000e0000 */
[----:B------:R-:W-:Y:S01]  /*42c0*/  UMOV UR8, 0x0 ;  /* 0x0000000000087882 */ /* 0x000fe20000000000 */
[----:B------:R-:W-:Y:S01]  /*42d0*/  PLOP3.LUT P0, PT, PT, PT, PT, 0x80, 0x0 ;  /* 0x000000000000781c */ /* 0x000fe20003f0f070 */
[----:B------:R-:W-:-:S12]  /*42e0*/  UMOV UR9, 0x14f00000 ;  /* 0x14f0000000097882 */ /* 0x000fd80000000000 */
.L_x_397:
[----:B------:R-:W-:Y:S01]  /*42f0*/  @P0 ELECT P2, URZ, PT ;  /* 0x00000000003f082f */ /* 0x000fe20003840000 */
[----:B------:R2:W-:-:S12]  /*4300*/  UBLKRED.G.S.ADD.F32.RN [UR4], [UR36], UR6, desc[UR8] ;  /* 0x00000804240073bb */ /* 0x0005d800080a1406 */
[----:B------:R-:W-:Y:S02]  /*4310*/  @P2 PLOP3.LUT P0, PT, P2, PT, PT, 0x8, 0x0 ;  /* 0x000000000000281c */ /* 0x000fe4000170e170 */
[----:B------:R-:W-:-:S11]  /*4320*/  PLOP3.LUT P2, PT, PT, PT, PT, 0x8, 0x0 ;  /* 0x000000000000781c */ /* 0x000fd60003f4e170 */
[----:B--2---:R-:W-:Y:S05]  /*4330*/  @P0 BRA.U.ANY `(.L_x_397) ;  /* 0xfffffffd00ec0947 */ /* 0x004fea000393ffff */
[----:B------:R0:W-:Y:S01]  /*4340*/  UTMACMDFLUSH ;  /* 0x00000000000079b7 */ /* 0x0001e20000000000 */
[----:B------:R-:W-:-:S04]  /*4350*/  DEPBAR.LE SB0, 0x0 ;  /* 0x000080000000791a */ /* 0x000fc80000000000 */
.L_x_396:
[----:B------:R-:W-:Y:S05]  /*4360*/  BSYNC B0 ;  /* 0x0000000000007941 */ /* 0x000fea0003800000 */
.L_x_395:
[----:B------:R-:W-:Y:S01]  /*4370*/  NOP ;  /* 0x0000000000007918 */ /* 0x000fe20000000000 */
[----:B------:R-:W-:Y:S05]  /*4380*/  @P1 BRA `(.L_x_362) ;  /* 0x00000038004c1947 */ /* 0x000fea0003800000 */
[----:B------:R-:W-:Y:S01]  /*4390*/  IMAD.MOV.U32 R5, RZ, RZ, 0x1 ;  /* 0x00000001ff057424 */ /* 0x000fe200078e00ff */
        /* <DEDUP_REMOVED lines=8> */
[----:B012345:R-:W-:Y:S04]  /*4420*/  CCTL.IVALL ;  /* 0x00000000ff00798f */ /* 0x03ffe80002000000 */
[----:B------:R4:W-:Y:S01]  /*4430*/  REDG.E.ADD.S32.STRONG.GPU desc[UR38][R2.64], R5 ;  /* 0x000000050200798e */ /* 0x0009e2000c10e3a6 */
[----:B------:R-:W-:Y:S05]  /*4440*/  BRA `(.L_x_362) ;  /* 0x00000038001c7947 */ /* 0x000fea0003800000 */
.L_x_360:
        /* <DEDUP_REMOVED lines=20> */
[----:B------:R-:W-:Y:S02]  /*4590*/  UIMAD UR6, UR10, UR8, URZ ;  /* 0x000000080a0672a4 */ /* 0x000fe4000f8e023f */
[----:B------:R-:W-:Y:S01]  /*45a0*/  USHF.R.S32.HI UR8, URZ, 0x1f, UR7 ;  /* 0x0000001f3f087899 */ /* 0x000fe20008011407 */
[----:B--2---:R-:W-:Y:S01]  /*45b0*/  ISETP.GE.AND P1, PT, R4, 0x1, PT ;  /* 0x000000010400780c */ /* 0x004fe20003f26270 */
[----:B------:R-:W-:Y:S02]  /*45c0*/  UIMAD UR6, UR11, UR9, UR6 ;  /* 0x000000090b0672a4 */ /* 0x000fe4000f8e0206 */
[----:B------:R-:W-:-:S02]  /*45d0*/  UIMAD UR9, UR7, UR13, URZ ;  /* 0x0000000d070972a4 */ /* 0x000fc4000f8e023f */
[----:B------:R-:W-:Y:S02]  /*45e0*/  UIADD3 UR5, UR5, UR6, URZ ;  /* 0x0000000605057290 */ /* 0x000fe4000fffe03f */
[----:B------:R-:W-:Y:S02]  /*45f0*/  UIMAD UR6, UR8, UR14, URZ ;  /* 0x0000000e080672a4 */ /* 0x000fe4000f8e023f */
[----:B------:R-:W-:Y:S02]  /*4600*/  UIADD3 UR8, UP0, UR9, UR11, URZ ;  /* 0x0000000b09087290 */ /* 0x000fe4000ff1e03f */
[----:B------:R-:W-:Y:S02]  /*4610*/  UIMAD UR12, UR7, UR15, UR6 ;  /* 0x0000000f070c72a4 */ /* 0x000fe4000f8e0206 */
[----:B------:R-:W-:Y:S02]  /*4620*/  UIMAD.WIDE.U32 UR6, UR7, UR14, UR4 ;  /* 0x0000000e070672a5 */ /* 0x000fe4000f8e0004 */
[----:B------:R-:W-:Y:S01]  /*4630*/  ULEA.HI.X.SX32 UR9, UR9, UR10, 0x1, UP0 ;  /* 0x0000000a09097291 */ /* 0x000fe200080f0e3f */
[----:B------:R-:W-:Y:S11]  /*4640*/  @!P1 BRA `(.L_x_362) ;  /* 0x00000034009c9947 */ /* 0x000ff60003800000 */
        /* <DEDUP_REMOVED lines=9> */
[----:B------:R-:W-:-:S04]  /*46e0*/  LEA.HI R3, R3, R0, RZ, 0x6 ;  /* 0x0000000003037211 */ /* 0x000fc800078f30ff */
        /* <DEDUP_REMOVED lines=13> */
.L_x_432:
        /* <DEDUP_REMOVED lines=13> */
.L_x_402:
[----:B------:R-:W2:Y:S04]  /*4890*/  LDG.E.STRONG.GPU R6, desc[UR38][R2.64] ;  /* 0x0000002602067981 */ /* 0x000ea8000c1ef900 */
[----:B--2---:R-:W-:Y:S01]  /*48a0*/  CCTL.IVALL ;  /* 0x00000000ff00798f */ /* 0x004fe20002000000 */
[----:B------:R-:W-:Y:S05]  /*48b0*/  YIELD ;  /* 0x0000000000007946 */ /* 0x000fea0003800000 */
[----:B------:R-:W-:-:S13]  /*48c0*/  ISETP.NE.AND P3, PT, R6, UR22, PT ;  /* 0x0000001606007c0c */ /* 0x000fda000bf65270 */
[----:B------:R-:W-:Y:S05]  /*48d0*/  @P3 BRA `(.L_x_402) ;  /* 0xfffffffc00ec3947 */ /* 0x000fea000383ffff */
.L_x_401:
[----:B------:R-:W-:Y:S05]  /*48e0*/  BSYNC B0 ;  /* 0x0000000000007941 */ /* 0x000fea0003800000 */
.L_x_400:
[----:B------:R-:W-:-:S03]  /*48f0*/  UMOV UR14, 0xffffffff ;  /* 0xffffffff000e7882 */ /* 0x000fc60000000000 */
[----:B------:R-:W-:Y:S05]  /*4900*/  BRA.DIV UR14, `(.L_x_403) ;  /* 0x000000360e887947 */ /* 0x000fea000b800000 */
[----:B------:R-:W-:Y:S01]  /*4910*/  NOP ;  /* 0x0000000000007918 */ /* 0x000fe20000000000 */
.L_x_484:
        /* <DEDUP_REMOVED lines=19> */
.L_x_405:
[----:B------:R-:W-:Y:S05]  /*4a50*/  BSYNC B0 ;  /* 0x0000000000007941 */ /* 0x000fea0003800000 */
.L_x_404:
        /* <DEDUP_REMOVED lines=14> */
.L_x_407:
[----:B------:R-:W-:Y:S05]  /*4b40*/  BSYNC B0 ;  /* 0x0000000000007941 */ /* 0x000fea0003800000 */
.L_x_406:
        /* <DEDUP_REMOVED lines=15> */
.L_x_409:
[----:B------:R-:W-:Y:S05]  /*4c40*/  BSYNC B0 ;  /* 0x0000000000007941 */ /* 0x000fea0003800000 */
.L_x_408:
[----:B------:R-:W-:Y:S06]  /*4c50*/  BAR.ARV 0xa, 0xa0 ;  /* 0x0282800000007b1d */ /* 0x000fec0000002000 */
[----:B------:R-:W-:Y:S04]  /*4c60*/  BSSY B0, `(.L_x_410) ;  /* 0x0000003000007945 */ /* 0x000fe80003800000 */
[----:B------:R-:W-:Y:S05]  /*4c70*/  @!P0 BRA `(.L_x_411) ;  /* 0x0000000000048947 */ /* 0x000fea0003800000 */
[----:B------:R-:W-:-:S04]  /*4c80*/  DEPBAR.LE SB0, 0x1 ;  /* 0x000080400000791a */ /* 0x000fc80000000000 */
.L_x_411:
[----:B------:R-:W-:Y:S05]  /*4c90*/  BSYNC B0 ;  /* 0x0000000000007941 */ /* 0x000fea0003800000 */
.L_x_410:
[----:B------:R-:W-:Y:S06]  /*4ca0*/  BAR.ARV 0xb, 0xa0 ;  /* 0x02c2800000007b1d */ /* 0x000fec0000002000 */
[----:B------:R-:W-:Y:S04]  /*4cb0*/  BSSY B0, `(.L_x_412) ;  /* 0x0000003000007945 */ /* 0x000fe80003800000 */
[----:B------:R-:W-:Y:S05]  /*4cc0*/  @!P0 BRA `(.L_x_413) ;  /* 0x0000000000048947 */ /* 0x000fea0003800000 */
[----:B------:R-:W-:-:S04]  /*4cd0*/  DEPBAR.LE SB0, 0x0 ;  /* 0x000080000000791a */ /* 0x000fc80000000000 */
.L_x_413:
[----:B------:R-:W-:Y:S05]  /*4ce0*/  BSYNC B0 ;  /* 0x0000000000007941 */ /* 0x000fea0003800000 */
.L_x_412:
        /* <DEDUP_REMOVED lines=19> */
.L_x_415:
[----:B------:R-:W-:Y:S05]  /*4e20*/  BSYNC B0 ;  /* 0x0000000000007941 */ /* 0x000fea0003800000 */
.L_x_414:
        /* <DEDUP_REMOVED lines=9> */
.L_x_418:
[----:B------:R-:W2:Y:S04]  /*4ec0*/  LDG.E.STRONG.GPU R6, desc[UR38][R2.64] ;  /* 0x0000002602067981 */ /* 0x000ea8000c1ef900 */
[----:B--2---:R-:W-:Y:S01]  /*4ed0*/  CCTL.IVALL ;  /* 0x00000000ff00798f */ /* 0x004fe20002000000 */
[----:B------:R-:W-:Y:S05]  /*4ee0*/  YIELD ;  /* 0x0000000000007946 */ /* 0x000fea0003800000 */
[----:B------:R-:W-:-:S13]  /*4ef0*/  ISETP.NE.AND P3, PT, R6, UR22, PT ;  /* 0x0000001606007c0c */ /* 0x000fda000bf65270 */
[----:B------:R-:W-:Y:S05]  /*4f00*/  @P3 BRA `(.L_x_418) ;  /* 0xfffffffc00ec3947 */ /* 0x000fea000383ffff */
.L_x_417:
[----:B------:R-:W-:Y:S05]  /*4f10*/  BSYNC B0 ;  /* 0x0000000000007941 */ /* 0x000fea0003800000 */
.L_x_416:
[----:B------:R-:W-:-:S03]  /*4f20*/  UMOV UR10, 0xffffffff ;  /* 0xffffffff000a7882 */ /* 0x000fc60000000000 */
[----:B------:R-:W-:Y:S05]  /*4f30*/  BRA.DIV UR10, `(.L_x_419) ;  /* 0x000000320a187947 */ /* 0x000fea000b800000 */
[----:B------:R-:W-:Y:S01]  /*4f40*/  NOP ;  /* 0x0000000000007918 */ /* 0x000fe20000000000 */
.L_x_487:
        /* <DEDUP_REMOVED lines=15> */
.L_x_421:
[----:B------:R-:W-:Y:S05]  /*5040*/  BSYNC B0 ;  /* 0x0000000000007941 */ /* 0x000fea0003800000 */
.L_x_420:
        /* <DEDUP_REMOVED lines=14> */
.L_x_423:
[----:B------:R-:W-:Y:S05]  /*5130*/  BSYNC B0 ;  /* 0x0000000000007941 */ /* 0x000fea0003800000 */
.L_x_422:
        /* <DEDUP_REMOVED lines=15> */
.L_x_425:
[----:B------:R-:W-:Y:S05]  /*5230*/  BSYNC B0 ;  /* 0x0000000000007941 */ /* 0x000fea0003800000 */
.L_x_424:
[----:B------:R-:W-:Y:S06]  /*5240*/  BAR.ARV 0xa, 0xa0 ;  /* 0x0282800000007b1d */ /* 0x000fec0000002000 */
[----:B------:R-:W-:Y:S04]  /*5250*/  BSSY B0, `(.L_x_426) ;  /* 0x0000003000007945 */ /* 0x000fe80003800000 */
[----:B------:R-:W-:Y:S05]  /*5260*/  @!P0 BRA `(.L_x_427) ;  /* 0x0000000000048947 */ /* 0x000fea0003800000 */
[----:B------:R-:W-:-:S04]  /*5270*/  DEPBAR.LE SB0, 0x1 ;  /* 0x000080400000791a */ /* 0x000fc80000000000 */
.L_x_427:
[----:B------:R-:W-:Y:S05]  /*5280*/  BSYNC B0 ;  /* 0x0000000000007941 */ /* 0x000fea0003800000 */
.L_x_426:
[----:B------:R-:W-:Y:S06]  /*5290*/  BAR.ARV 0xb, 0xa0 ;  /* 0x02c2800000007b1d */ /* 0x000fec0000002000 */
[----:B------:R-:W-:Y:S04]  /*52a0*/  BSSY B0, `(.L_x_428) ;  /* 0x0000003000007945 */ /* 0x000fe80003800000 */
[----:B------:R-:W-:Y:S05]  /*52b0*/  @!P0 BRA `(.L_x_429) ;  /* 0x0000000000048947 */ /* 0x000fea0003800000 */
[----:B------:R-:W-:-:S04]  /*52c0*/  DEPBAR.LE SB0, 0x0 ;  /* 0x000080000000791a */ /* 0x000fc80000000000 */
.L_x_429:
[----:B------:R-:W-:Y:S05]  /*52d0*/  BSYNC B0 ;  /* 0x0000000000007941 */ /* 0x000fea0003800000 */
.L_x_428:
        /* <DEDUP_REMOVED lines=19> */
.L_x_431:
[----:B------:R-:W-:Y:S05]  /*5410*/  BSYNC B0 ;  /* 0x0000000000007941 */ /* 0x000fea0003800000 */
.L_x_430:
[----:B------:R-:W-:Y:S02]  /*5420*/  UIADD3 UR4, UR4, 0x2, URZ ;  /* 0x0000000204047890 */ /* 0x000fe4000fffe03f */
[----:B------:R-:W-:Y:S01]  /*5430*/  UIADD3 UR5, UR5, 0x1, URZ ;  /* 0x0000000105057890 */ /* 0x000fe2000fffe03f */
[----:B------:R-:W-:Y:S11]  /*5440*/  @P2 BRA `(.L_x_432) ;  /* 0xfffffff000dc2947 */ /* 0x000ff6000383ffff */
.L_x_399:
[----:B------:R-:W-:-:S13]  /*5450*/  ISETP.NE.AND P1, PT, R5, RZ, PT ;  /* 0x000000ff0500720c */ /* 0x000fda0003f25270 */
[----:B------:R-:W-:Y:S05]  /*5460*/  @!P1 BRA `(.L_x_362) ;  /* 0x0000002800149947 */ /* 0x000fea0003800000 */
        /* <DEDUP_REMOVED lines=11> */
.L_x_435:
[----:B------:R-:W2:Y:S04]  /*5520*/  LDG.E.STRONG.GPU R0, desc[UR38][R2.64] ;  /* 0x0000002602007981 */ /* 0x000ea8000c1ef900 */
[----:B--2---:R-:W-:Y:S01]  /*5530*/  CCTL.IVALL ;  /* 0x00000000ff00798f */ /* 0x004fe20002000000 */
[----:B------:R-:W-:Y:S05]  /*5540*/  YIELD ;  /* 0x0000000000007946 */ /* 0x000fea0003800000 */
[----:B------:R-:W-:-:S13]  /*5550*/  ISETP.NE.AND P1, PT, R0, UR22, PT ;  /* 0x0000001600007c0c */ /* 0x000fda000bf25270 */
[----:B------:R-:W-:Y:S05]  /*5560*/  @P1 BRA `(.L_x_435) ;  /* 0xfffffffc00ec1947 */ /* 0x000fea000383ffff */
.L_x_434:
[----:B------:R-:W-:Y:S05]  /*5570*/  BSYNC B0 ;  /* 0x0000000000007941 */ /* 0x000fea0003800000 */
.L_x_433:
[----:B------:R-:W-:-:S03]  /*5580*/  UMOV UR5, 0xffffffff ;  /* 0xffffffff00057882 */ /* 0x000fc60000000000 */
[----:B------:R-:W-:Y:S05]  /*5590*/  BRA.DIV UR5, `(.L_x_436) ;  /* 0x0000002a059c7947 */ /* 0x000fea000b800000 */
[----:B------:R-:W-:Y:S01]  /*55a0*/  NOP ;  /* 0x0000000000007918 */ /* 0x000fe20000000000 */
.L_x_490:
        /* <DEDUP_REMOVED lines=22> */
.L_x_438:
[----:B------:R-:W-:Y:S05]  /*5710*/  BSYNC B0 ;  /* 0x0000000000007941 */ /* 0x000fea0003800000 */
.L_x_437:
        /* <DEDUP_REMOVED lines=19> */
.L_x_440:
[----:B------:R-:W-:Y:S05]  /*5850*/  BSYNC B0 ;  /* 0x0000000000007941 */ /* 0x000fea0003800000 */
.L_x_439:
        /* <DEDUP_REMOVED lines=20> */
.L_x_442:
[----:B------:R-:W-:Y:S05]  /*59a0*/  BSYNC B0 ;  /* 0x0000000000007941 */ /* 0x000fea0003800000 */
.L_x_441:
[----:B------:R-:W-:Y:S06]  /*59b0*/  BAR.ARV 0xa, 0xa0 ;  /* 0x0282800000007b1d */ /* 0x000fec0000002000 */
[----:B------:R-:W-:Y:S04]  /*59c0*/  BSSY B0, `(.L_x_443) ;  /* 0x0000003000007945 */ /* 0x000fe80003800000 */
[----:B------:R-:W-:Y:S05]  /*59d0*/  @!P0 BRA `(.L_x_444) ;  /* 0x0000000000048947 */ /* 0x000fea0003800000 */
[----:B------:R-:W-:-:S04]  /*59e0*/  DEPBAR.LE SB0, 0x1 ;  /* 0x000080400000791a */ /* 0x000fc80000000000 */
.L_x_444:
[----:B------:R-:W-:Y:S05]  /*59f0*/  BSYNC B0 ;  /* 0x0000000000007941 */ /* 0x000fea0003800000 */
.L_x_443:
[----:B------:R-:W-:Y:S06]  /*5a00*/  BAR.ARV 0xb, 0xa0 ;  /* 0x02c2800000007b1d */ /* 0x000fec0000002000 */
[----:B------:R-:W-:Y:S04]  /*5a10*/  BSSY B0, `(.L_x_445) ;  /* 0x0000003000007945 */ /* 0x000fe80003800000 */
[----:B------:R-:W-:Y:S05]  /*5a20*/  @!P0 BRA `(.L_x_446) ;  /* 0x0000000000048947 */ /* 0x000fea0003800000 */
[----:B------:R-:W-:-:S04]  /*5a30*/  DEPBAR.LE SB0, 0x0 ;  /* 0x000080000000791a */ /* 0x000fc80000000000 */
.L_x_446:
[----:B------:R-:W-:Y:S05]  /*5a40*/  BSYNC B0 ;  /* 0x0000000000007941 */ /* 0x000fea0003800000 */
.L_x_445:
[----:B------:R-:W-:Y:S06]  /*5a50*/  BAR.ARV 0xc, 0xa0 ;  /* 0x0302800000007b1d */ /* 0x000fec0000002000 */
[----:B------:R-:W-:Y:S01]  /*5a60*/  NOP ;  /* 0x0000000000007918 */ /* 0x000fe20000000000 */
        /* <DEDUP_REMOVED lines=15> */
[----:B--2---:R2:W-:Y:S01]  /*5b60*/  @P0 REDG.E.ADD.S32.STRONG.GPU desc[UR38][R2.64], R5 ;  /* 0x000000050200098e */ /* 0x0045e2000c10e3a6 */
[----:B------:R-:W-:Y:S05]  /*5b70*/  BRA `(.L_x_362) ;  /* 0x0000002000507947 */ /* 0x000fea0003800000 */
.L_x_398:
        /* <DEDUP_REMOVED lines=57> */
.L_x_491:
        /* <DEDUP_REMOVED lines=9> */
.L_x_450:
        /* <DEDUP_REMOVED lines=102> */
.L_x_461:
[----:B-1----:R-:W-:-:S05]  /*6600*/  IMAD.MOV.U32 R10, RZ, RZ, 0x1 ;  /* 0x00000001ff0a7424 */ /* 0x002fca00078e00ff */
[----:B------:R-:W-:-:S04]  /*6610*/  SHF.L.U32 R10, R10, 0x1f, RZ ;  /* 0x0000001f0a0a7819 */ /* 0x000fc800000006ff */
[----:B------:R-:W1:Y:S02]  /*6620*/  SYNCS.PHASECHK.TRANS64.TRYWAIT P1, [R0+URZ+0x36438], R10 ;  /* 0x0364380a000075a7 */ /* 0x000e64000802017f */
[----:B-123--:R-:W-:Y:S05]  /*6630*/  @!P1 BRA `(.L_x_453) ;  /* 0x0000001800a49947 */ /* 0x00efea0003800000 */
.L_x_492:
[----:B------:R-:W-:Y:S05]  /*6640*/  @P0 BRA `(.L_x_454) ;  /* 0x0000000000140947 */ /* 0x000fea0003800000 */
[----:B------:R-:W-:Y:S01]  /*6650*/  ISETP.NE.AND P1, PT, R16, RZ, PT ;  /* 0x000000ff1000720c */ /* 0x000fe20003f25270 */
[----:B------:R-:W-:-:S04]  /*6660*/  IMAD.MOV.U32 R3, RZ, RZ, 0x6100 ;  /* 0x00006100ff037424 */ /* 0x000fc800078e00ff */
[----:B------:R2:W-:Y:S08]  /*6670*/  SYNCS.ARRIVE.TRANS64 RZ, [R0+URZ+0x36430], R3 ;  /* 0x0364300300ff79a7 */ /* 0x0005f0000800003f */
[----:B------:R-:W-:Y:S05]  /*6680*/  @!P1 BRA `(.L_x_454) ;  /* 0x0000000000049947 */ /* 0x000fea0003800000 */
[----:B------:R-:W-:Y:S01]  /*6690*/  BPT.TRAP 0x1 ;  /* 0x000000040000795c */ /* 0x000fe20000300000 */
.L_x_454:
        /* <DEDUP_REMOVED lines=47> */
.L_x_493:
[----:B------:R-:W-:Y:S05]  /*6990*/  @P0 BRA `(.L_x_456) ;  /* 0x0000000000140947 */ /* 0x000fea0003800000 */
[----:B------:R-:W-:Y:S01]  /*69a0*/  ISETP.NE.AND P1, PT, R16, RZ, PT ;  /* 0x000000ff1000720c */ /* 0x000fe20003f25270 */
[----:B--2---:R-:W-:-:S04]  /*69b0*/  IMAD.MOV.U32 R3, RZ, RZ, 0x6100 ;  /* 0x00006100ff037424 */ /* 0x004fc800078e00ff */
[----:B------:R3:W-:Y:S08]  /*69c0*/  SYNCS.ARRIVE.TRANS64 RZ, [R0+URZ+0x36418], R3 ;  /* 0x0364180300ff79a7 */ /* 0x0007f0000800003f */
[----:B------:R-:W-:Y:S05]  /*69d0*/  @!P1 BRA `(.L_x_456) ;  /* 0x0000000000049947 */ /* 0x000fea0003800000 */
[----:B------:R-:W-:Y:S01]  /*69e0*/  BPT.TRAP 0x1 ;  /* 0x000000040000795c */ /* 0x000fe20000300000 */
.L_x_456:
        /* <DEDUP_REMOVED lines=35> */
.L_x_494:
        /* <DEDUP_REMOVED lines=9> */
.L_x_458:
        /* <DEDUP_REMOVED lines=37> */
.L_x_496:
[----:B------:R-:W-:Y:S05]  /*6f00*/  @P0 BRA `(.L_x_460) ;  /* 0x0000000000140947 */ /* 0x000fea0003800000 */
[----:B------:R-:W-:Y:S01]  /*6f10*/  ISETP.NE.AND P1, PT, R16, RZ, PT ;  /* 0x000000ff1000720c */ /* 0x000fe20003f25270 */
[----:B--2---:R-:W-:-:S04]  /*6f20*/  IMAD.MOV.U32 R5, RZ, RZ, 0x6100 ;  /* 0x00006100ff057424 */ /* 0x004fc800078e00ff */
[----:B------:R3:W-:Y:S08]  /*6f30*/  SYNCS.ARRIVE.TRANS64 RZ, [R0+URZ+0x36410], R5 ;  /* 0x0364100500ff79a7 */ /* 0x0007f0000800003f */
[----:B------:R-:W-:Y:S05]  /*6f40*/  @!P1 BRA `(.L_x_460) ;  /* 0x0000000000049947 */ /* 0x000fea0003800000 */
[----:B------:R-:W-:Y:S01]  /*6f50*/  BPT.TRAP 0x1 ;  /* 0x000000040000795c */ /* 0x000fe20000300000 */
.L_x_460:
        /* <DEDUP_REMOVED lines=36> */
.L_x_452:
[----:B------:R-:W-:Y:S01]  /*71a0*/  ISETP.NE.AND P1, PT, R19, RZ, PT ;  /* 0x000000ff1300720c */ /* 0x000fe20003f25270 */
[----:B------:R-:W-:-:S12]  /*71b0*/  IMAD.MOV.U32 R4, RZ, RZ, 0x1 ;  /* 0x00000001ff047424 */ /* 0x000fd800078e00ff */
[----:B------:R-:W-:Y:S05]  /*71c0*/  @!P1 BRA `(.L_x_451) ;  /* 0x0000000400649947 */ /* 0x000fea0003800000 */
[----:B------:R-:W2:Y:S02]  /*71d0*/  SYNCS.PHASECHK.TRANS64.TRYWAIT P1, [R0+URZ+0x36438], R10 ;  /* 0x0364380a000075a7 */ /* 0x000ea4000802017f */
[----:B--2---:R-:W-:Y:S05]  /*71e0*/  @!P1 BRA `(.L_x_462) ;  /* 0x00000010000c9947 */ /* 0x004fea0003800000 */
.L_x_497:
[----:B------:R-:W-:Y:S05]  /*71f0*/  @P0 BRA `(.L_x_463) ;  /* 0x0000000000140947 */ /* 0x000fea0003800000 */
[----:B------:R-:W-:Y:S01]  /*7200*/  ISETP.NE.AND P1, PT, R16, RZ, PT ;  /* 0x000000ff1000720c */ /* 0x000fe20003f25270 */
[----:B------:R-:W-:-:S04]  /*7210*/  IMAD.MOV.U32 R5, RZ, RZ, 0x6100 ;  /* 0x00006100ff057424 */ /* 0x000fc800078e00ff */
[----:B------:R3:W-:Y:S08]  /*7220*/  SYNCS.ARRIVE.TRANS64 RZ, [R0+URZ+0x36430], R5 ;  /* 0x0364300500ff79a7 */ /* 0x0007f0000800003f */
[----:B------:R-:W-:Y:S05]  /*7230*/  @!P1 BRA `(.L_x_463) ;  /* 0x0000000000049947 */ /* 0x000fea0003800000 */
[----:B------:R-:W-:Y:S01]  /*7240*/  BPT.TRAP 0x1 ;  /* 0x000000040000795c */ /* 0x000fe20000300000 */
.L_x_463:
        /* <DEDUP_REMOVED lines=41> */
.L_x_498:
[----:B------:R-:W-:Y:S01]  /*74e0*/  IMAD.MOV.U32 R4, RZ, RZ, RZ ;  /* 0x000000ffff047224 */ /* 0x000fe200078e00ff */
[----:B------:R-:W-:Y:S06]  /*74f0*/  @P0 BRA `(.L_x_465) ;  /* 0x0000000000140947 */ /* 0x000fec0003800000 */
[----:B------:R-:W-:Y:S01]  /*7500*/  ISETP.NE.AND P1, PT, R16, RZ, PT ;  /* 0x000000ff1000720c */ /* 0x000fe20003f25270 */
[----:B---3--:R-:W-:-:S04]  /*7510*/  IMAD.MOV.U32 R5, RZ, RZ, 0x6100 ;  /* 0x00006100ff057424 */ /* 0x008fc800078e00ff */
[----:B------:R4:W-:Y:S08]  /*7520*/  SYNCS.ARRIVE.TRANS64 RZ, [R0+URZ+0x36418], R5 ;  /* 0x0364180500ff79a7 */ /* 0x0009f0000800003f */
[----:B------:R-:W-:Y:S05]  /*7530*/  @!P1 BRA `(.L_x_465) ;  /* 0x0000000000049947 */ /* 0x000fea0003800000 */
[----:B------:R-:W-:Y:S01]  /*7540*/  BPT.TRAP 0x1 ;  /* 0x000000040000795c */ /* 0x000fe20000300000 */
.L_x_465:
        /* <DEDUP_REMOVED lines=33> */
.L_x_451:
[----:B------:R-:W-:-:S04]  /*7760*/  SHF.L.U32 R3, R4, 0x1f, RZ ;  /* 0x0000001f04037819 */ /* 0x000fc800000006ff */
[----:B------:R-:W3:Y:S02]  /*7770*/  SYNCS.PHASECHK.TRANS64.TRYWAIT P1, [R0+URZ+0x36438], R3 ;  /* 0x03643803000075a7 */ /* 0x000ee4000802017f */
[----:B---3--:R-:W-:Y:S05]  /*7780*/  @!P1 BRA `(.L_x_466) ;  /* 0x0000000800cc9947 */ /* 0x008fea0003800000 */
.L_x_499:
[----:B------:R-:W-:Y:S05]  /*7790*/  @P0 BRA `(.L_x_467) ;  /* 0x0000000000180947 */ /* 0x000fea0003800000 */
[----:B------:R-:W4:Y:S01]  /*77a0*/  S2R R2, SR_TID.X ;  /* 0x0000000000027919 */ /* 0x000f220000002100 */
[----:B---3--:R-:W-:-:S04]  /*77b0*/  IMAD.MOV.U32 R3, RZ, RZ, 0x6100 ;  /* 0x00006100ff037424 */ /* 0x008fc800078e00ff */
[----:B------:R3:W-:Y:S01]  /*77c0*/  SYNCS.ARRIVE.TRANS64 RZ, [R0+URZ+0x36430], R3 ;  /* 0x0364300300ff79a7 */ /* 0x0007e2000800003f */
[----:B----4-:R-:W-:-:S13]  /*77d0*/  LOP3.LUT P0, RZ, R2, 0x1f, RZ, 0xc0, !PT ;  /* 0x0000001f02ff7812 */ /* 0x010fda000780c0ff */
[----:B---3--:R-:W-:Y:S05]  /*77e0*/  @!P0 BRA `(.L_x_467) ;  /* 0x0000000000048947 */ /* 0x008fea0003800000 */
[----:B------:R-:W-:Y:S01]  /*77f0*/  BPT.TRAP 0x1 ;  /* 0x000000040000795c */ /* 0x000fe20000300000 */
.L_x_467:
        /* <DEDUP_REMOVED lines=43> */
.L_x_448:
[----:B------:R-:W-:Y:S05]  /*7ab0*/  BSYNC B0 ;  /* 0x0000000000007941 */ /* 0x000fea0003800000 */
.L_x_447:
[----:B------:R-:W-:-:S03]  /*7ac0*/  UMOV UR6, 0xffffffff ;  /* 0xffffffff00067882 */ /* 0x000fc60000000000 */
[----:B------:R-:W-:Y:S05]  /*7ad0*/  BRA.DIV UR6, `(.L_x_468) ;  /* 0x0000000a060c7947 */ /* 0x000fea000b800000 */
[----:B------:R-:W-:-:S13]  /*7ae0*/  ELECT P0, URZ, PT ;  /* 0x00000000003f782f */ /* 0x000fda0003800000 */
.L_x_502:
[----:B------:R-:W-:Y:S05]  /*7af0*/  @!P0 BRA `(.L_x_362) ;  /* 0x0000000000708947 */ /* 0x000fea0003800000 */
[----:B------:R-:W-:-:S04]  /*7b00*/  LOP3.LUT R18, R18, 0x2, RZ, 0xfc, !PT ;  /* 0x0000000212127812 */ /* 0x000fc800078efcff */
[----:B------:R-:W-:-:S13]  /*7b10*/  ISETP.NE.AND P0, PT, R18, 0x3, PT ;  /* 0x000000031200780c */ /* 0x000fda0003f05270 */
[----:B------:R-:W-:Y:S05]  /*7b20*/  @!P0 BRA `(.L_x_469) ;  /* 0x0000000000048947 */ /* 0x000fea0003800000 */
[----:B------:R-:W-:Y:S01]  /*7b30*/  BPT.TRAP 0x1 ;  /* 0x000000040000795c */ /* 0x000fe20000300000 */
.L_x_469:
        /* <DEDUP_REMOVED lines=15> */
.L_x_503:
[----:B------:R-:W2:Y:S02]  /*7c30*/  SYNCS.PHASECHK.TRANS64.TRYWAIT P1, [R3+URZ], R2 ;  /* 0x00000002030075a7 */ /* 0x000ea4000802017f */
[----:B--2---:R-:W-:Y:S05]  /*7c40*/  @!P1 BRA `(.L_x_471) ;  /* 0x0000000400e89947 */ /* 0x004fea0003800000 */
.L_x_504:
[----:B------:R-:W-:Y:S05]  /*7c50*/  @!P0 BRA `(.L_x_472) ;  /* 0x0000000000048947 */ /* 0x000fea0003800000 */
[----:B------:R-:W-:Y:S01]  /*7c60*/  BPT.TRAP 0x1 ;  /* 0x000000040000795c */ /* 0x000fe20000300000 */
.L_x_472:
[----:B------:R-:W-:-:S07]  /*7c70*/  SHF.L.U32 R4, R4, 0x1f, RZ ;  /* 0x0000001f04047819 */ /* 0x000fce00000006ff */
.L_x_473:
[----:B---3--:R3:W4:Y:S02]  /*7c80*/  SYNCS.PHASECHK.TRANS64.TRYWAIT P0, [R9+URZ+0x36438], R4 ;  /* 0x03643804090075a7 */ /* 0x008724000800017f */
[----:B----4-:R-:W-:Y:S05]  /*7c90*/  @!P0 NANOSLEEP.SYNCS 0x989680 ;  /* 0x009896800000895d */ /* 0x010fea0003900000 */
[----:B------:R-:W4:Y:S02]  /*7ca0*/  @!P0 SYNCS.PHASECHK.TRANS64 P0, [R9+URZ+0x36438], R4 ;  /* 0x03643804090085a7 */ /* 0x000f24000800007f */
[----:B----4-:R-:W-:Y:S05]  /*7cb0*/  @!P0 BRA `(.L_x_473) ;  /* 0xfffffffc00f08947 */ /* 0x010fea000383ffff */
.L_x_362:
[----:B------:R-:W-:Y:S05]  /*7cc0*/  BSYNC B6 ;  /* 0x0000000000067941 */ /* 0x000fea0003800000 */
.L_x_359:
[----:B------:R-:W-:Y:S05]  /*7cd0*/  EXIT ;  /* 0x000000000000794d */ /* 0x000fea0003800000 */
.L_x_367:
[----:B------:R-:W-:Y:S02]  /*7ce0*/  IMAD.MOV.U32 R13, RZ, RZ, R16 ;  /* 0x000000ffff0d7224 */ /* 0x000fe400078e0010 */
[----:B------:R-:W-:Y:S02]  /*7cf0*/  IMAD.MOV.U32 R12, RZ, RZ, RZ ;  /* 0x000000ffff0c7224 */ /* 0x000fe400078e00ff */
[----:B------:R-:W-:Y:S02]  /*7d00*/  IMAD.MOV.U32 R11, RZ, RZ, 0x1f ;  /* 0x0000001fff0b7424 */ /* 0x000fe400078e00ff */
[----:B------:R-:W-:-:S07]  /*7d10*/  IMAD.MOV.U32 R15, RZ, RZ, -0x1 ;  /* 0xffffffffff0f7424 */ /* 0x000fce00078e00ff */
[----:B------:R-:W-:Y:S05]  /*7d20*/  WARPSYNC.COLLECTIVE R15, `(.L_x_474) ;  /* 0x000000000f087348 */ /* 0x000fea0003c00000 */
[----:B------:R1:W2:Y:S02]  /*7d30*/  SHFL.IDX P6, R14, R13, R12, R11 ;  /* 0x0000000c0d0e7389 */ /* 0x0002a400000c000b */
[----:B-12---:R-:W-:Y:S01]  /*7d40*/  ENDCOLLECTIVE ;  /* 0x000000000000791b */ /* 0x006fe20003800000 */
.L_x_474:
[----:B------:R-:W-:Y:S05]  /*7d50*/  BRA `(.L_x_475) ;  /* 0xffffff8c00787947 */ /* 0x000fea000383ffff */
.L_x_369:
[----:B--2---:R2:W3:Y:S02]  /*7d60*/  SYNCS.PHASECHK.TRANS64.TRYWAIT P0, [R152+URZ+0x36400], R11 ;  /* 0x0364000b980075a7 */ /* 0x0044e4000800017f */
[----:B---3--:R-:W-:Y:S05]  /*7d70*/  @!P0 NANOSLEEP.SYNCS 0x989680 ;  /* 0x009896800000895d */ /* 0x008fea0003900000 */
[----:B------:R-:W3:Y:S02]  /*7d80*/  @!P0 SYNCS.PHASECHK.TRANS64 P0, [R152+URZ+0x36400], R11 ;  /* 0x0364000b980085a7 */ /* 0x000ee4000800007f */
[----:B---3--:R-:W-:Y:S05]  /*7d90*/  @!P0 BRA `(.L_x_369) ;  /* 0xfffffffc00f08947 */ /* 0x008fea000383ffff */
[----:B------:R-:W-:Y:S05]  /*7da0*/  BRA `(.L_x_368) ;  /* 0xffffff8c00b07947 */ /* 0x000fea000383ffff */
.L_x_374:
[----:B---3--:R3:W4:Y:S02]  /*7db0*/  SYNCS.PHASECHK.TRANS64.TRYWAIT P1, [R3+URZ+0x36410], R8 ;  /* 0x03641008030075a7 */ /* 0x008724000802017f */
[----:B----4-:R-:W-:Y:S05]  /*7dc0*/  @!P1 NANOSLEEP.SYNCS 0x989680 ;  /* 0x009896800000995d */ /* 0x010fea0003900000 */
[----:B------:R-:W4:Y:S02]  /*7dd0*/  @!P1 SYNCS.PHASECHK.TRANS64 P1, [R3+URZ+0x36410], R8 ;  /* 0x03641008030095a7 */ /* 0x000f24000802007f */
[----:B----4-:R-:W-:Y:S05]  /*7de0*/  @!P1 BRA `(.L_x_374) ;  /* 0xfffffffc00f09947 */ /* 0x010fea000383ffff */
[----:B------:R-:W-:Y:S05]  /*7df0*/  BRA `(.L_x_373) ;  /* 0xffffff9800387947 */ /* 0x000fea000383ffff */
.L_x_378:
[----:B------:R1:W1:Y:S02]  /*7e00*/  SYNCS.PHASECHK.TRANS64.TRYWAIT P1, [R152+URZ+0x36430], R9 ;  /* 0x03643009980075a7 */ /* 0x000264000802017f */
[----:B-1----:R-:W-:Y:S05]  /*7e10*/  @!P1 NANOSLEEP.SYNCS 0x989680 ;  /* 0x009896800000995d */ /* 0x002fea0003900000 */
[----:B------:R-:W1:Y:S02]  /*7e20*/  @!P1 SYNCS.PHASECHK.TRANS64 P1, [R152+URZ+0x36430], R9 ;  /* 0x03643009980095a7 */ /* 0x000e64000802007f */
[----:B-1----:R-:W-:Y:S05]  /*7e30*/  @!P1 BRA `(.L_x_378) ;  /* 0xfffffffc00f09947 */ /* 0x002fea000383ffff */
[----:B------:R-:W-:Y:S05]  /*7e40*/  BRA `(.L_x_377) ;  /* 0xffffff9c00dc7947 */ /* 0x000fea000383ffff */
.L_x_385:
[----:B------:R-:W-:Y:S01]  /*7e50*/  BSSY B0, `(.L_x_476) ;  /* 0x0000005000007945 */ /* 0x000fe20003800000 */
[----:B------:R-:W-:-:S07]  /*7e60*/  IMAD.MOV.U32 R15, RZ, RZ, -0x1 ;  /* 0xffffffffff0f7424 */ /* 0x000fce00078e00ff */
[----:B---3--:R-:W-:Y:S05]  /*7e70*/  WARPSYNC.COLLECTIVE R15, `(.L_x_477) ;  /* 0x000000000f087348 */ /* 0x008fea0003c00000 */
[----:B------:R-:W-:Y:S01]  /*7e80*/  NOP ;  /* 0x0000000000007918 */ /* 0x000fe20000000000 */
[----:B---3--:R-:W-:Y:S01]  /*7e90*/  ENDCOLLECTIVE ;  /* 0x000000000000791b */ /* 0x008fe20003800000 */
.L_x_477:
[----:B------:R-:W-:Y:S05]  /*7ea0*/  BSYNC B0 ;  /* 0x0000000000007941 */ /* 0x000fea0003800000 */
.L_x_476:
[----:B------:R-:W-:Y:S05]  /*7eb0*/  BRA `(.L_x_478) ;  /* 0xffffffbc00c47947 */ /* 0x000fea000383ffff */
.L_x_394:
[----:B------:R-:W-:Y:S01]  /*7ec0*/  BSSY B0, `(.L_x_479) ;  /* 0x0000005000007945 */ /* 0x000fe20003800000 */
[----:B------:R-:W-:-:S07]  /*7ed0*/  IMAD.MOV.U32 R15, RZ, RZ, -0x1 ;  /* 0xffffffffff0f7424 */ /* 0x000fce00078e00ff */
[----:B-1-3--:R-:W-:Y:S05]  /*7ee0*/  WARPSYNC.COLLECTIVE R15, `(.L_x_480) ;  /* 0x000000000f087348 */ /* 0x00afea0003c00000 */
[----:B------:R-:W-:Y:S01]  /*7ef0*/  NOP ;  /* 0x0000000000007918 */ /* 0x000fe20000000000 */
[----:B-1-3--:R-:W-:Y:S01]  /*7f00*/  ENDCOLLECTIVE ;  /* 0x000000000000791b */ /* 0x00afe20003800000 */
.L_x_480:
[----:B------:R-:W-:Y:S05]  /*7f10*/  BSYNC B0 ;  /* 0x0000000000007941 */ /* 0x000fea0003800000 */
.L_x_479:
[----:B------:R-:W-:Y:S05]  /*7f20*/  BRA `(.L_x_481) ;  /* 0xffffffc000b07947 */ /* 0x000fea000383ffff */
.L_x_403:
[----:B------:R-:W-:Y:S01]  /*7f30*/  BSSY B0, `(.L_x_482) ;  /* 0x0000005000007945 */ /* 0x000fe20003800000 */
[----:B------:R-:W-:-:S07]  /*7f40*/  IMAD.MOV.U32 R15, RZ, RZ, -0x1 ;  /* 0xffffffffff0f7424 */ /* 0x000fce00078e00ff */
[----:B------:R-:W-:Y:S05]  /*7f50*/  WARPSYNC.COLLECTIVE R15, `(.L_x_483) ;  /* 0x000000000f087348 */ /* 0x000fea0003c00000 */
[----:B------:R-:W-:Y:S01]  /*7f60*/  NOP ;  /* 0x0000000000007918 */ /* 0x000fe20000000000 */
[----:B------:R-:W-:Y:S01]  /*7f70*/  ENDCOLLECTIVE ;  /* 0x000000000000791b */ /* 0x000fe20003800000 */
.L_x_483:
[----:B------:R-:W-:Y:S05]  /*7f80*/  BSYNC B0 ;  /* 0x0000000000007941 */ /* 0x000fea0003800000 */
.L_x_482:
[----:B------:R-:W-:Y:S05]  /*7f90*/  BRA `(.L_x_484) ;  /* 0xffffffc800607947 */ /* 0x000fea000383ffff */
.L_x_419:
[----:B------:R-:W-:Y:S01]  /*7fa0*/  BSSY B0, `(.L_x_485) ;  /* 0x0000005000007945 */ /* 0x000fe20003800000 */
[----:B------:R-:W-:-:S07]  /*7fb0*/  IMAD.MOV.U32 R15, RZ, RZ, -0x1 ;  /* 0xffffffffff0f7424 */ /* 0x000fce00078e00ff */
[----:B------:R-:W-:Y:S05]  /*7fc0*/  WARPSYNC.COLLECTIVE R15, `(.L_x_486) ;  /* 0x000000000f087348 */ /* 0x000fea0003c00000 */
[----:B------:R-:W-:Y:S01]  /*7fd0*/  NOP ;  /* 0x0000000000007918 */ /* 0x000fe20000000000 */
[----:B------:R-:W-:Y:S01]  /*7fe0*/  ENDCOLLECTIVE ;  /* 0x000000000000791b */ /* 0x000fe20003800000 */
.L_x_486:
[----:B------:R-:W-:Y:S05]  /*7ff0*/  BSYNC B0 ;  /* 0x0000000000007941 */ /* 0x000fea0003800000 */
.L_x_485:
[----:B------:R-:W-:Y:S05]  /*8000*/  BRA `(.L_x_487) ;  /* 0xffffffcc00d07947 */ /* 0x000fea000383ffff */
.L_x_436:
[----:B------:R-:W-:Y:S01]  /*8010*/  BSSY B0, `(.L_x_488) ;  /* 0x0000005000007945 */ /* 0x000fe20003800000 */
[----:B------:R-:W-:-:S07]  /*8020*/  IMAD.MOV.U32 R15, RZ, RZ, -0x1 ;  /* 0xffffffffff0f7424 */ /* 0x000fce00078e00ff */
[----:B------:R-:W-:Y:S05]  /*8030*/  WARPSYNC.COLLECTIVE R15, `(.L_x_489) ;  /* 0x000000000f087348 */ /* 0x000fea0003c00000 */
[----:B------:R-:W-:Y:S01]  /*8040*/  NOP ;  /* 0x0000000000007918 */ /* 0x000fe20000000000 */
[----:B------:R-:W-:Y:S01]  /*8050*/  ENDCOLLECTIVE ;  /* 0x000000000000791b */ /* 0x000fe20003800000 */
.L_x_489:
[----:B------:R-:W-:Y:S05]  /*8060*/  BSYNC B0 ;  /* 0x0000000000007941 */ /* 0x000fea0003800000 */
.L_x_488:
[----:B------:R-:W-:Y:S05]  /*8070*/  BRA `(.L_x_490) ;  /* 0xffffffd4004c7947 */ /* 0x000fea000383ffff */
.L_x_449:
[----:B-1----:R1:W2:Y:S02]  /*8080*/  SYNCS.PHASECHK.TRANS64.TRYWAIT P1, [R0+URZ+0x36420], R10 ;  /* 0x0364200a000075a7 */ /* 0x0022a4000802017f */
[----:B--2---:R-:W-:Y:S05]  /*8090*/  @!P1 NANOSLEEP.SYNCS 0x989680 ;  /* 0x009896800000995d */ /* 0x004fea0003900000 */
[----:B------:R-:W2:Y:S02]  /*80a0*/  @!P1 SYNCS.PHASECHK.TRANS64 P1, [R0+URZ+0x36420], R10 ;  /* 0x0364200a000095a7 */ /* 0x000ea4000802007f */
[----:B--2---:R-:W-:Y:S05]  /*80b0*/  @!P1 BRA `(.L_x_449) ;  /* 0xfffffffc00f09947 */ /* 0x004fea000383ffff */
[----:B------:R-:W-:Y:S05]  /*80c0*/  BRA `(.L_x_491) ;  /* 0xffffffdc00907947 */ /* 0x000fea000383ffff */
.L_x_453:
[----:B-1----:R1:W2:Y:S02]  /*80d0*/  SYNCS.PHASECHK.TRANS64.TRYWAIT P1, [R0+URZ+0x36438], R10 ;  /* 0x0364380a000075a7 */ /* 0x0022a4000802017f */
[----:B--2---:R-:W-:Y:S05]  /*80e0*/  @!P1 NANOSLEEP.SYNCS 0x989680 ;  /* 0x009896800000995d */ /* 0x004fea0003900000 */
[----:B------:R-:W2:Y:S02]  /*80f0*/  @!P1 SYNCS.PHASECHK.TRANS64 P1, [R0+URZ+0x36438], R10 ;  /* 0x0364380a000095a7 */ /* 0x000ea4000802007f */
[----:B--2---:R-:W-:Y:S05]  /*8100*/  @!P1 BRA `(.L_x_453) ;  /* 0xfffffffc00f09947 */ /* 0x004fea000383ffff */
[----:B------:R-:W-:Y:S05]  /*8110*/  BRA `(.L_x_492) ;  /* 0xffffffe400487947 */ /* 0x000fea000383ffff */
.L_x_455:
[----:B--2---:R2:W3:Y:S02]  /*8120*/  SYNCS.PHASECHK.TRANS64.TRYWAIT P1, [R0+URZ+0x36428], R3 ;  /* 0x03642803000075a7 */ /* 0x0044e4000802017f */
[----:B---3--:R-:W-:Y:S05]  /*8130*/  @!P1 NANOSLEEP.SYNCS 0x989680 ;  /* 0x009896800000995d */ /* 0x008fea0003900000 */
[----:B------:R-:W3:Y:S02]  /*8140*/  @!P1 SYNCS.PHASECHK.TRANS64 P1, [R0+URZ+0x36428], R3 ;  /* 0x03642803000095a7 */ /* 0x000ee4000802007f */
[----:B---3--:R-:W-:Y:S05]  /*8150*/  @!P1 BRA `(.L_x_455) ;  /* 0xfffffffc00f09947 */ /* 0x008fea000383ffff */
[----:B------:R-:W-:Y:S05]  /*8160*/  BRA `(.L_x_493) ;  /* 0xffffffe800087947 */ /* 0x000fea000383ffff */
.L_x_457:
[----:B--2---:R2:W3:Y:S02]  /*8170*/  SYNCS.PHASECHK.TRANS64.TRYWAIT P1, [R0+URZ+0x36438], R29 ;  /* 0x0364381d000075a7 */ /* 0x0044e4000802017f */
[----:B---3--:R-:W-:Y:S05]  /*8180*/  @!P1 NANOSLEEP.SYNCS 0x989680 ;  /* 0x009896800000995d */ /* 0x008fea0003900000 */
[----:B------:R-:W3:Y:S02]  /*8190*/  @!P1 SYNCS.PHASECHK.TRANS64 P1, [R0+URZ+0x36438], R29 ;  /* 0x0364381d000095a7 */ /* 0x000ee4000802007f */
[----:B---3--:R-:W-:Y:S05]  /*81a0*/  @!P1 BRA `(.L_x_457) ;  /* 0xfffffffc00f09947 */ /* 0x008fea000383ffff */
[----:B------:R-:W-:Y:S05]  /*81b0*/  BRA `(.L_x_494) ;  /* 0xffffffe800987947 */ /* 0x000fea000383ffff */
.L_x_459:
[----:B------:R-:W-:-:S07]  /*81c0*/  SHF.L.U32 R5, R12, 0x1f, RZ ;  /* 0x0000001f0c057819 */ /* 0x000fce00000006ff */
.L_x_495:
[----:B--2---:R2:W3:Y:S02]  /*81d0*/  SYNCS.PHASECHK.TRANS64.TRYWAIT P1, [R0+URZ+0x36420], R5 ;  /* 0x03642005000075a7 */ /* 0x0044e4000802017f */
[----:B---3--:R-:W-:Y:S05]  /*81e0*/  @!P1 NANOSLEEP.SYNCS 0x989680 ;  /* 0x009896800000995d */ /* 0x008fea0003900000 */
[----:B------:R-:W3:Y:S02]  /*81f0*/  @!P1 SYNCS.PHASECHK.TRANS64 P1, [R0+URZ+0x36420], R5 ;  /* 0x03642005000095a7 */ /* 0x000ee4000802007f */
[----:B---3--:R-:W-:Y:S05]  /*8200*/  @!P1 BRA `(.L_x_495) ;  /* 0xfffffffc00f09947 */ /* 0x008fea000383ffff */
[----:B------:R-:W-:Y:S05]  /*8210*/  BRA `(.L_x_496) ;  /* 0xffffffec00387947 */ /* 0x000fea000383ffff */
.L_x_462:
[----:B--2---:R2:W3:Y:S02]  /*8220*/  SYNCS.PHASECHK.TRANS64.TRYWAIT P1, [R0+URZ+0x36438], R10 ;  /* 0x0364380a000075a7 */ /* 0x0044e4000802017f */
[----:B---3--:R-:W-:Y:S05]  /*8230*/  @!P1 NANOSLEEP.SYNCS 0x989680 ;  /* 0x009896800000995d */ /* 0x008fea0003900000 */
[----:B------:R-:W3:Y:S02]  /*8240*/  @!P1 SYNCS.PHASECHK.TRANS64 P1, [R0+URZ+0x36438], R10 ;  /* 0x0364380a000095a7 */ /* 0x000ee4000802007f */
[----:B---3--:R-:W-:Y:S05]  /*8250*/  @!P1 BRA `(.L_x_462) ;  /* 0xfffffffc00f09947 */ /* 0x008fea000383ffff */
[----:B------:R-:W-:Y:S05]  /*8260*/  BRA `(.L_x_497) ;  /* 0xffffffec00e07947 */ /* 0x000fea000383ffff */
.L_x_464:
[----:B---3--:R3:W4:Y:S02]  /*8270*/  SYNCS.PHASECHK.TRANS64.TRYWAIT P1, [R0+URZ+0x36428], R5 ;  /* 0x03642805000075a7 */ /* 0x008724000802017f */
[----:B----4-:R-:W-:Y:S05]  /*8280*/  @!P1 NANOSLEEP.SYNCS 0x989680 ;  /* 0x009896800000995d */ /* 0x010fea0003900000 */
[----:B------:R-:W4:Y:S02]  /*8290*/  @!P1 SYNCS.PHASECHK.TRANS64 P1, [R0+URZ+0x36428], R5 ;  /* 0x03642805000095a7 */ /* 0x000f24000802007f */
[----:B----4-:R-:W-:Y:S05]  /*82a0*/  @!P1 BRA `(.L_x_464) ;  /* 0xfffffffc00f09947 */ /* 0x010fea000383ffff */
[----:B------:R-:W-:Y:S05]  /*82b0*/  BRA `(.L_x_498) ;  /* 0xfffffff000887947 */ /* 0x000fea000383ffff */
.L_x_466:
[----:B---3--:R3:W4:Y:S02]  /*82c0*/  SYNCS.PHASECHK.TRANS64.TRYWAIT P1, [R0+URZ+0x36438], R3 ;  /* 0x03643803000075a7 */ /* 0x008724000802017f */
[----:B----4-:R-:W-:Y:S05]  /*82d0*/  @!P1 NANOSLEEP.SYNCS 0x989680 ;  /* 0x009896800000995d */ /* 0x010fea0003900000 */
[----:B------:R-:W4:Y:S02]  /*82e0*/  @!P1 SYNCS.PHASECHK.TRANS64 P1, [R0+URZ+0x36438], R3 ;  /* 0x03643803000095a7 */ /* 0x000f24000802007f */
[----:B----4-:R-:W-:Y:S05]  /*82f0*/  @!P1 BRA `(.L_x_466) ;  /* 0xfffffffc00f09947 */ /* 0x010fea000383ffff */
[----:B------:R-:W-:Y:S05]  /*8300*/  BRA `(.L_x_499) ;  /* 0xfffffff400207947 */ /* 0x000fea000383ffff */
.L_x_468:
[----:B------:R-:W-:Y:S01]  /*8310*/  BSSY B0, `(.L_x_500) ;  /* 0x0000006000007945 */ /* 0x000fe20003800000 */
[----:B------:R-:W-:-:S07]  /*8320*/  IMAD.MOV.U32 R15, RZ, RZ, -0x1 ;  /* 0xffffffffff0f7424 */ /* 0x000fce00078e00ff */
[----:B-12---:R-:W-:Y:S05]  /*8330*/  WARPSYNC.COLLECTIVE R15, `(.L_x_501) ;  /* 0x000000000f0c7348 */ /* 0x006fea0003c00000 */
[----:B------:R-:W-:Y:S02]  /*8340*/  ELECT P6, UR62, PT ;  /* 0x00000000003e782f */ /* 0x000fe400038c0000 */
[----:B------:R-:W-:Y:S01]  /*8350*/  MOV R14, UR62 ;  /* 0x0000003e000e7c02 */ /* 0x000fe20008000f00 */
[----:B-12---:R-:W-:Y:S10]  /*8360*/  ENDCOLLECTIVE ;  /* 0x000000000000791b */ /* 0x006ff40003800000 */
.L_x_501:
[----:B------:R-:W-:Y:S05]  /*8370*/  BSYNC B0 ;  /* 0x0000000000007941 */ /* 0x000fea0003800000 */
.L_x_500:
[----:B------:R-:W-:Y:S01]  /*8380*/  PLOP3.LUT P0, PT, P6, PT, PT, 0x80, 0x0 ;  /* 0x000000000000781c */ /* 0x000fe2000370f070 */
[----:B------:R-:W-:-:S12]  /*8390*/  BRA `(.L_x_502) ;  /* 0xfffffff400d47947 */ /* 0x000fd8000383ffff */
.L_x_470:
[----:B-1----:R1:W2:Y:S02]  /*83a0*/  SYNCS.PHASECHK.TRANS64.TRYWAIT P1, [R7+URZ], R0 ;  /* 0x00000000070075a7 */ /* 0x0022a4000802017f */
[----:B--2---:R-:W-:Y:S05]  /*83b0*/  @!P1 NANOSLEEP.SYNCS 0x989680 ;  /* 0x009896800000995d */ /* 0x004fea0003900000 */
[----:B------:R-:W2:Y:S02]  /*83c0*/  @!P1 SYNCS.PHASECHK.TRANS64 P1, [R7+URZ], R0 ;  /* 0x00000000070095a7 */ /* 0x000ea4000802007f */
[----:B--2---:R-:W-:Y:S05]  /*83d0*/  @!P1 BRA `(.L_x_470) ;  /* 0xfffffffc00f09947 */ /* 0x004fea000383ffff */
[----:B------:R-:W-:Y:S05]  /*83e0*/  BRA `(.L_x_503) ;  /* 0xfffffff800107947 */ /* 0x000fea000383ffff */
.L_x_471:
[----:B--2---:R2:W3:Y:S02]  /*83f0*/  SYNCS.PHASECHK.TRANS64.TRYWAIT P1, [R3+URZ], R2 ;  /* 0x00000002030075a7 */ /* 0x0044e4000802017f */
[----:B---3--:R-:W-:Y:S05]  /*8400*/  @!P1 NANOSLEEP.SYNCS 0x989680 ;  /* 0x009896800000995d */ /* 0x008fea0003900000 */
[----:B------:R-:W3:Y:S02]  /*8410*/  @!P1 SYNCS.PHASECHK.TRANS64 P1, [R3+URZ], R2 ;  /* 0x00000002030095a7 */ /* 0x000ee4000802007f */
[----:B---3--:R-:W-:Y:S05]  /*8420*/  @!P1 BRA `(.L_x_471) ;  /* 0xfffffffc00f09947 */ /* 0x008fea000383ffff */
[----:B------:R-:W-:Y:S05]  /*8430*/  BRA `(.L_x_504) ;  /* 0xfffffff800047947 */ /* 0x000fea000383ffff */
.L_x_505:
        /* <DEDUP_REMOVED lines=12> */
.L_x_3858:


//--------------------- .text._ZN7cutlass13device_kernelIN5flash11enable_sm90INS1_16FlashAttnBwdSm90INS1_25CollectiveMainloopBwdSm90ILi2ELi1ELi1EN4cute5tupleIJNS5_1CILi1EEES8_S8_EEENS6_IJNS7_ILi64EEENS7_ILi96EEENS7_ILi192EEEEEENS_6half_tEfNS_4arch4Sm90ELb0ELb0ELb0ELb1ELb0ELb0ELb1ELb0ELi3ELi1ELi1ELi1ELb0EEENS1_21CollectiveEpilogueBwdISD_SE_SG_Li384ELb1ELb1ELi3EEENS1_19SingleTileSchedulerILb1ELb0ELb0ELi96EEEEEEEEEvNT_6ParamsE --------------------------
	.section	.text._ZN7cutlass13device_kernelIN5flash11enable_sm90INS1_16FlashAttnBwdSm90INS1_25CollectiveMainloopBwdSm90ILi2ELi1ELi1EN4cute5tupleIJNS5_1CILi1EEES8_S8_EEENS6_IJNS7_ILi64EEENS7_ILi96EEENS7_ILi192EEEEEENS_6half_tEfNS_4arch4Sm90ELb0ELb0ELb0ELb1ELb0ELb0ELb1ELb0ELi3ELi1ELi1ELi1ELb0EEENS1_21CollectiveEpilogueBwdISD_SE_SG_Li384ELb1ELb1ELi3EEENS1_19SingleTileSchedulerILb1ELb0ELb0ELi96EEEEEEEEEvNT_6ParamsE,"ax",@progbits
	.align	128
.text._ZN7cutlass13device_kernelIN5flash11enable_sm90INS1_16FlashAttnBwdSm90INS1_25CollectiveMainloopBwdSm90ILi2ELi1ELi1EN4cute5tupleIJNS5_1CILi1EEES8_S8_EEENS6_IJNS7_ILi64EEENS7_ILi96EEENS7_ILi192EEEEEENS_6half_tEfNS_4arch4Sm90ELb0ELb0ELb0ELb1ELb0ELb0ELb1ELb0ELi3ELi1ELi1ELi1ELb0EEENS1_21CollectiveEpilogueBwdISD_SE_SG_Li384ELb1ELb1ELi3EEENS1_19SingleTileSchedulerILb1ELb0ELb0ELi96EEEEEEEEEvNT_6ParamsE:
        .type           _ZN7cutlass13device_kernelIN5flash11enable_sm90INS1_16FlashAttnBwdSm90INS1_25CollectiveMainloopBwdSm90ILi2ELi1ELi1EN4cute5tupleIJNS5_1CILi1EEES8_S8_EEENS6_IJNS7_ILi64EEENS7_ILi96EEENS7_ILi192EEEEEENS_6half_tEfNS_4arch4Sm90ELb0ELb0ELb0ELb1ELb0ELb0ELb1ELb0ELi3ELi1ELi1ELi1ELb0EEENS1_21CollectiveEpilogueBwdISD_SE_SG_Li384ELb1ELb1ELi3EEENS1_19SingleTileSchedulerILb1ELb0ELb0ELi96EEEEEEEEEvNT_6ParamsE,@function
        .size           _ZN7cutlass13device_kernelIN5flash11enable_sm90INS1_16FlashAttnBwdSm90INS1_25CollectiveMainloopBwdSm90ILi2ELi1ELi1EN4cute5tupleIJNS5_1CILi1EEES8_S8_EEENS6_IJNS7_ILi64EEENS7_ILi96EEENS7_ILi192EEEEEENS_6half_tEfNS_4arch4Sm90ELb0ELb0ELb0ELb1ELb0ELb0ELb1ELb0ELi3ELi1ELi1ELi1ELb0EEENS1_21CollectiveEpilogueBwdISD_SE_SG_Li384ELb1ELb1ELi3EEENS1_19SingleTileSchedulerILb1ELb0ELb0ELi96EEEEEEEEEvNT_6ParamsE,(.L_x_3859 - _ZN7cutlass13device_kernelIN5flash11enable_sm90INS1_16FlashAttnBwdSm90INS1_25CollectiveMainloopBwdSm90ILi2ELi1ELi1EN4cute5tupleIJNS5_1CILi1EEES8_S8_EEENS6_IJNS7_ILi64EEENS7_ILi96EEENS7_ILi192EEEEEENS_6half_tEfNS_4arch4Sm90ELb0ELb0ELb0ELb1ELb0ELb0ELb1ELb0ELi3ELi1ELi1ELi1ELb0EEENS1_21CollectiveEpilogueBwdISD_SE_SG_Li384ELb1ELb1ELi3EEENS1_19SingleTileSchedulerILb1ELb0ELb0ELi96EEEEEEEEEvNT_6ParamsE)
        .other          _ZN7cutlass13device_kernelIN5flash11enable_sm90INS1_16FlashAttnBwdSm90INS1_25CollectiveMainloopBwdSm90ILi2ELi1ELi1EN4cute5tupleIJNS5_1CILi1EEES8_S8_EEENS6_IJNS7_ILi64EEENS7_ILi96EEENS7_ILi192EEEEEENS_6half_tEfNS_4arch4Sm90ELb0ELb0ELb0ELb1ELb0ELb0ELb1ELb0ELi3ELi1ELi1ELi1ELb0EEENS1_21CollectiveEpilogueBwdISD_SE_SG_Li384ELb1ELb1ELi3EEENS1_19SingleTileSchedulerILb1ELb0ELb0ELi96EEEEEEEEEvNT_6ParamsE,@"STO_CUDA_ENTRY STV_DEFAULT"
_ZN7cutlass13device_kernelIN5flash11enable_sm90INS1_16FlashAttnBwdSm90INS1_25CollectiveMainloopBwdSm90ILi2ELi1ELi1EN4cute5tupleIJNS5_1CILi1EEES8_S8_EEENS6_IJNS7_ILi64EEENS7_ILi96EEENS7_ILi192EEEEEENS_6half_tEfNS_4arch4Sm90ELb0ELb0ELb0ELb1ELb0ELb0ELb1ELb0ELi3ELi1ELi1ELi1ELb0EEENS1_21CollectiveEpilogueBwdISD_SE_SG_Li384ELb1ELb1ELi3EEENS1_19SingleTileSchedulerILb1ELb0ELb0ELi96EEEEEEEEEvNT_6ParamsE:
        /* <DEDUP_REMOVED lines=22> */
.L_x_507:
[----:B------:R-:W-:Y:S05]  /*0160*/  BSYNC B0 ;  /* 0x0000000000007941 */ /* 0x000fea0003800000 */
.L_x_506:
        /* <DEDUP_REMOVED lines=34> */
.L_x_508:
        /* <DEDUP_REMOVED lines=20> */
.L_x_509:
        /* <DEDUP_REMOVED lines=8> */
.L_x_512:
[----:B------:R-:W-:-:S08]  /*0550*/  NOP ;  /* 0x0000000000007918 */ /* 0x000fd00000000000 */
[----:B------:R-:W1:Y:S02]  /*0560*/  USETMAXREG.TRY_ALLOC.CTAPOOL UP0, 0xa0 ;  /* 0x000000a0000079c8 */ /* 0x000e640008000600 */
[----:B-1----:R-:W-:-:S13]  /*0570*/  PLOP3.LUT P0, PT, PT, PT, UP0, 0x80, 0x0 ;  /* 0x000000000000781c */ /* 0x002fda0003f0f008 */
[----:B------:R-:W-:Y:S05]  /*0580*/  @!P0 BRA `(.L_x_512) ;  /* 0xfffffffc00f08947 */ /* 0x000fea000383ffff */
[----:B------:R-:W-:Y:S01]  /*0590*/  LOP3.LUT R0, R0, 0x3, RZ, 0xc0, !PT ;  /* 0x0000000300007812 */ /* 0x000fe200078ec0ff */
[----:B------:R-:W1:Y:S01]  /*05a0*/  S2R R2, SR_TID.X ;  /* 0x0000000000027919 */ /* 0x000e620000002100 */
[----:B------:R-:W-:Y:S01]  /*05b0*/  ULDC.64 UR4, c[0x0][0x8d8] ;  /* 0x0002360000047ab9 */ /* 0x000fe20000000a00 */
[----:B------:R-:W2:Y:S03]  /*05c0*/  S2R R16, SR_CTAID.X ;  /* 0x0000000000107919 */ /* 0x000ea60000002500 */
[----:B------:R-:W3:Y:S01]  /*05d0*/  SHFL.IDX PT, R0, R0, RZ, 0x1f ;  /* 0x00001fff00007589 */ /* 0x000ee200000e0000 */
[----:B------:R-:W4:Y:S01]  /*05e0*/  S2R R7, SR_CTAID.Z ;  /* 0x0000000000077919 */ /* 0x000f220000002700 */
[----:B---3--:R-:W-:Y:S02]  /*05f0*/  ISETP.NE.AND P0, PT, R0, RZ, PT ;  /* 0x000000ff0000720c */ /* 0x008fe40003f05270 */
[----:B-1----:R-:W-:-:S11]  /*0600*/  SHF.R.U32.HI R2, RZ, 0x7, R2 ;  /* 0x00000007ff027819 */ /* 0x002fd60000011602 */
[----:B------:R-:W-:-:S05]  /*0610*/  @!P0 VIADD R2, R2, 0x9 ;  /* 0x0000000902028836 */ /* 0x000fca0000000000 */
[----:B------:R1:W-:Y:S06]  /*0620*/  @!P0 BAR.ARV R2, 0xa0 ;  /* 0x000280020000851d */ /* 0x0003ec0000002000 */
[----:B------:R-:W-:-:S04]  /*0630*/  ISETP.NE.U32.AND P0, PT, RZ, UR4, PT ;  /* 0x00000004ff007c0c */ /* 0x000fc8000bf05070 */
[----:B------:R-:W-:-:S13]  /*0640*/  ISETP.NE.AND.EX P0, PT, RZ, UR5, PT, P0 ;  /* 0x00000005ff007c0c */ /* 0x000fda000bf05300 */
[----:B-12-4-:R-:W-:Y:S05]  /*0650*/  @!P0 BRA `(.L_x_513) ;  /* 0x0000000000108947 */ /* 0x016fea0003800000 */
[----:B------:R-:W1:Y:S02]  /*0660*/  LDC.64 R2, c[0x0][0x8d8] ;  /* 0x00023600ff027b82 */ /* 0x000e640000000a00 */
[----:B-1----:R-:W-:-:S05]  /*0670*/  IMAD.WIDE R2, R7, 0x4, R2 ;  /* 0x0000000407027825 */ /* 0x002fca00078e0202 */
[----:B------:R1:W5:Y:S01]  /*0680*/  LDG.E R0, desc[UR38][R2.64] ;  /* 0x0000002602007981 */ /* 0x000362000c1e1900 */
[----:B------:R-:W-:Y:S05]  /*0690*/  BRA `(.L_x_514) ;  /* 0x00000000002c7947 */ /* 0x000fea0003800000 */
.L_x_513:
[----:B------:R-:W-:Y:S02]  /*06a0*/  ULDC.64 UR4, c[0x0][0x8d0] ;  /* 0x0002340000047ab9 */ /* 0x000fe40000000a00 */
[----:B------:R-:W-:-:S04]  /*06b0*/  ISETP.NE.U32.AND P0, PT, RZ, UR4, PT ;  /* 0x00000004ff007c0c */ /* 0x000fc8000bf05070 */
[----:B------:R-:W-:-:S13]  /*06c0*/  ISETP.NE.AND.EX P0, PT, RZ, UR5, PT, P0 ;  /* 0x00000005ff007c0c */ /* 0x000fda000bf05300 */
[----:B------:R-:W-:Y:S05]  /*06d0*/  @!P0 BRA `(.L_x_515) ;  /* 0x0000000000188947 */ /* 0x000fea0003800000 */
[----:B------:R-:W1:Y:S02]  /*06e0*/  LDC.64 R2, c[0x0][0x8d0] ;  /* 0x00023400ff027b82 */ /* 0x000e640000000a00 */
[----:B-1----:R-:W-:-:S05]  /*06f0*/  IMAD.WIDE R2, R7, 0x4, R2 ;  /* 0x0000000407027825 */ /* 0x002fca00078e0202 */
[----:B------:R-:W2:Y:S04]  /*0700*/  LDG.E R0, desc[UR38][R2.64] ;  /* 0x0000002602007981 */ /* 0x000ea8000c1e1900 */
[----:B------:R-:W2:Y:S02]  /*0710*/  LDG.E R5, desc[UR38][R2.64+0x4] ;  /* 0x0000042602057981 */ /* 0x000ea4000c1e1900 */
[----:B--2---:R-:W-:Y:S01]  /*0720*/  IMAD.IADD R0, R5, 0x1, -R0 ;  /* 0x0000000105007824 */ /* 0x004fe200078e0a00 */
[----:B------:R-:W-:Y:S06]  /*0730*/  BRA `(.L_x_514) ;  /* 0x0000000000047947 */ /* 0x000fec0003800000 */
.L_x_515:
[----:B------:R-:W2:Y:S02]  /*0740*/  LDC R0, c[0x0][0x8bc] ;  /* 0x00022f00ff007b82 */ /* 0x000ea40000000800 */
.L_x_514:
[----:B-1----:R-:W-:-:S05]  /*0750*/  IMAD R3, R16, 0x60, RZ ;  /* 0x0000006010037824 */ /* 0x002fca00078e02ff */
[----:B--2--5:R-:W-:-:S04]  /*0760*/  ISETP.GE.AND P0, PT, R3, R0, PT ;  /* 0x000000000300720c */ /* 0x024fc80003f06270 */
[----:B------:R-:W-:-:S04]  /*0770*/  SEL R18, R7, 0xffffffff, !P0 ;  /* 0xffffffff07127807 */ /* 0x000fc80004000000 */
[----:B------:R-:W-:-:S13]  /*0780*/  ISETP.GE.AND P0, PT, R18, RZ, PT ;  /* 0x000000ff1200720c */ /* 0x000fda0003f06270 */
[----:B------:R-:W-:Y:S05]  /*0790*/  @!P0 BRA `(.L_x_516) ;  /* 0x0000009400c48947 */ /* 0x000fea0003800000 */
[----:B------:R-:W-:Y:S01]  /*07a0*/  ULDC.64 UR4, c[0x0][0x780] ;  /* 0x0001e00000047ab9 */ /* 0x000fe20000000a00 */
[----:B------:R-:W1:Y:S01]  /*07b0*/  LDC R23, c[0x0][0x290] ;  /* 0x0000a400ff177b82 */ /* 0x000e620000000800 */
[----:B------:R-:W-:-:S04]  /*07c0*/  ISETP.NE.U32.AND P0, PT, RZ, UR4, PT ;  /* 0x00000004ff007c0c */ /* 0x000fc8000bf05070 */
[----:B------:R-:W-:-:S13]  /*07d0*/  ISETP.NE.AND.EX P0, PT, RZ, UR5, PT, P0 ;  /* 0x00000005ff007c0c */ /* 0x000fda000bf05300 */
[----:B------:R-:W-:Y:S05]  /*07e0*/  @!P0 BRA `(.L_x_517) ;  /* 0x0000000000108947 */ /* 0x000fea0003800000 */
[----:B------:R-:W2:Y:S02]  /*07f0*/  LDC.64 R2, c[0x0][0x780] ;  /* 0x0001e000ff027b82 */ /* 0x000ea40000000a00 */
[----:B--2---:R-:W-:-:S05]  /*0800*/  IMAD.WIDE R2, R18, 0x4, R2 ;  /* 0x0000000412027825 */ /* 0x004fca00078e0202 */
[----:B------:R2:W5:Y:S01]  /*0810*/  LDG.E R22, desc[UR38][R2.64] ;  /* 0x0000002602167981 */ /* 0x000562000c1e1900 */
[----:B------:R-:W-:Y:S05]  /*0820*/  BRA `(.L_x_518) ;  /* 0x0000000000287947 */ /* 0x000fea0003800000 */
.L_x_517:
[----:B------:R-:W-:Y:S01]  /*0830*/  ULDC.64 UR4, c[0x0][0x770] ;  /* 0x0001dc0000047ab9 */ /* 0x000fe20000000a00 */
[----:B------:R-:W3:Y:S01]  /*0840*/  LDC R22, c[0x0][0x280] ;  /* 0x0000a000ff167b82 */ /* 0x000ee20000000800 */
[----:B------:R-:W-:-:S04]  /*0850*/  ISETP.NE.U32.AND P0, PT, RZ, UR4, PT ;  /* 0x00000004ff007c0c */ /* 0x000fc8000bf05070 */
[----:B------:R-:W-:-:S13]  /*0860*/  ISETP.NE.AND.EX P0, PT, RZ, UR5, PT, P0 ;  /* 0x00000005ff007c0c */ /* 0x000fda000bf05300 */
[----:B------:R-:W-:Y:S05]  /*0870*/  @!P0 BRA `(.L_x_518) ;  /* 0x0000000000148947 */ /* 0x000fea0003800000 */
[----:B------:R-:W2:Y:S02]  /*0880*/  LDC.64 R2, c[0x0][0x770] ;  /* 0x0001dc00ff027b82 */ /* 0x000ea40000000a00 */
[----:B--2---:R-:W-:-:S05]  /*0890*/  IMAD.WIDE R2, R18, 0x4, R2 ;  /* 0x0000000412027825 */ /* 0x004fca00078e0202 */
[----:B---3--:R-:W2:Y:S04]  /*08a0*/  LDG.E R22, desc[UR38][R2.64] ;  /* 0x0000002602167981 */ /* 0x008ea8000c1e1900 */
[----:B------:R-:W2:Y:S02]  /*08b0*/  LDG.E R5, desc[UR38][R2.64+0x4] ;  /* 0x0000042602057981 */ /* 0x000ea4000c1e1900 */
[----:B--2---:R-:W-:-:S07]  /*08c0*/  IMAD.IADD R22, R5, 0x1, -R22 ;  /* 0x0000000105167824 */ /* 0x004fce00078e0a16 */
.L_x_518:
[----:B------:R-:W-:Y:S02]  /*08d0*/  ULDC.64 UR4, c[0x0][0x788] ;  /* 0x0001e20000047ab9 */ /* 0x000fe40000000a00 */
[----:B------:R-:W-:-:S04]  /*08e0*/  ISETP.NE.U32.AND P0, PT, RZ, UR4, PT ;  /* 0x00000004ff007c0c */ /* 0x000fc8000bf05070 */
[----:B------:R-:W-:-:S13]  /*08f0*/  ISETP.NE.AND.EX P0, PT, RZ, UR5, PT, P0 ;  /* 0x00000005ff007c0c */ /* 0x000fda000bf05300 */
[----:B------:R-:W-:Y:S05]  /*0900*/  @!P0 BRA `(.L_x_519) ;  /* 0x0000000000108947 */ /* 0x000fea0003800000 */
[----:B--2---:R-:W2:Y:S02]  /*0910*/  LDC.64 R2, c[0x0][0x788] ;  /* 0x0001e200ff027b82 */ /* 0x004ea40000000a00 */
[----:B--2---:R-:W-:-:S05]  /*0920*/  IMAD.WIDE R2, R18, 0x4, R2 ;  /* 0x0000000412027825 */ /* 0x004fca00078e0202 */
[----:B-1----:R1:W5:Y:S01]  /*0930*/  LDG.E R23, desc[UR38][R2.64] ;  /* 0x0000002602177981 */ /* 0x002362000c1e1900 */
[----:B------:R-:W-:Y:S05]  /*0940*/  BRA `(.L_x_520) ;  /* 0x0000000000247947 */ /* 0x000fea0003800000 */
.L_x_519:
[----:B------:R-:W-:Y:S02]  /*0950*/  ULDC.64 UR4, c[0x0][0x778] ;  /* 0x0001de0000047ab9 */ /* 0x000fe40000000a00 */
[----:B------:R-:W-:-:S04]  /*0960*/  ISETP.NE.U32.AND P0, PT, RZ, UR4, PT ;  /* 0x00000004ff007c0c */ /* 0x000fc8000bf05070 */
[----:B------:R-:W-:-:S13]  /*0970*/  ISETP.NE.AND.EX P0, PT, RZ, UR5, PT, P0 ;  /* 0x00000005ff007c0c */ /* 0x000fda000bf05300 */
[----:B------:R-:W-:Y:S05]  /*0980*/  @!P0 BRA `(.L_x_520) ;  /* 0x0000000000148947 */ /* 0x000fea0003800000 */
[----:B--2---:R-:W2:Y:S02]  /*0990*/  LDC.64 R2, c[0x0][0x778] ;  /* 0x0001de00ff027b82 */ /* 0x004ea40000000a00 */
[----:B--2---:R-:W-:-:S05]  /*09a0*/  IMAD.WIDE R2, R18, 0x4, R2 ;  /* 0x0000000412027825 */ /* 0x004fca00078e0202 */
[----:B-1----:R-:W2:Y:S04]  /*09b0*/  LDG.E R23, desc[UR38][R2.64] ;  /* 0x0000002602177981 */ /* 0x002ea8000c1e1900 */
[----:B------:R-:W2:Y:S02]  /*09c0*/  LDG.E R0, desc[UR38][R2.64+0x4] ;  /* 0x0000042602007981 */ /* 0x000ea4000c1e1900 */
[----:B--2---:R-:W-:-:S07]  /*09d0*/  IMAD.IADD R23, R0, 0x1, -R23 ;  /* 0x0000000100177824 */ /* 0x004fce00078e0a17 */
.L_x_520:
[----:B---3-5:R-:W-:Y:S02]  /*09e0*/  ISETP.GE.AND P1, PT, R22, 0x1, PT ;  /* 0x000000011600780c */ /* 0x028fe40003f26270 */
[----:B------:R-:W-:Y:S02]  /*09f0*/  CS2R R70, SRZ ;  /* 0x0000000000467805 */ /* 0x000fe4000001ff00 */
[----:B------:R-:W-:Y:S02]  /*0a00*/  PLOP3.LUT P0, PT, PT, PT, PT, 0x80, 0x0 ;  /* 0x000000000000781c */ /* 0x000fe40003f0f070 */
        /* <DEDUP_REMOVED lines=48> */
[----:B------:R-:W3:Y:S01]  /*0d10*/  S2UR UR4, SR_CgaCtaId ;  /* 0x00000000000479c3 */ /* 0x000ee20000008800 */
[----:B------:R-:W-:Y:S01]  /*0d20*/  UMOV UR36, 0x400 ;  /* 0x0000040000247882 */ /* 0x000fe20000000000 */
[----:B------:R-:W-:Y:S01]  /*0d30*/  ULDC UR40, c[0x0][0x744] ;  /* 0x0001d10000287ab9 */ /* 0x000fe20000000800 */
[----:B---3--:R-:W-:-:S04]  /*0d40*/  ULEA UR36, UR4, UR36, 0x18 ;  /* 0x0000002404247291 */ /* 0x008fc8000f8ec03f */
[----:B------:R-:W-:-:S04]  /*0d50*/  UIADD3 UR37, UR36, 0x30400, URZ ;  /* 0x0003040024257890 */ /* 0x000fc8000fffe03f */
[----:B------:R-:W-:-:S06]  /*0d60*/  ULOP3.LUT UP0, URZ, UR37, 0x1bf, URZ, 0xc0, !UPT ;  /* 0x000001bf253f7892 */ /* 0x000fcc000f80c03f */
[----:B------:R-:W-:-:S13]  /*0d70*/  PLOP3.LUT P0, PT, PT, PT, UP0, 0x80, 0x0 ;  /* 0x000000000000781c */ /* 0x000fda0003f0f008 */
[----:B------:R-:W-:Y:S05]  /*0d80*/  @!P0 BRA `(.L_x_522) ;  /* 0x00000000007c8947 */ /* 0x000fea0003800000 */
[----:B-12---:R-:W-:Y:S01]  /*0d90*/  MOV R2, 0x0 ;  /* 0x0000000000027802 */ /* 0x006fe20000000f00 */
        /* <DEDUP_REMOVED lines=15> */
.L_x_523:
        /* <DEDUP_REMOVED lines=15> */
.L_x_522:
[----:B------:R-:W-:-:S04]  /*0f80*/  IMAD.U32 R152, RZ, RZ, UR36 ;  /* 0x00000024ff987e24 */ /* 0x000fc8000f8e00ff */
[----:B------:R-:W-:-:S05]  /*0f90*/  VIADD R19, R152, 0x33400 ;  /* 0x0003340098137836 */ /* 0x000fca0000000000 */
[----:B------:R-:W-:-:S13]  /*0fa0*/  LOP3.LUT P0, RZ, R19, 0x1bf, RZ, 0xc0, !PT ;  /* 0x000001bf13ff7812 */ /* 0x000fda000780c0ff */
        /* <DEDUP_REMOVED lines=17> */
.L_x_525:
        /* <DEDUP_REMOVED lines=15> */
.L_x_524:
[----:B-12---:R-:W1:Y:S01]  /*11b0*/  S2R R2, SR_TID.X ;  /* 0x0000000000027919 */ /* 0x006e620000002100 */
[----:B------:R-:W-:Y:S01]  /*11c0*/  UMOV UR4, 0xffffffff ;  /* 0xffffffff00047882 */ /* 0x000fe20000000000 */
[----:B-1----:R-:W-:-:S05]  /*11d0*/  VIADD R0, R2, 0xffffff80 ;  /* 0xffffff8002007836 */ /* 0x002fca0000000000 */
[----:B------:R-:W-:-:S04]  /*11e0*/  SHF.R.S32.HI R3, RZ, 0x1f, R0 ;  /* 0x0000001fff037819 */ /* 0x000fc80000011400 */
[----:B------:R-:W-:-:S04]  /*11f0*/  LEA.HI R2, R3, R0, RZ, 0x7 ;  /* 0x0000000003027211 */ /* 0x000fc800078f38ff */
[----:B------:R-:W-:Y:S01]  /*1200*/  SHF.R.S32.HI R13, RZ, 0x7, R2 ;  /* 0x00000007ff0d7819 */ /* 0x000fe20000011402 */
[----:B------:R-:W-:Y:S06]  /*1210*/  BRA.DIV UR4, `(.L_x_526) ;  /* 0x0000008e042c7947 */ /* 0x000fec000b800000 */
[----:B------:R1:W2:Y:S02]  /*1220*/  SHFL.IDX PT, R14, R13, RZ, 0x1f ;  /* 0x00001fff0d0e7589 */ /* 0x0002a400000e0000 */
.L_x_656:
[----:B------:R-:W-:Y:S01]  /*1230*/  SHF.L.U32 R15, RZ, 0x1f, RZ ;  /* 0x0000001fff0f7819 */ /* 0x000fe200000006ff */
[----:B--2---:R-:W-:Y:S01]  /*1240*/  IMAD.HI R4, R14, 0x55555556, RZ ;  /* 0x555555560e047827 */ /* 0x004fe200078e02ff */
[----:B------:R-:W-:Y:S02]  /*1250*/  LEA.HI R6, R3, R0, RZ, 0x4 ;  /* 0x0000000003067211 */ /* 0x000fe400078f20ff */
[----:B------:R-:W2:Y:S01]  /*1260*/  SYNCS.PHASECHK.TRANS64.TRYWAIT P0, [UR36+0x36400], R15 ;  /* 0x0364000fff0075a7 */ /* 0x000ea20008000164 */
[----:B------:R-:W-:Y:S01]  /*1270*/  LOP3.LUT R7, R2, 0xffffff80, RZ, 0xc0, !PT ;  /* 0xffffff8002077812 */ /* 0x000fe200078ec0ff */
[----:B------:R-:W-:Y:S01]  /*1280*/  VIADD R22, R22, 0x3f ;  /* 0x0000003f16167836 */ /* 0x000fe20000000000 */
[----:B------:R-:W-:Y:S01]  /*1290*/  LEA.HI R5, R4, R4, RZ, 0x1 ;  /* 0x0000000404057211 */ /* 0x000fe200078f08ff */
[----:B------:R-:W-:Y:S01]  /*12a0*/  IMAD.HI R4, R13, 0x55555556, RZ ;  /* 0x555555560d047827 */ /* 0x000fe200078e02ff */
[----:B------:R-:W-:Y:S02]  /*12b0*/  LEA.HI R2, R3, R0, RZ, 0x5 ;  /* 0x0000000003027211 */ /* 0x000fe400078f28ff */
[----:B------:R-:W-:Y:S01]  /*12c0*/  LOP3.LUT R3, R6, 0xfffffff0, RZ, 0xc0, !PT ;  /* 0xfffffff006037812 */ /* 0x000fe200078ec0ff */
[----:B------:R-:W-:Y:S01]  /*12d0*/  IMAD R16, R16, -0x60, R23 ;  /* 0xffffffa010107824 */ /* 0x000fe200078e0217 */
[----:B------:R-:W-:Y:S01]  /*12e0*/  LEA.HI R8, R4, R4, RZ, 0x1 ;  /* 0x0000000404087211 */ /* 0x000fe200078f08ff */
[C---:B------:R-:W-:Y:S01]  /*12f0*/  IMAD.IADD R4, R0.reuse, 0x1, -R7 ;  /* 0x0000000100047824 */ /* 0x040fe200078e0a07 */
[----:B------:R-:W-:Y:S01]  /*1300*/  SHF.R.S32.HI R9, RZ, 0x5, R2 ;  /* 0x00000005ff097819 */ /* 0x000fe20000011402 */
[----:B------:R-:W-:Y:S01]  /*1310*/  IMAD.IADD R3, R0, 0x1, -R3 ;  /* 0x0000000100037824 */ /* 0x000fe200078e0a03 */
[----:B------:R-:W-:Y:S01]  /*1320*/  SHF.R.S32.HI R11, RZ, 0x1f, R22 ;  /* 0x0000001fff0b7819 */ /* 0x000fe20000011416 */
[----:B------:R-:W-:Y:S01]  /*1330*/  IMAD R7, R8, -0x3, R13 ;  /* 0xfffffffd08077824 */ /* 0x000fe200078e020d */
[----:B------:R-:W-:Y:S01]  /*1340*/  SHF.R.S32.HI R8, RZ, 0x1f, R2 ;  /* 0x0000001fff087819 */ /* 0x000fe20000011402 */
[----:B------:R-:W-:Y:S01]  /*1350*/  IMAD R5, R5, -0x3, R14 ;  /* 0xfffffffd05057824 */ /* 0x000fe200078e020e */
[----:B------:R-:W-:Y:S01]  /*1360*/  LEA.HI R2, R11, R22, RZ, 0x6 ;  /* 0x000000160b027211 */ /* 0x000fe200078f30ff */
[----:B------:R-:W-:Y:S01]  /*1370*/  IMAD R21, R7, -0x20, R16 ;  /* 0xffffffe007157824 */ /* 0x000fe200078e0210 */
[----:B------:R-:W-:-:S02]  /*1380*/  LEA.HI R8, R8, R9, RZ, 0x2 ;  /* 0x0000000908087211 */ /* 0x000fc400078f10ff */
[----:B------:R-:W-:Y:S01]  /*1390*/  LEA.HI R0, R3, R3, RZ, 0x1 ;  /* 0x0000000303007211 */ /* 0x000fe200078f08ff */
[----:B--2---:R-:W-:Y:S06]  /*13a0*/  @P0 BRA `(.L_x_527) ;  /* 0x0000000000080947 */ /* 0x004fec0003800000 */
[----:B------:R-:W2:Y:S02]  /*13b0*/  SYNCS.PHASECHK.TRANS64.TRYWAIT P0, [UR36+0x36400], R15 ;  /* 0x0364000fff0075a7 */ /* 0x000ea40008000164 */
[----:B--2---:R-:W-:Y:S05]  /*13c0*/  @!P0 BRA `(.L_x_528) ;  /* 0x0000008800dc8947 */ /* 0x004fea0003800000 */
.L_x_527:
[----:B------:R-:W-:Y:S01]  /*13d0*/  LOP3.LUT R12, R8, 0x3ffffc, RZ, 0xc0, !PT ;  /* 0x003ffffc080c7812 */ /* 0x000fe200078ec0ff */
[----:B------:R-:W-:Y:S01]  /*13e0*/  IMAD R14, R13, 0x400, R4 ;  /* 0x000004000d0e7824 */ /* 0x000fe200078e0204 */
[--C-:B------:R-:W-:Y:S02]  /*13f0*/  SHF.R.S32.HI R7, RZ, 0x1, R0.reuse ;  /* 0x00000001ff077819 */ /* 0x100fe40000011400 */
[----:B------:R-:W-:Y:S02]  /*1400*/  CS2R R70, SRZ ;  /* 0x0000000000467805 */ /* 0x000fe4000001ff00 */
[----:B------:R-:W-:Y:S01]  /*1410*/  SHF.R.S32.HI R8, RZ, 0x1f, R0 ;  /* 0x0000001fff087819 */ /* 0x000fe20000011400 */
[----:B--2---:R-:W-:Y:S01]  /*1420*/  IMAD.IADD R15, R9, 0x1, -R12 ;  /* 0x00000001090f7824 */ /* 0x004fe200078e0a0c */
[----:B------:R-:W-:Y:S02]  /*1430*/  SHF.R.S32.HI R10, RZ, 0x1f, R3 ;  /* 0x0000001fff0a7819 */ /* 0x000fe40000011403 */
[----:B------:R-:W-:-:S02]  /*1440*/  CS2R R68, SRZ ;  /* 0x0000000000447805 */ /* 0x000fc4000001ff00 */
[----:B------:R-:W-:Y:S02]  /*1450*/  LEA.HI R8, R8, R7, RZ, 0x2 ;  /* 0x0000000708087211 */ /* 0x000fe400078f10ff */
[----:B------:R-:W-:Y:S02]  /*1460*/  CS2R R66, SRZ ;  /* 0x0000000000427805 */ /* 0x000fe4000001ff00 */
[----:B------:R-:W-:Y:S02]  /*1470*/  LEA.HI R10, R10, R3, RZ, 0x3 ;  /* 0x000000030a0a7211 */ /* 0x000fe400078f18ff */
[----:B------:R-:W-:Y:S02]  /*1480*/  CS2R R64, SRZ ;  /* 0x0000000000407805 */ /* 0x000fe4000001ff00 */
[----:B------:R-:W-:Y:S02]  /*1490*/  LOP3.LUT R8, R8, 0xfffffffc, RZ, 0xc0, !PT ;  /* 0xfffffffc08087812 */ /* 0x000fe400078ec0ff */
[----:B------:R-:W-:-:S02]  /*14a0*/  CS2R R62, SRZ ;  /* 0x00000000003e7805 */ /* 0x000fc4000001ff00 */
[----:B------:R-:W-:Y:S01]  /*14b0*/  LOP3.LUT R0, R0, 0x7fffffe, RZ, 0xc0, !PT ;  /* 0x07fffffe00007812 */ /* 0x000fe200078ec0ff */
[----:B------:R-:W-:Y:S01]  /*14c0*/  IMAD.SHL.U32 R10, R10, 0x20, RZ ;  /* 0x000000200a0a7824 */ /* 0x000fe200078e00ff */
[----:B------:R-:W-:Y:S01]  /*14d0*/  SHF.R.S32.HI R6, RZ, 0x4, R6 ;  /* 0x00000004ff067819 */ /* 0x000fe20000011406 */
[----:B------:R-:W-:Y:S01]  /*14e0*/  IMAD.IADD R8, R7, 0x1, -R8 ;  /* 0x0000000107087824 */ /* 0x000fe200078e0a08 */
[----:B------:R-:W-:Y:S01]  /*14f0*/  CS2R R60, SRZ ;  /* 0x00000000003c7805 */ /* 0x000fe2000001ff00 */
[----:B------:R-:W-:Y:S01]  /*1500*/  IMAD.IADD R11, R3, 0x1, -R0 ;  /* 0x00000001030b7824 */ /* 0x000fe200078e0a00 */
[----:B------:R-:W-:Y:S01]  /*1510*/  SHF.R.S32.HI R3, RZ, 0x1f, R4 ;  /* 0x0000001fff037819 */ /* 0x000fe20000011404 */
[----:B------:R-:W-:Y:S01]  /*1520*/  IMAD.SHL.U32 R9, R8, 0x40, RZ ;  /* 0x0000004008097824 */ /* 0x000fe200078e00ff */
[----:B------:R-:W-:Y:S01]  /*1530*/  LOP3.LUT R10, R10, 0x7fffff00, RZ, 0xc0, !PT ;  /* 0x7fffff000a0a7812 */ /* 0x000fe200078ec0ff */
[----:B------:R-:W-:Y:S01]  /*1540*/  IMAD.SHL.U32 R12, R6, 0x8, RZ ;  /* 0x00000008060c7824 */ /* 0x000fe200078e00ff */
[----:B------:R-:W-:-:S02]  /*1550*/  LEA.HI R0, R3, R4, RZ, 0x2 ;  /* 0x0000000403007211 */ /* 0x000fc400078f10ff */
[----:B------:R-:W-:Y:S02]  /*1560*/  CS2R R58, SRZ ;  /* 0x00000000003a7805 */ /* 0x000fe4000001ff00 */
[----:B------:R-:W-:Y:S01]  /*1570*/  LOP3.LUT R9, R9, 0xc0, RZ, 0xc0, !PT ;  /* 0x000000c009097812 */ /* 0x000fe200078ec0ff */
[----:B------:R-:W-:Y:S01]  /*1580*/  IMAD R10, R13, 0x800, R10 ;  /* 0x000008000d0a7824 */ /* 0x000fe200078e020a */
[----:B------:R-:W-:Y:S02]  /*1590*/  SHF.R.S32.HI R6, RZ, 0x2, R0 ;  /* 0x00000002ff067819 */ /* 0x000fe40000011400 */
[----:B------:R-:W-:Y:S02]  /*15a0*/  CS2R R56, SRZ ;  /* 0x0000000000387805 */ /* 0x000fe4000001ff00 */
[----:B------:R-:W-:Y:S01]  /*15b0*/  LOP3.LUT R12, R9, 0x8, R12, 0xf8, !PT ;  /* 0x00000008090c7812 */ /* 0x000fe200078ef80c */
[----:B------:R-:W-:Y:S01]  /*15c0*/  IMAD R10, R11, 0x20, R10 ;  /* 0x000000200b0a7824 */ /* 0x000fe200078e020a */
[----:B------:R-:W-:-:S02]  /*15d0*/  SHF.R.S32.HI R7, RZ, 0x1f, R0 ;  /* 0x0000001fff077819 */ /* 0x000fc40000011400 */
[----:B------:R-:W-:Y:S02]  /*15e0*/  CS2R R54, SRZ ;  /* 0x0000000000367805 */ /* 0x000fe4000001ff00 */
[----:B------:R-:W-:Y:S01]  /*15f0*/  SHF.R.U32.HI R9, RZ, 0x3, R9 ;  /* 0x00000003ff097819 */ /* 0x000fe20000011609 */
[----:B------:R-:W-:Y:S01]  /*1600*/  IMAD R10, R15, 0x200, R10 ;  /* 0x000002000f0a7824 */ /* 0x000fe200078e020a */
[----:B------:R-:W-:Y:S01]  /*1610*/  LEA.HI R7, R7, R6, RZ, 0x3 ;  /* 0x0000000607077211 */ /* 0x000fe200078f18ff */
[----:B------:R-:W-:Y:S01]  /*1620*/  IMAD.MOV.U32 R15, RZ, RZ, 0x20 ;  /* 0x00000020ff0f7424 */ /* 0x000fe200078e00ff */
[----:B------:R-:W-:Y:S01]  /*1630*/  LOP3.LUT R9, R12, R9, RZ, 0x3c, !PT ;  /* 0x000000090c097212 */ /* 0x000fe200078e3cff */
[----:B------:R-:W-:Y:S01]  /*1640*/  IMAD.MOV.U32 R12, RZ, RZ, RZ ;  /* 0x000000ffff0c7224 */ /* 0x000fe200078e00ff */
[----:B-1----:R-:W-:Y:S02]  /*1650*/  LOP3.LUT R13, R0, 0xfffffffc, RZ, 0xc0, !PT ;  /* 0xfffffffc000d7812 */ /* 0x002fe400078ec0ff */
[----:B------:R-:W-:-:S02]  /*1660*/  CS2R R52, SRZ ;  /* 0x0000000000347805 */ /* 0x000fc4000001ff00 */
[----:B------:R-:W-:Y:S01]  /*1670*/  LEA.HI R3, R3, R4, RZ, 0x5 ;  /* 0x0000000403037211 */ /* 0x000fe200078f28ff */
[----:B------:R-:W-:Y:S01]  /*1680*/  IMAD.IADD R9, R10, 0x1, R9 ;  /* 0x000000010a097824 */ /* 0x000fe200078e0209 */
[----:B------:R-:W-:Y:S01]  /*1690*/  LOP3.LUT R7, R7, 0xfffffff8, RZ, 0xc0, !PT ;  /* 0xfffffff807077812 */ /* 0x000fe200078ec0ff */
[----:B------:R-:W-:Y:S01]  /*16a0*/  IMAD.IADD R0, R4, 0x1, -R13 ;  /* 0x0000000104007824 */ /* 0x000fe200078e0a0d */
[----:B------:R-:W-:Y:S01]  /*16b0*/  LOP3.LUT P0, RZ, R8, 0x2, RZ, 0xc0, !PT ;  /* 0x0000000208ff7812 */ /* 0x000fe2000780c0ff */
[----:B------:R-:W-:Y:S01]  /*16c0*/  IMAD.SHL.U32 R4, R14, 0x4, RZ ;  /* 0x000000040e047824 */ /* 0x000fe200078e00ff */
[----:B------:R-:W-:Y:S01]  /*16d0*/  SHF.R.S32.HI R3, RZ, 0x5, R3 ;  /* 0x00000005ff037819 */ /* 0x000fe20000011403 */
[----:B------:R-:W-:Y:S01]  /*16e0*/  IMAD.IADD R16, R6, 0x1, -R7 ;  /* 0x0000000106107824 */ /* 0x000fe200078e0a07 */
[----:B------:R-:W-:Y:S01]  /*16f0*/  SEL R15, R15, 0xffffffe0, !P0 ;  /* 0xffffffe00f0f7807 */ /* 0x000fe20004000000 */
[----:B------:R-:W-:Y:S01]  /*1700*/  IMAD R0, R0, -0x2, R21 ;  /* 0xfffffffe00007824 */ /* 0x000fe200078e0215 */
[----:B------:R-:W-:Y:S01]  /*1710*/  LEA R14, R9, UR36, 0x1 ;  /* 0x00000024090e7c11 */ /* 0x000fe2000f8e08ff */
[----:B------:R-:W-:Y:S01]  /*1720*/  IMAD R16, R3, 0x10, R16 ;  /* 0x0000001003107824 */ /* 0x000fe200078e0210 */
[----:B------:R-:W-:-:S02]  /*1730*/  LOP3.LUT R13, R17, 0x1, RZ, 0xfc, !PT ;  /* 0x00000001110d7812 */ /* 0x000fc400078efcff */
[----:B------:R-:W-:Y:S02]  /*1740*/  CS2R R6, SRZ ;  /* 0x0000000000067805 */ /* 0x000fe4000001ff00 */
[----:B------:R-:W-:Y:S01]  /*1750*/  SHF.R.S32.HI R17, RZ, 0x6, R2 ;  /* 0x00000006ff117819 */ /* 0x000fe20000011402 */
[----:B------:R-:W-:Y:S01]  /*1760*/  IMAD.MOV.U32 R3, RZ, RZ, RZ ;  /* 0x000000ffff037224 */ /* 0x000fe200078e00ff */
        /* <DEDUP_REMOVED lines=38> */
[----:B------:R-:W-:Y:S02]  /*19d0*/  LEA R2, R4, UR36, 0x2 ;  /* 0x0000002404027c11 */ /* 0x000fe4000f8e10ff */
[----:B------:R-:W-:-:S07]  /*19e0*/  IADD3 R15, R15, 0x30400, R14 ;  /* 0x000304000f0f7810 */ /* 0x000fce0007ffe00e */
.L_x_539:
[----:B------:R-:W-:-:S13]  /*19f0*/  ISETP.NE.AND P0, PT, R13, 0x3, PT ;  /* 0x000000030d00780c */ /* 0x000fda0003f05270 */
[----:B-1----:R-:W-:Y:S05]  /*1a00*/  @!P0 BRA `(.L_x_529) ;  /* 0x0000000000048947 */ /* 0x002fea0003800000 */
[----:B------:R-:W-:Y:S01]  /*1a10*/  BPT.TRAP 0x1 ;  /* 0x000000040000795c */ /* 0x000fe20000300000 */
.L_x_529:
[----:B------:R-:W-:Y:S02]  /*1a20*/  LEA R4, R3, UR36, 0x3 ;  /* 0x0000002403047c11 */ /* 0x000fe4000f8e18ff */
[----:B------:R-:W-:-:S04]  /*1a30*/  SHF.L.U32 R9, R7, 0x1f, RZ ;  /* 0x0000001f07097819 */ /* 0x000fc800000006ff */
[----:B------:R1:W2:Y:S01]  /*1a40*/  SYNCS.PHASECHK.TRANS64.TRYWAIT P1, [R4+URZ+0x36410], R9 ;  /* 0x03641009040075a7 */ /* 0x0002a2000802017f */
[----:B------:R-:W-:Y:S05]  /*1a50*/  @!P0 BRA `(.L_x_530) ;  /* 0x0000000000048947 */ /* 0x000fea0003800000 */
[----:B------:R-:W-:Y:S01]  /*1a60*/  BPT.TRAP 0x1 ;  /* 0x000000040000795c */ /* 0x000fe20000300000 */
.L_x_530:
[----:B--2---:R-:W-:Y:S05]  /*1a70*/  @P1 BRA `(.L_x_531) ;  /* 0x0000000000081947 */ /* 0x004fea0003800000 */
[----:B------:R-:W2:Y:S02]  /*1a80*/  SYNCS.PHASECHK.TRANS64.TRYWAIT P1, [R4+URZ+0x36410], R9 ;  /* 0x03641009040075a7 */ /* 0x000ea4000802017f */
[----:B--2---:R-:W-:Y:S05]  /*1a90*/  @!P1 BRA `(.L_x_532) ;  /* 0x00000084003c9947 */ /* 0x004fea0003800000 */
.L_x_531:
        /* <DEDUP_REMOVED lines=103> */
.L_x_533:
[----:B-12---:R-:W-:-:S04]  /*2110*/  SHF.L.U32 R9, R6, 0x1f, RZ ;  /* 0x0000001f06097819 */ /* 0x006fc800000006ff */
[----:B------:R1:W2:Y:S01]  /*2120*/  SYNCS.PHASECHK.TRANS64.TRYWAIT P1, [UR36+0x36430], R9 ;  /* 0x03643009ff0075a7 */ /* 0x0002a20008020164 */
[----:B------:R-:W-:Y:S05]  /*2130*/  @!P0 BRA `(.L_x_534) ;  /* 0x0000000000048947 */ /* 0x000fea0003800000 */
[----:B------:R-:W-:Y:S01]  /*2140*/  BPT.TRAP 0x1 ;  /* 0x000000040000795c */ /* 0x000fe20000300000 */
.L_x_534:
[----:B--2---:R-:W-:Y:S05]  /*2150*/  @P1 BRA `(.L_x_535) ;  /* 0x0000000000081947 */ /* 0x004fea0003800000 */
[----:B------:R-:W2:Y:S02]  /*2160*/  SYNCS.PHASECHK.TRANS64.TRYWAIT P1, [UR36+0x36430], R9 ;  /* 0x03643009ff0075a7 */ /* 0x000ea40008020164 */
[----:B--2---:R-:W-:Y:S05]  /*2170*/  @!P1 BRA `(.L_x_536) ;  /* 0x0000007c00989947 */ /* 0x004fea0003800000 */
.L_x_535:
[----:B------:R-:W-:Y:S01]  /*2180*/  UIADD3 UR5, UR36, 0x2a000, URZ ;  /* 0x0002a00024057890 */ /* 0x000fe2000fffe03f */
[----:B------:R-:W-:Y:S01]  /*2190*/  WARPGROUP.ARRIVE ;  /* 0x00000000000079c5 */ /* 0x000fe20000000000 */
[----:B------:R-:W-:Y:S01]  /*21a0*/  UIADD3 UR4, UR4, 0x9000, URZ ;  /* 0x0000900004047890 */ /* 0x000fe2000fffe03f */
[C---:B------:R-:W-:Y:S01]  /*21b0*/  ISETP.GT.AND P1, PT, R0.reuse, RZ, PT ;  /* 0x000000ff0000720c */ /* 0x040fe20003f24270 */
[----:B------:R-:W-:Y:S01]  /*21c0*/  USHF.R.U32.HI UR6, URZ, 0x4, UR5 ;  /* 0x000000043f067899 */ /* 0x000fe20008011605 */
[----:B------:R-:W-:Y:S01]  /*21d0*/  ISETP.GT.AND P2, PT, R0, 0x1, PT ;  /* 0x000000010000780c */ /* 0x000fe20003f44270 */
[----:B------:R-:W-:Y:S01]  /*21e0*/  USHF.R.U32.HI UR4, URZ, 0x4, UR4 ;  /* 0x000000043f047899 */ /* 0x000fe20008011604 */
[----:B-12---:R-:W-:Y:S01]  /*21f0*/  FSEL R9, R138, -INF , P1 ;  /* 0xff8000008a097808 */ /* 0x006fe20000800000 */
        /* <DEDUP_REMOVED lines=10> */
[--C-:B------:R-:W-:Y:S01]  /*22a0*/  FFMA.FTZ R138, R9, UR40, -R20.reuse ;  /* 0x00000028098a7c23 */ /* 0x100fe20008010814 */
[----:B------:R-:W-:Y:S01]  /*22b0*/  UMOV UR8, UR4 ;  /* 0x0000000400087c82 */ /* 0x000fe20008000000 */
[----:B------:R-:W-:Y:S01]  /*22c0*/  FSEL R140, R140, -INF , P3 ;  /* 0xff8000008c8c7808 */ /* 0x000fe20001800000 */
        /* <DEDUP_REMOVED lines=19> */
[C---:B------:R-:W-:Y:S01]  /*2400*/  ISETP.GT.AND P1, PT, R0.reuse, 0x10, PT ;  /* 0x000000100000780c */ /* 0x040fe20003f24270 */
[----:B------:R-:W-:Y:S01]  /*2410*/  UMOV UR7, 0x80000020 ;  /* 0x8000002000077882 */ /* 0x000fe20000000000 */
[----:B------:R-:W-:-:S02]  /*2420*/  ISETP.GT.AND P2, PT, R0, 0x11, PT ;  /* 0x000000110000780c */ /* 0x000fc40003f44270 */
        /* <DEDUP_REMOVED lines=22> */
[----:B------:R-:W-:-:S03]  /*2590*/  UIADD3 UR8, UR4, 0x4, URZ ;  /* 0x0000000404087890 */ /* 0x000fc6000fffe03f */
[----:B------:R-:W2:Y:S01]  /*25a0*/  MUFU.EX2 R142, R142 ;  /* 0x0000008e008e7308 */ /* 0x000ea20000000800 */
[----:B------:R-:W-:Y:S01]  /*25b0*/  UMOV UR11, 0x40000040 ;  /* 0x40000040000b7882 */ /* 0x000fe20000000000 */
[----:B------:R-:W-:Y:S01]  /*25c0*/  UMOV UR9, 0x40000040 ;  /* 0x4000004000097882 */ /* 0x000fe20000000000 */
[----:B-1----:R-:W-:-:S05]  /*25d0*/  F2FP.F16.F32.PACK_AB R9, R139, R138 ;  /* 0x0000008a8b09723e */ /* 0x002fca00000000ff */
        /* <DEDUP_REMOVED lines=123> */
[----:B------:R-:W-:-:S05]  /*2d90*/  FMUL.FTZ R125, R144, R125 ;  /* 0x0000007d907d7220 */ /* 0x000fca0000410000 */
        /* <DEDUP_REMOVED lines=109> */
.L_x_537:
        /* <DEDUP_REMOVED lines=60> */
.L_x_538:
[----:B------:R-:W-:Y:S01]  /*3830*/  VIADD R12, R12, 0x1 ;  /* 0x000000010c0c7836 */ /* 0x000fe20000000000 */
[----:B------:R-:W-:Y:S01]  /*3840*/  LOP3.LUT R6, R6, 0x1, RZ, 0x3c, !PT ;  /* 0x0000000106067812 */ /* 0x000fe200078e3cff */
[----:B------:R-:W-:Y:S02]  /*3850*/  VIADD R4, R4, 0x36420 ;  /* 0x0003642004047836 */ /* 0x000fe40000000000 */
[----:B------:R-:W-:Y:S01]  /*3860*/  VIADD R3, R3, 0x1 ;  /* 0x0000000103037836 */ /* 0x000fe20000000000 */
[----:B------:R-:W-:Y:S02]  /*3870*/  ISETP.GE.AND P1, PT, R12, R17, PT ;  /* 0x000000110c00720c */ /* 0x000fe40003f26270 */
[----:B------:R-:W-:Y:S02]  /*3880*/  PRMT R4, RZ, 0x654, R4 ;  /* 0x00000654ff047816 */ /* 0x000fe40000000004 */
[C---:B------:R-:W-:Y:S02]  /*3890*/  ISETP.NE.AND P0, PT, R3.reuse, 0x2, PT ;  /* 0x000000020300780c */ /* 0x040fe40003f05270 */
[----:B------:R2:W-:Y:S02]  /*38a0*/  SYNCS.ARRIVE.TRANS64.RED.A1T0 RZ, [R4+URZ], RZ ;  /* 0x000000ff04ff79a7 */ /* 0x0005e4000810043f */
[----:B------:R-:W-:-:S02]  /*38b0*/  SEL R3, R3, RZ, P0 ;  /* 0x000000ff03037207 */ /* 0x000fc40000000000 */
[----:B--2---:R-:W-:-:S04]  /*38c0*/  SEL R4, RZ, 0x1, P0 ;  /* 0x00000001ff047807 */ /* 0x004fc80000000000 */
[----:B------:R-:W-:Y:S01]  /*38d0*/  LOP3.LUT R7, R7, R4, RZ, 0x3c, !PT ;  /* 0x0000000407077212 */ /* 0x000fe200078e3cff */
[----:B------:R-:W-:Y:S06]  /*38e0*/  @!P1 BRA `(.L_x_539) ;  /* 0xffffffe000409947 */ /* 0x000fec000383ffff */
[----:B------:R-:W-:Y:S01]  /*38f0*/  ULDC UR4, c[0x0][0x740] ;  /* 0x0001d00000047ab9 */ /* 0x000fe20000000800 */
[----:B------:R-:W-:Y:S01]  /*3900*/  PLOP3.LUT P0, PT, PT, PT, PT, 0x8, 0x0 ;  /* 0x000000000000781c */ /* 0x000fe20003f0e170 */
        /* <DEDUP_REMOVED lines=47> */
[----:B------:R-:W-:-:S07]  /*3c00*/  FMUL.FTZ R71, R71, UR4 ;  /* 0x0000000447477c20 */ /* 0x000fce0008410000 */
.L_x_521:
[----:B------:R-:W-:Y:S05]  /*3c10*/  @P0 BRA `(.L_x_540) ;  /* 0x0000001400f00947 */ /* 0x000fea0003800000 */
[----:B------:R-:W3:Y:S01]  /*3c20*/  S2R R0, SR_TID.X ;  /* 0x0000000000007919 */ /* 0x000ee20000002100 */
[----:B------:R-:W4:Y:S01]  /*3c30*/  S2UR UR5, SR_CgaCtaId ;  /* 0x00000000000579c3 */ /* 0x000f220000008800 */
[----:B------:R-:W-:Y:S01]  /*3c40*/  UMOV UR4, 0x400 ;  /* 0x0000040000047882 */ /* 0x000fe20000000000 */
[----:B------:R-:W-:-:S06]  /*3c50*/  F2FP.F16.F32.PACK_AB R72, R73, R72 ;  /* 0x000000484948723e */ /* 0x000fcc00000000ff */
[----:B------:R-:W-:Y:S01]  /*3c60*/  BAR.SYNC.DEFER_BLOCKING 0x1, 0x180 ;  /* 0x0046000000007b1d */ /* 0x000fe20000010000 */
        /* <DEDUP_REMOVED lines=10> */
[----:B----4-:R-:W-:Y:S01]  /*3d10*/  ULEA UR4, UR5, UR4, 0x18 ;  /* 0x0000000405047291 */ /* 0x010fe2000f8ec03f */
[----:B------:R-:W-:Y:S02]  /*3d20*/  F2FP.F16.F32.PACK_AB R90, R93, R92 ;  /* 0x0000005c5d5a723e */ /* 0x000fe400000000ff */
[----:B------:R-:W-:-:S02]  /*3d30*/  F2FP.F16.F32.PACK_AB R91, R95, R94 ;  /* 0x0000005e5f5b723e */ /* 0x000fc400000000ff */
[----:B------:R-:W-:Y:S01]  /*3d40*/  F2FP.F16.F32.PACK_AB R97, R99, R98 ;  /* 0x000000626361723e */ /* 0x000fe200000000ff */
[----:B---3--:R-:W-:Y:S01]  /*3d50*/  VIADD R0, R0, 0xffffff80 ;  /* 0xffffff8000007836 */ /* 0x008fe20000000000 */
[----:B------:R-:W-:Y:S02]  /*3d60*/  F2FP.F16.F32.PACK_AB R104, R105, R104 ;  /* 0x000000686968723e */ /* 0x000fe400000000ff */
[----:B------:R-:W-:Y:S01]  /*3d70*/  F2FP.F16.F32.PACK_AB R98, R101, R100 ;  /* 0x000000646562723e */ /* 0x000fe200000000ff */
[----:B-12---:R-:W-:Y:S01]  /*3d80*/  IMAD.SHL.U32 R2, R0, 0x40, RZ ;  /* 0x0000004000027824 */ /* 0x006fe200078e00ff */
[----:B------:R-:W-:Y:S02]  /*3d90*/  SHF.R.S32.HI R7, RZ, 0x1f, R0 ;  /* 0x0000001fff077819 */ /* 0x000fe40000011400 */
[----:B------:R-:W-:Y:S02]  /*3da0*/  F2FP.F16.F32.PACK_AB R99, R103, R102 ;  /* 0x000000666763723e */ /* 0x000fe400000000ff */
[----:B------:R-:W-:-:S02]  /*3db0*/  LEA.HI R4, R7, R0, RZ, 0x4 ;  /* 0x0000000007047211 */ /* 0x000fc400078f20ff */
[CC--:B------:R-:W-:Y:S02]  /*3dc0*/  LEA.HI R5, R7.reuse, R0.reuse, RZ, 0x5 ;  /* 0x0000000007057211 */ /* 0x0c0fe400078f28ff */
[----:B------:R-:W-:Y:S02]  /*3dd0*/  SHF.R.S32.HI R9, RZ, 0x4, R4 ;  /* 0x00000004ff097819 */ /* 0x000fe40000011404 */
[----:B------:R-:W-:Y:S02]  /*3de0*/  LOP3.LUT R2, R2, 0x1c0, RZ, 0xc0, !PT ;  /* 0x000001c002027812 */ /* 0x000fe400078ec0ff */
[----:B------:R-:W-:Y:S02]  /*3df0*/  LEA.HI R4, R4, R9, RZ, 0x1 ;  /* 0x0000000904047211 */ /* 0x000fe400078f08ff */
[----:B------:R-:W-:Y:S02]  /*3e00*/  SHF.R.U32.HI R5, RZ, 0x1, R5 ;  /* 0x00000001ff057819 */ /* 0x000fe40000011605 */
[----:B------:R-:W-:-:S02]  /*3e10*/  LEA.HI R3, R7, R0, RZ, 0x3 ;  /* 0x0000000007037211 */ /* 0x000fc400078f18ff */
[----:B------:R-:W-:Y:S02]  /*3e20*/  LOP3.LUT R6, R4, 0x7ffffe, RZ, 0xc0, !PT ;  /* 0x007ffffe04067812 */ /* 0x000fe400078ec0ff */
[----:B------:R-:W-:Y:S02]  /*3e30*/  LEA.HI R7, R7, R0, RZ, 0x7 ;  /* 0x0000000007077211 */ /* 0x000fe400078f38ff */
[----:B------:R-:W-:Y:S01]  /*3e40*/  LOP3.LUT R4, R2, 0x30, R5, 0xf8, !PT ;  /* 0x0000003002047812 */ /* 0x000fe200078ef805 */
[----:B------:R-:W-:Y:S01]  /*3e50*/  IMAD.IADD R6, R9, 0x1, -R6 ;  /* 0x0000000109067824 */ /* 0x000fe200078e0a06 */
[----:B------:R-:W-:Y:S02]  /*3e60*/  SHF.R.S32.HI R5, RZ, 0x7, R7 ;  /* 0x00000007ff057819 */ /* 0x000fe40000011407 */
[----:B------:R-:W-:Y:S02]  /*3e70*/  LOP3.LUT R3, R4, 0x8, R3, 0xf8, !PT ;  /* 0x0000000804037812 */ /* 0x000fe400078ef803 */
[----:B------:R-:W-:Y:S01]  /*3e80*/  SHF.R.U32.HI R2, RZ, 0x3, R2 ;  /* 0x00000003ff027819 */ /* 0x000fe20000011602 */
[----:B------:R-:W-:Y:S01]  /*3e90*/  IMAD R5, R5, 0xc, R6 ;  /* 0x0000000c05057824 */ /* 0x000fe200078e0206 */
[----:B------:R-:W-:-:S02]  /*3ea0*/  F2FP.F16.F32.PACK_AB R105, R107, R106 ;  /* 0x0000006a6b69723e */ /* 0x000fc400000000ff */
[----:B------:R-:W-:Y:S02]  /*3eb0*/  LOP3.LUT R2, R3, R2, RZ, 0x3c, !PT ;  /* 0x0000000203027212 */ /* 0x000fe400078e3cff */
[----:B------:R-:W-:Y:S02]  /*3ec0*/  F2FP.F16.F32.PACK_AB R112, R113, R112 ;  /* 0x000000707170723e */ /* 0x000fe400000000ff */
[----:B------:R-:W-:Y:S01]  /*3ed0*/  F2FP.F16.F32.PACK_AB R106, R109, R108 ;  /* 0x0000006c6d6a723e */ /* 0x000fe200000000ff */
[----:B------:R-:W-:Y:S01]  /*3ee0*/  IMAD.U32 R4, R5, 0x200, R2 ;  /* 0x0000020005047824 */ /* 0x000fe200078e0002 */
[----:B------:R-:W-:Y:S01]  /*3ef0*/  F2FP.F16.F32.PACK_AB R107, R111, R110 ;  /* 0x0000006e6f6b723e */ /* 0x000fe200000000ff */
[----:B------:R-:W1:Y:S01]  /*3f00*/  LDC.64 R2, c[0x0][0x870] ;  /* 0x00021c00ff027b82 */ /* 0x000e620000000a00 */
[----:B------:R-:W-:Y:S02]  /*3f10*/  F2FP.F16.F32.PACK_AB R113, R115, R114 ;  /* 0x000000727371723e */ /* 0x000fe400000000ff */
[----:B------:R-:W-:-:S02]  /*3f20*/  LEA R6, R4, UR4, 0x1 ;  /* 0x0000000404067c11 */ /* 0x000fc4000f8e08ff */
[----:B------:R-:W-:Y:S02]  /*3f30*/  F2FP.F16.F32.PACK_AB R24, R25, R24 ;  /* 0x000000181918723e */ /* 0x000fe400000000ff */
[----:B------:R-:W-:Y:S01]  /*3f40*/  F2FP.F16.F32.PACK_AB R114, R117, R116 ;  /* 0x000000747572723e */ /* 0x000fe200000000ff */
[----:B------:R-:W-:Y:S01]  /*3f50*/  STSM.16.MT88.4 [R6+0x9000], R72 ;  /* 0x0090004806007844 */ /* 0x000fe20000004200 */
[----:B------:R-:W-:Y:S01]  /*3f60*/  F2FP.F16.F32.PACK_AB R115, R119, R118 ;  /* 0x000000767773723e */ /* 0x000fe200000000ff */
[----:B------:R-:W2:Y:S01]  /*3f70*/  LDC.64 R4, c[0x0][0x870] ;  /* 0x00021c00ff047b82 */ /* 0x000ea20000000a00 */
[----:B------:R-:W-:Y:S01]  /*3f80*/  F2FP.F16.F32.PACK_AB R25, R27, R26 ;  /* 0x0000001a1b19723e */ /* 0x000fe200000000ff */
[----:B------:R-:W-:Y:S01]  /*3f90*/  STSM.16.MT88.4 [R6+0x9800], R80 ;  /* 0x0098005006007844 */ /* 0x000fe20000004200 */
[----:B------:R-:W-:Y:S02]  /*3fa0*/  F2FP.F16.F32.PACK_AB R32, R33, R32 ;  /* 0x000000202120723e */ /* 0x000fe400000000ff */
[----:B------:R-:W-:Y:S01]  /*3fb0*/  F2FP.F16.F32.PACK_AB R26, R29, R28 ;  /* 0x0000001c1d1a723e */ /* 0x000fe200000000ff */
[----:B------:R-:W-:Y:S01]  /*3fc0*/  STSM.16.MT88.4 [R6+0xa000], R88 ;  /* 0x00a0005806007844 */ /* 0x000fe20000004200 */
[----:B------:R-:W-:-:S02]  /*3fd0*/  F2FP.F16.F32.PACK_AB R27, R31, R30 ;  /* 0x0000001e1f1b723e */ /* 0x000fc400000000ff */
[----:B------:R-:W-:Y:S01]  /*3fe0*/  F2FP.F16.F32.PACK_AB R33, R35, R34 ;  /* 0x000000222321723e */ /* 0x000fe200000000ff */
[----:B------:R-:W-:Y:S01]  /*3ff0*/  STSM.16.MT88.4 [R6+0xa800], R96 ;  /* 0x00a8006006007844 */ /* 0x000fe20000004200 */
[----:B------:R-:W-:Y:S02]  /*4000*/  F2FP.F16.F32.PACK_AB R40, R41, R40 ;  /* 0x000000282928723e */ /* 0x000fe400000000ff */
[----:B------:R-:W-:Y:S01]  /*4010*/  F2FP.F16.F32.PACK_AB R34, R37, R36 ;  /* 0x000000242522723e */ /* 0x000fe200000000ff */
[----:B------:R-:W-:Y:S01]  /*4020*/  STSM.16.MT88.4 [R6+0xb000], R104 ;  /* 0x00b0006806007844 */ /* 0x000fe20000004200 */
[----:B------:R-:W-:Y:S02]  /*4030*/  F2FP.F16.F32.PACK_AB R35, R39, R38 ;  /* 0x000000262723723e */ /* 0x000fe400000000ff */
[----:B------:R-:W-:Y:S01]  /*4040*/  F2FP.F16.F32.PACK_AB R48, R49, R48 ;  /* 0x000000303130723e */ /* 0x000fe200000000ff */
[----:B------:R-:W-:Y:S01]  /*4050*/  STSM.16.MT88.4 [R6+0xb800], R112 ;  /* 0x00b8007006007844 */ /* 0x000fe20000004200 */
[----:B------:R-:W-:-:S02]  /*4060*/  F2FP.F16.F32.PACK_AB R41, R43, R42 ;  /* 0x0000002a2b29723e */ /* 0x000fc400000000ff */
[----:B------:R-:W-:Y:S01]  /*4070*/  F2FP.F16.F32.PACK_AB R56, R57, R56 ;  /* 0x000000383938723e */ /* 0x000fe200000000ff */
[----:B------:R-:W-:Y:S01]  /*4080*/  STSM.16.MT88.4 [R6], R24 ;  /* 0x0000001806007844 */ /* 0x000fe20000004200 */
[----:B------:R-:W-:Y:S01]  /*4090*/  F2FP.F16.F32.PACK_AB R42, R45, R44 ;  /* 0x0000002c2d2a723e */ /* 0x000fe200000000ff */
[----:B--2---:R-:W-:Y:S01]  /*40a0*/  IMAD.WIDE R4, R18, 0x4, R4 ;  /* 0x0000000412047825 */ /* 0x004fe200078e0204 */
[----:B------:R-:W-:Y:S01]  /*40b0*/  F2FP.F16.F32.PACK_AB R43, R47, R46 ;  /* 0x0000002e2f2b723e */ /* 0x000fe200000000ff */
[----:B------:R-:W-:Y:S01]  /*40c0*/  STSM.16.MT88.4 [R6+0x800], R32 ;  /* 0x0008002006007844 */ /* 0x000fe20000004200 */
[----:B------:R-:W-:Y:S02]  /*40d0*/  F2FP.F16.F32.PACK_AB R49, R51, R50 ;  /* 0x000000323331723e */ /* 0x000fe400000000ff */
[----:B------:R-:W-:Y:S01]  /*40e0*/  F2FP.F16.F32.PACK_AB R64, R65, R64 ;  /* 0x000000404140723e */ /* 0x000fe200000000ff */
[----:B------:R-:W-:Y:S01]  /*40f0*/  STSM.16.MT88.4 [R6+0x1000], R40 ;  /* 0x0010002806007844 */ /* 0x000fe20000004200 */
[----:B------:R-:W-:Y:S01]  /*4100*/  F2FP.F16.F32.PACK_AB R50, R53, R52 ;  /* 0x000000343532723e */ /* 0x000fe200000000ff */
[----:B------:R-:W-:Y:S01]  /*4110*/  ULDC UR5, c[0x0][0x808] ;  /* 0x0002020000057ab9 */ /* 0x000fe20000000800 */
[----:B------:R-:W-:Y:S01]  /*4120*/  F2FP.F16.F32.PACK_AB R51, R55, R54 ;  /* 0x000000363733723e */ /* 0x000fe200000000ff */
[----:B------:R-:W2:Y:S01]  /*4130*/  LDC.64 R36, c[0x0][0x850] ;  /* 0x00021400ff247b82 */ /* 0x000ea20000000a00 */
[----:B------:R-:W-:-:S02]  /*4140*/  F2FP.F16.F32.PACK_AB R57, R59, R58 ;  /* 0x0000003a3b39723e */ /* 0x000fc400000000ff */
[----:B------:R-:W-:Y:S01]  /*4150*/  F2FP.F16.F32.PACK_AB R58, R61, R60 ;  /* 0x0000003c3d3a723e */ /* 0x000fe200000000ff */
[----:B------:R-:W-:Y:S01]  /*4160*/  STSM.16.MT88.4 [R6+0x1800], R48 ;  /* 0x0018003006007844 */ /* 0x000fe20000004200 */
[----:B------:R-:W-:Y:S02]  /*4170*/  F2FP.F16.F32.PACK_AB R59, R63, R62 ;  /* 0x0000003e3f3b723e */ /* 0x000fe400000000ff */
[----:B------:R-:W-:Y:S02]  /*4180*/  F2FP.F16.F32.PACK_AB R65, R67, R66 ;  /* 0x000000424341723e */ /* 0x000fe400000000ff */
[----:B------:R-:W-:Y:S01]  /*4190*/  F2FP.F16.F32.PACK_AB R66, R69, R68 ;  /* 0x000000444542723e */ /* 0x000fe200000000ff */
[----:B------:R-:W-:Y:S01]  /*41a0*/  STSM.16.MT88.4 [R6+0x2000], R56 ;  /* 0x0020003806007844 */ /* 0x000fe20000004200 */
[----:B------:R-:W-:Y:S02]  /*41b0*/  F2FP.F16.F32.PACK_AB R67, R71, R70 ;  /* 0x000000464743723e */ /* 0x000fe400000000ff */
[----:B-1----:R-:W-:-:S03]  /*41c0*/  ISETP.NE.U32.AND P0, PT, R2, RZ, PT ;  /* 0x000000ff0200720c */ /* 0x002fc60003f05070 */
[----:B------:R1:W-:Y:S01]  /*41d0*/  STSM.16.MT88.4 [R6+0x2800], R64 ;  /* 0x0028004006007844 */ /* 0x0003e20000004200 */
[----:B------:R-:W-:Y:S01]  /*41e0*/  BAR.SYNC.DEFER_BLOCKING 0x1, 0x180 ;  /* 0x0046000000007b1d */ /* 0x000fe20000010000 */
[----:B------:R-:W-:-:S07]  /*41f0*/  ISETP.NE.AND.EX P0, PT, R3, RZ, PT, P0 ;  /* 0x000000ff0300720c */ /* 0x000fce0003f05300 */
[----:B------:R-:W3:Y:S06]  /*4200*/  LDC.64 R2, c[0x0][0x878] ;  /* 0x00021e00ff027b82 */ /* 0x000eec0000000a00 */
[----:B------:R-:W4:Y:S01]  /*4210*/  @P0 LDG.E R8, desc[UR38][R4.64] ;  /* 0x0000002604080981 */ /* 0x000f22000c1e1900 */
[----:B------:R-:W-:Y:S01]  /*4220*/  IMAD.U32 R7, RZ, RZ, UR5 ;  /* 0x00000005ff077e24 */ /* 0x000fe2000f8e00ff */
[----:B---3--:R-:W-:-:S04]  /*4230*/  ISETP.NE.U32.AND P1, PT, R2, RZ, PT ;  /* 0x000000ff0200720c */ /* 0x008fc80003f25070 */
[----:B------:R-:W-:Y:S01]  /*4240*/  ISETP.NE.AND.EX P1, PT, R3, RZ, PT, P1 ;  /* 0x000000ff0300720c */ /* 0x000fe20003f25310 */
[----:B-1----:R-:W-:-:S12]  /*4250*/  IMAD.HI R6, R0, 0x2aaaaaab, RZ ;  /* 0x2aaaaaab00067827 */ /* 0x002fd800078e02ff */
[----:B------:R-:W1:Y:S01]  /*4260*/  @P1 LDC.64 R2, c[0x0][0x878] ;  /* 0x00021e00ff021b82 */ /* 0x000e620000000a00 */
[----:B------:R-:W-:-:S04]  /*4270*/  SHF.R.U32.HI R9, RZ, 0x1f, R6 ;  /* 0x0000001fff097819 */ /* 0x000fc80000011606 */
[----:B------:R-:W-:-:S05]  /*4280*/  LEA.HI.SX32 R45, R6, R9, 0x1e ;  /* 0x00000009062d7211 */ /* 0x000fca00078ff2ff */
[C---:B------:R-:W-:Y:S01]  /*4290*/  IMAD R0, R45.reuse, -0x18, R0 ;  /* 0xffffffe82d007824 */ /* 0x040fe200078e0200 */
[----:B------:R-:W3:Y:S01]  /*42a0*/  S2R R38, SR_CTAID.X ;  /* 0x0000000000267919 */ /* 0x000ee20000002500 */
[----:B------:R-:W-:-:S03]  /*42b0*/  IMAD.SHL.U32 R10, R45, 0x40, RZ ;  /* 0x000000402d0a7824 */ /* 0x000fc600078e00ff */
[----:B------:R-:W-:Y:S01]  /*42c0*/  SHF.R.S32.HI R11, RZ, 0x1f, R0 ;  /* 0x0000001fff0b7819 */ /* 0x000fe20000011400 */
[----:B-1----:R-:W-:-:S03]  /*42d0*/  @P1 IMAD.WIDE R2, R18, 0x4, R2 ;  /* 0x0000000412021825 */ /* 0x002fc600078e0202 */
[----:B------:R-:W-:Y:S02]  /*42e0*/  LEA.HI R12, R11, R0, RZ, 0x3 ;  /* 0x000000000b0c7211 */ /* 0x000fe400078f18ff */
[----:B------:R-:W-:Y:S01]  /*42f0*/  LOP3.LUT R11, R10, 0x1c0, RZ, 0xc0, !PT ;  /* 0x000001c00a0b7812 */ /* 0x000fe200078ec0ff */
[----:B------:R1:W5:Y:S01]  /*4300*/  @P1 LDG.E R7, desc[UR38][R2.64] ;  /* 0x0000002602071981 */ /* 0x000362000c1e1900 */
[----:B------:R-:W-:Y:S01]  /*4310*/  LEA.HI R9, R6, R9, RZ, 0x1b ;  /* 0x0000000906097211 */ /* 0x000fe200078fd8ff */
[----:B------:R-:W2:Y:S01]  /*4320*/  S2UR UR5, SR_CTAID.Y ;  /* 0x00000000000579c3 */ /* 0x000ea20000002600 */
[----:B------:R-:W-:Y:S02]  /*4330*/  SHF.R.S32.HI R12, RZ, 0x3, R12 ;  /* 0x00000003ff0c7819 */ /* 0x000fe4000001140c */
[----:B------:R-:W-:-:S03]  /*4340*/  CS2R R16, SRZ ;  /* 0x0000000000107805 */ /* 0x000fc6000001ff00 */
[----:B------:R-:W-:Y:S02]  /*4350*/  IMAD R9, R12, 0xc, R9 ;  /* 0x0000000c0c097824 */ /* 0x000fe400078e0209 */
[----:B-1----:R-:W-:-:S05]  /*4360*/  IMAD.SHL.U32 R2, R0, 0x8, RZ ;  /* 0x0000000800027824 */ /* 0x002fca00078e00ff */
[----:B------:R-:W-:Y:S02]  /*4370*/  LOP3.LUT R0, R11, 0x38, R2, 0xf8, !PT ;  /* 0x000000380b007812 */ /* 0x000fe400078ef802 */
[----:B------:R-:W-:-:S04]  /*4380*/  SHF.R.U32.HI R11, RZ, 0x3, R11 ;  /* 0x00000003ff0b7819 */ /* 0x000fc8000001160b */
[----:B------:R-:W-:-:S05]  /*4390*/  LOP3.LUT R0, R0, R11, RZ, 0x3c, !PT ;  /* 0x0000000b00007212 */ /* 0x000fca00078e3cff */
[----:B------:R-:W-:Y:S01]  /*43a0*/  IMAD.U32 R0, R9, 0x200, R0 ;  /* 0x0000020009007824 */ /* 0x000fe200078e0000 */
[----:B----4-:R-:W-:Y:S01]  /*43b0*/  @P0 SHF.R.S32.HI R9, RZ, 0x1f, R8 ;  /* 0x0000001fff090819 */ /* 0x010fe20000011408 */
[----:B--23--:R-:W-:Y:S06]  /*43c0*/  @P1 BRA `(.L_x_541) ;  /* 0x0000000000101947 */ /* 0x00cfec0003800000 */
[----:B------:R-:W-:Y:S05]  /*43d0*/  @!P0 BRA `(.L_x_541) ;  /* 0x00000000000c8947 */ /* 0x000fea0003800000 */
[----:B------:R-:W2:Y:S04]  /*43e0*/  LDG.E R6, desc[UR38][R4.64] ;  /* 0x0000002604067981 */ /* 0x000ea8000c1e1900 */
[----:B-----5:R-:W2:Y:S02]  /*43f0*/  LDG.E R7, desc[UR38][R4.64+0x4] ;  /* 0x0000042604077981 */ /* 0x020ea4000c1e1900 */
[----:B--2---:R-:W-:-:S07]  /*4400*/  IMAD.IADD R7, R7, 0x1, -R6 ;  /* 0x0000000107077824 */ /* 0x004fce00078e0a06 */
.L_x_541:
[----:B-----5:R-:W-:Y:S01]  /*4410*/  IMAD R7, R38, -0x60, R7 ;  /* 0xffffffa026077824 */ /* 0x020fe200078e0207 */
[----:B------:R-:W-:Y:S01]  /*4420*/  LEA R0, R0, UR4, 0x1 ;  /* 0x0000000400007c11 */ /* 0x000fe2000f8e08ff */
[----:B------:R-:W-:Y:S01]  /*4430*/  @P0 IMAD.MOV.U32 R16, RZ, RZ, R8 ;  /* 0x000000ffff100224 */ /* 0x000fe200078e0008 */
[----:B------:R-:W-:Y:S01]  /*4440*/  USHF.R.S32.HI UR4, URZ, 0x1f, UR5 ;  /* 0x0000001f3f047899 */ /* 0x000fe20008011405 */
[----:B------:R-:W-:Y:S01]  /*4450*/  @P0 IMAD.MOV.U32 R17, RZ, RZ, R9 ;  /* 0x000000ffff110224 */ /* 0x000fe200078e0009 */
[----:B------:R-:W-:Y:S01]  /*4460*/  VIMNMX R46, R7, 0x60, PT ;  /* 0x00000060072e7848 */ /* 0x000fe20003fe0100 */
[----:B------:R1:W2:Y:S01]  /*4470*/  LDS.128 R28, [R0+0x9800] ;  /* 0x00980000001c7984 */ /* 0x0002a20000000c00 */
[C---:B------:R-:W-:Y:S01]  /*4480*/  VIADD R3, R45.reuse, 0x10 ;  /* 0x000000102d037836 */ /* 0x040fe20000000000 */
[----:B------:R-:W-:Y:S01]  /*4490*/  ULDC UR8, c[0x0][0x83c] ;  /* 0x00020f0000087ab9 */ /* 0x000fe20000000800 */
[----:B------:R-:W-:Y:S01]  /*44a0*/  VIADD R32, R45, 0x30 ;  /* 0x000000302d207836 */ /* 0x000fe20000000000 */
[----:B------:R1:W3:Y:S01]  /*44b0*/  LDS.128 R4, [R0+0x800] ;  /* 0x0008000000047984 */ /* 0x0002e20000000c00 */
[----:B------:R-:W-:Y:S01]  /*44c0*/  IMAD R34, R36, UR4, RZ ;  /* 0x0000000424227c24 */ /* 0x000fe2000f8e02ff */
[-C--:B------:R-:W-:Y:S01]  /*44d0*/  ISETP.GE.AND P4, PT, R3, R46.reuse, PT ;  /* 0x0000002e0300720c */ /* 0x080fe20003f86270 */
[----:B------:R-:W-:Y:S01]  /*44e0*/  VIADD R19, R45, 0x20 ;  /* 0x000000202d137836 */ /* 0x000fe20000000000 */
[----:B------:R1:W4:Y:S01]  /*44f0*/  LDS.128 R8, [R0+0x1000] ;  /* 0x0010000000087984 */ /* 0x0003220000000c00 */
[----:B------:R-:W-:Y:S01]  /*4500*/  SHF.R.S32.HI R3, RZ, 0x1f, R2 ;  /* 0x0000001fff037819 */ /* 0x000fe20000011402 */
[----:B------:R-:W-:Y:S01]  /*4510*/  IMAD R37, R37, UR5, R34 ;  /* 0x0000000525257c24 */ /* 0x000fe2000f8e0222 */
[-C--:B------:R-:W-:Y:S01]  /*4520*/  ISETP.GE.AND P2, PT, R32, R46.reuse, PT ;  /* 0x0000002e2000720c */ /* 0x080fe20003f46270 */
[----:B------:R1:W1:Y:S01]  /*4530*/  LDS.128 R12, [R0+0x1800] ;  /* 0x00180000000c7984 */ /* 0x0002620000000c00 */
[----:B------:R-:W1:Y:S01]  /*4540*/  LDC.64 R32, c[0x0][0x820] ;  /* 0x00020800ff207b82 */ /* 0x000e620000000a00 */
[----:B------:R-:W-:Y:S01]  /*4550*/  IMAD.WIDE.U32 R34, R36, UR5, R2 ;  /* 0x0000000524227c25 */ /* 0x000fe2000f8e0002 */
[-C--:B------:R-:W-:Y:S01]  /*4560*/  ISETP.GE.AND P3, PT, R45, R46.reuse, PT ;  /* 0x0000002e2d00720c */ /* 0x080fe20003f66270 */
[----:B------:R1:W1:Y:S01]  /*4570*/  LDS.128 R20, [R0+0x2000] ;  /* 0x0020000000147984 */ /* 0x0002620000000c00 */
[----:B------:R-:W-:Y:S01]  /*4580*/  SHF.R.S32.HI R36, RZ, 0x1f, R18 ;  /* 0x0000001fff247819 */ /* 0x000fe20000011412 */
[----:B------:R-:W-:Y:S01]  /*4590*/  ULDC.64 UR6, c[0x0][0x858] ;  /* 0x0002160000067ab9 */ /* 0x000fe20000000a00 */
[----:B------:R-:W-:Y:S01]  /*45a0*/  ISETP.GE.OR P6, PT, R2, UR8, P3 ;  /* 0x0000000802007c0c */ /* 0x000fe20009fc6670 */
[----:B------:R1:W1:Y:S01]  /*45b0*/  LDS.128 R24, [R0+0x2800] ;  /* 0x0028000000187984 */ /* 0x0002620000000c00 */
[----:B------:R-:W-:Y:S01]  /*45c0*/  SEL R44, R36, RZ, !P0 ;  /* 0x000000ff242c7207 */ /* 0x000fe20004000000 */
[----:B------:R-:W-:Y:S01]  /*45d0*/  IMAD.IADD R35, R35, 0x1, R37 ;  /* 0x0000000123237824 */ /* 0x000fe200078e0225 */
[----:B------:R-:W-:Y:S01]  /*45e0*/  ISETP.GE.AND P5, PT, R19, R46, PT ;  /* 0x0000002e1300720c */ /* 0x000fe20003fa6270 */
[C---:B------:R-:W-:Y:S01]  /*45f0*/  VIADD R19, R45.reuse, 0x40 ;  /* 0x000000402d137836 */ /* 0x040fe20000000000 */
[C---:B------:R-:W-:Y:S01]  /*4600*/  IADD3 R16, P1, R45.reuse, R16, RZ ;  /* 0x000000102d107210 */ /* 0x040fe20007f3e0ff */
[----:B------:R-:W-:Y:S01]  /*4610*/  BSSY B0, `(.L_x_542) ;  /* 0x0000016000007945 */ /* 0x000fe20003800000 */
[----:B------:R-:W-:Y:S01]  /*4620*/  SEL R47, R18, RZ, !P0 ;  /* 0x000000ff122f7207 */ /* 0x000fe20004000000 */
[----:B------:R-:W-:Y:S01]  /*4630*/  IMAD R18, R44, UR6, RZ ;  /* 0x000000062c127c24 */ /* 0x000fe2000f8e02ff */
[----:B------:R-:W-:-:S02]  /*4640*/  LEA.HI.X.SX32 R17, R45, R17, 0x1, P1 ;  /* 0x000000112d117211 */ /* 0x000fc400008f0eff */
[----:B------:R-:W-:Y:S01]  /*4650*/  ISETP.GE.AND P1, PT, R19, R46, PT ;  /* 0x0000002e1300720c */ /* 0x000fe20003f26270 */
[C---:B------:R-:W-:Y:S01]  /*4660*/  IMAD R41, R47.reuse, UR7, R18 ;  /* 0x000000072f297c24 */ /* 0x040fe2000f8e0212 */
[----:B------:R-:W-:Y:S01]  /*4670*/  ISETP.GE.OR P0, PT, R2, UR8, P4 ;  /* 0x0000000802007c0c */ /* 0x000fe2000a706670 */
[----:B------:R-:W-:-:S04]  /*4680*/  IMAD.WIDE.U32 R18, R47, UR6, R34 ;  /* 0x000000062f127c25 */ /* 0x000fc8000f8e0022 */
[----:B------:R-:W-:-:S04]  /*4690*/  IMAD.WIDE R16, R38, 0x60, R16 ;  /* 0x0000006026107825 */ /* 0x000fc800078e0210 */
[----:B------:R-:W-:Y:S01]  /*46a0*/  IMAD.IADD R41, R19, 0x1, R41 ;  /* 0x0000000113297824 */ /* 0x000fe200078e0229 */
[----:B--2---:R-:W-:Y:S06]  /*46b0*/  @P6 BRA `(.L_x_543) ;  /* 0x00000000002c6947 */ /* 0x004fec0003800000 */
[----:B------:R-:W2:Y:S01]  /*46c0*/  LDS.128 R36, [R0+0x9000] ;  /* 0x0090000000247984 */ /* 0x000ea20000000c00 */
[----:B------:R-:W-:Y:S01]  /*46d0*/  ULDC.64 UR6, c[0x0][0x848] ;  /* 0x0002120000067ab9 */ /* 0x000fe20000000a00 */
[----:B------:R-:W-:Y:S02]  /*46e0*/  IMAD.MOV.U32 R40, RZ, RZ, R18 ;  /* 0x000000ffff287224 */ /* 0x000fe400078e0012 */
[----:B------:R-:W-:Y:S02]  /*46f0*/  IMAD R43, R17, UR6, RZ ;  /* 0x00000006112b7c24 */ /* 0x000fe4000f8e02ff */
[----:B------:R-:W-:-:S04]  /*4700*/  IMAD.WIDE.U32 R34, R16, UR6, R40 ;  /* 0x0000000610227c25 */ /* 0x000fc8000f8e0028 */
[----:B------:R-:W-:Y:S01]  /*4710*/  IMAD R43, R16, UR7, R43 ;  /* 0x00000007102b7c24 */ /* 0x000fe2000f8e022b */
[----:B------:R-:W-:Y:S02]  /*4720*/  ULDC.64 UR6, c[0x0][0x830] ;  /* 0x00020c0000067ab9 */ /* 0x000fe40000000a00 */
[----:B------:R-:W-:Y:S01]  /*4730*/  LEA R42, P6, R34, UR6, 0x1 ;  /* 0x00000006222a7c11 */ /* 0x000fe2000f8c08ff */
[----:B------:R-:W-:-:S05]  /*4740*/  IMAD.IADD R35, R35, 0x1, R43 ;  /* 0x0000000123237824 */ /* 0x000fca00078e022b */
[----:B------:R-:W-:-:S05]  /*4750*/  LEA.HI.X R43, R34, UR7, R35, 0x1, P6 ;  /* 0x00000007222b7c11 */ /* 0x000fca000b0f0c23 */
[----:B--2---:R2:W-:Y:S02]  /*4760*/  STG.E.128 desc[UR38][R42.64], R36 ;  /* 0x000000242a007986 */ /* 0x0045e4000c101d26 */
.L_x_543:
[----:B------:R-:W-:Y:S05]  /*4770*/  BSYNC B0 ;  /* 0x0000000000007941 */ /* 0x000fea0003800000 */
.L_x_542:
[----:B------:R-:W-:Y:S04]  /*4780*/  BSSY B0, `(.L_x_544) ;  /* 0x000000f000007945 */ /* 0x000fe80003800000 */
[----:B------:R-:W-:Y:S05]  /*4790*/  @P0 BRA `(.L_x_545) ;  /* 0x0000000000340947 */ /* 0x000fea0003800000 */
[----:B--2---:R-:W-:Y:S01]  /*47a0*/  IADD3 R37, P0, R16, 0x10, RZ ;  /* 0x0000001010257810 */ /* 0x004fe20007f1e0ff */
[----:B------:R-:W-:Y:S01]  /*47b0*/  ULDC.64 UR6, c[0x0][0x848] ;  /* 0x0002120000067ab9 */ /* 0x000fe20000000a00 */
[----:B------:R-:W-:-:S03]  /*47c0*/  IMAD.MOV.U32 R35, RZ, RZ, R41 ;  /* 0x000000ffff237224 */ /* 0x000fc600078e0029 */
[----:B------:R-:W-:-:S04]  /*47d0*/  IMAD.X R34, RZ, RZ, R17, P0 ;  /* 0x000000ffff227224 */ /* 0x000fc800000e0611 */
[----:B------:R-:W-:Y:S02]  /*47e0*/  IMAD R36, R34, UR6, RZ ;  /* 0x0000000622247c24 */ /* 0x000fe4000f8e02ff */
[----:B------:R-:W-:-:S04]  /*47f0*/  IMAD.MOV.U32 R34, RZ, RZ, R18 ;  /* 0x000000ffff227224 */ /* 0x000fc800078e0012 */
[----:B------:R-:W-:-:S04]  /*4800*/  IMAD.WIDE.U32 R34, R37, UR6, R34 ;  /* 0x0000000625227c25 */ /* 0x000fc8000f8e0022 */
[----:B------:R-:W-:Y:S01]  /*4810*/  IMAD R37, R37, UR7, R36 ;  /* 0x0000000725257c24 */ /* 0x000fe2000f8e0224 */
[----:B------:R-:W-:Y:S02]  /*4820*/  ULDC.64 UR6, c[0x0][0x830] ;  /* 0x00020c0000067ab9 */ /* 0x000fe40000000a00 */
[----:B------:R-:W-:Y:S01]  /*4830*/  LEA R36, P0, R34, UR6, 0x1 ;  /* 0x0000000622247c11 */ /* 0x000fe2000f8008ff */
[----:B------:R-:W-:-:S05]  /*4840*/  IMAD.IADD R35, R35, 0x1, R37 ;  /* 0x0000000123237824 */ /* 0x000fca00078e0225 */
[----:B------:R-:W-:-:S05]  /*4850*/  LEA.HI.X R37, R34, UR7, R35, 0x1, P0 ;  /* 0x0000000722257c11 */ /* 0x000fca00080f0c23 */
[----:B------:R2:W-:Y:S02]  /*4860*/  STG.E.128 desc[UR38][R36.64], R28 ;  /* 0x0000001c24007986 */ /* 0x0005e4000c101d26 */
.L_x_545:
[----:B------:R-:W-:Y:S05]  /*4870*/  BSYNC B0 ;  /* 0x0000000000007941 */ /* 0x000fea0003800000 */
.L_x_544:
[----:B--2---:R2:W1:Y:S01]  /*4880*/  LDS.128 R28, [R0+0xa000] ;  /* 0x00a00000001c7984 */ /* 0x0044620000000c00 */
[C---:B------:R-:W-:Y:S01]  /*4890*/  ISETP.GE.OR P6, PT, R2.reuse, UR8, P5 ;  /* 0x0000000802007c0c */ /* 0x040fe2000afc6670 */
[----:B------:R-:W-:Y:S01]  /*48a0*/  BSSY B0, `(.L_x_546) ;  /* 0x0000010000007945 */ /* 0x000fe20003800000 */
[----:B------:R-:W-:-:S11]  /*48b0*/  ISETP.GE.OR P0, PT, R2, UR8, P2 ;  /* 0x0000000802007c0c */ /* 0x000fd60009706670 */
[----:B--2---:R-:W-:Y:S05]  /*48c0*/  @P6 BRA `(.L_x_547) ;  /* 0x0000000000346947 */ /* 0x004fea0003800000 */
[----:B------:R-:W-:Y:S01]  /*48d0*/  IADD3 R37, P6, R16, 0x20, RZ ;  /* 0x0000002010257810 */ /* 0x000fe20007fde0ff */
        /* <DEDUP_REMOVED lines=11> */
[----:B-1----:R2:W-:Y:S02]  /*4990*/  STG.E.128 desc[UR38][R36.64], R28 ;  /* 0x0000001c24007986 */ /* 0x0025e4000c101d26 */
.L_x_547:
[----:B------:R-:W-:Y:S05]  /*49a0*/  BSYNC B0 ;  /* 0x0000000000007941 */ /* 0x000fea0003800000 */
.L_x_546:
[----:B-12---:R1:W2:Y:S01]  /*49b0*/  LDS.128 R28, [R0+0xa800] ;  /* 0x00a80000001c7984 */ /* 0x0062a20000000c00 */
[----:B------:R-:W-:Y:S01]  /*49c0*/  BSSY B0, `(.L_x_548) ;  /* 0x0000010000007945 */ /* 0x000fe20003800000 */
[----:B------:R-:W-:-:S03]  /*49d0*/  VIADD R45, R45, 0x50 ;  /* 0x000000502d2d7836 */ /* 0x000fc60000000000 */
[----:B------:R-:W-:Y:S05]  /*49e0*/  @P0 BRA `(.L_x_549) ;  /* 0x0000000000340947 */ /* 0x000fea0003800000 */
        /* <DEDUP_REMOVED lines=12> */
[----:B--2---:R2:W-:Y:S02]  /*4ab0*/  STG.E.128 desc[UR38][R36.64], R28 ;  /* 0x0000001c24007986 */ /* 0x0045e4000c101d26 */
.L_x_549:
[----:B------:R-:W-:Y:S05]  /*4ac0*/  BSYNC B0 ;  /* 0x0000000000007941 */ /* 0x000fea0003800000 */
.L_x_548:
[----:B--2---:R2:W1:Y:S01]  /*4ad0*/  LDS.128 R28, [R0+0xb000] ;  /* 0x00b00000001c7984 */ /* 0x0044620000000c00 */
[----:B------:R-:W-:Y:S01]  /*4ae0*/  ISETP.GE.OR P6, PT, R2, UR8, P1 ;  /* 0x0000000802007c0c */ /* 0x000fe20008fc6670 */
[----:B------:R-:W-:Y:S01]  /*4af0*/  BSSY B0, `(.L_x_550) ;  /* 0x0000010000007945 */ /* 0x000fe20003800000 */
[----:B------:R-:W-:-:S11]  /*4b00*/  ISETP.GE.AND P0, PT, R45, R46, PT ;  /* 0x0000002e2d00720c */ /* 0x000fd60003f06270 */
        /* <DEDUP_REMOVED lines=14> */
.L_x_551:
[----:B------:R-:W-:Y:S05]  /*4bf0*/  BSYNC B0 ;  /* 0x0000000000007941 */ /* 0x000fea0003800000 */
.L_x_550:
[----:B-1----:R-:W-:Y:S01]  /*4c00*/  IMAD R28, R32, UR4, RZ ;  /* 0x00000004201c7c24 */ /* 0x002fe2000f8e02ff */
[----:B------:R-:W-:Y:S01]  /*4c10*/  ISETP.GE.OR P6, PT, R2, UR8, P0 ;  /* 0x0000000802007c0c */ /* 0x000fe200087c6670 */
[----:B------:R-:W-:Y:S01]  /*4c20*/  BSSY B0, `(.L_x_552) ;  /* 0x0000011000007945 */ /* 0x000fe20003800000 */
[----:B------:R-:W-:-:S04]  /*4c30*/  IMAD.WIDE.U32 R34, R32, UR5, R2 ;  /* 0x0000000520227c25 */ /* 0x000fc8000f8e0002 */
[----:B------:R-:W-:Y:S02]  /*4c40*/  IMAD R37, R33, UR5, R28 ;  /* 0x0000000521257c24 */ /* 0x000fe4000f8e021c */
[----:B------:R1:W1:Y:S05]  /*4c50*/  LDS.128 R28, [R0+0xb800] ;  /* 0x00b80000001c7984 */ /* 0x00026a0000000c00 */
[----:B------:R-:W-:Y:S05]  /*4c60*/  @P6 BRA `(.L_x_553) ;  /* 0x0000000000306947 */ /* 0x000fea0003800000 */
[----:B------:R-:W-:Y:S01]  /*4c70*/  IADD3 R33, P6, R16, 0x50, RZ ;  /* 0x0000005010217810 */ /* 0x000fe20007fde0ff */
[----:B------:R-:W-:-:S04]  /*4c80*/  ULDC.64 UR6, c[0x0][0x848] ;  /* 0x0002120000067ab9 */ /* 0x000fc80000000a00 */
[----:B------:R-:W-:-:S04]  /*4c90*/  IMAD.X R19, RZ, RZ, R17, P6 ;  /* 0x000000ffff137224 */ /* 0x000fc800030e0611 */
[----:B------:R-:W-:Y:S02]  /*4ca0*/  IMAD R32, R19, UR6, RZ ;  /* 0x0000000613207c24 */ /* 0x000fe4000f8e02ff */
[----:B------:R-:W-:Y:S02]  /*4cb0*/  IMAD.MOV.U32 R19, RZ, RZ, R41 ;  /* 0x000000ffff137224 */ /* 0x000fe400078e0029 */
[----:B------:R-:W-:-:S04]  /*4cc0*/  IMAD.WIDE.U32 R18, R33, UR6, R18 ;  /* 0x0000000621127c25 */ /* 0x000fc8000f8e0012 */
[----:B------:R-:W-:Y:S01]  /*4cd0*/  IMAD R33, R33, UR7, R32 ;  /* 0x0000000721217c24 */ /* 0x000fe2000f8e0220 */
[----:B------:R-:W-:Y:S02]  /*4ce0*/  ULDC.64 UR6, c[0x0][0x830] ;  /* 0x00020c0000067ab9 */ /* 0x000fe40000000a00 */
[----:B------:R-:W-:Y:S01]  /*4cf0*/  LEA R32, P6, R18, UR6, 0x1 ;  /* 0x0000000612207c11 */ /* 0x000fe2000f8c08ff */
[----:B------:R-:W-:-:S05]  /*4d00*/  IMAD.IADD R19, R19, 0x1, R33 ;  /* 0x0000000113137824 */ /* 0x000fca00078e0221 */
[----:B------:R-:W-:-:S05]  /*4d10*/  LEA.HI.X R33, R18, UR7, R19, 0x1, P6 ;  /* 0x0000000712217c11 */ /* 0x000fca000b0f0c13 */
[----:B-1----:R1:W-:Y:S02]  /*4d20*/  STG.E.128 desc[UR38][R32.64], R28 ;  /* 0x0000001c20007986 */ /* 0x0023e4000c101d26 */
.L_x_553:
[----:B------:R-:W-:Y:S05]  /*4d30*/  BSYNC B0 ;  /* 0x0000000000007941 */ /* 0x000fea0003800000 */
.L_x_552:
[----:B-1----:R1:W1:Y:S01]  /*4d40*/  LDS.128 R28, [R0] ;  /* 0x00000000001c7984 */ /* 0x0022620000000c00 */
[----:B------:R-:W-:Y:S01]  /*4d50*/  ULDC UR6, c[0x0][0x80c] ;  /* 0x0002030000067ab9 */ /* 0x000fe20000000800 */
[----:B------:R-:W-:Y:S01]  /*4d60*/  ULDC.64 UR4, c[0x0][0x828] ;  /* 0x00020a0000047ab9 */ /* 0x000fe20000000a00 */
[----:B------:R-:W-:Y:S01]  /*4d70*/  ISETP.GE.OR P3, PT, R2, UR6, P3 ;  /* 0x0000000602007c0c */ /* 0x000fe20009f66670 */
[----:B------:R-:W-:Y:S01]  /*4d80*/  IMAD.IADD R35, R35, 0x1, R37 ;  /* 0x0000000123237824 */ /* 0x000fe200078e0225 */
[----:B------:R-:W-:Y:S01]  /*4d90*/  BSSY B0, `(.L_x_554) ;  /* 0x0000015000007945 */ /* 0x000fe20003800000 */
[----:B------:R-:W-:Y:S01]  /*4da0*/  IMAD R3, R44, UR4, RZ ;  /* 0x000000042c037c24 */ /* 0x000fe2000f8e02ff */
[C---:B------:R-:W-:Y:S01]  /*4db0*/  ISETP.GE.OR P4, PT, R2.reuse, UR6, P4 ;  /* 0x0000000602007c0c */ /* 0x040fe2000a786670 */
[C---:B------:R-:W-:Y:S01]  /*4dc0*/  IMAD.WIDE.U32 R34, R47.reuse, UR4, R34 ;  /* 0x000000042f227c25 */ /* 0x040fe2000f8e0022 */
[C---:B------:R-:W-:Y:S02]  /*4dd0*/  ISETP.GE.OR P5, PT, R2.reuse, UR6, P5 ;  /* 0x0000000602007c0c */ /* 0x040fe4000afa6670 */
[C---:B------:R-:W-:Y:S01]  /*4de0*/  ISETP.GE.OR P2, PT, R2.reuse, UR6, P2 ;  /* 0x0000000602007c0c */ /* 0x040fe20009746670 */
[----:B------:R-:W-:Y:S01]  /*4df0*/  IMAD R3, R47, UR5, R3 ;  /* 0x000000052f037c24 */ /* 0x000fe2000f8e0203 */
[----:B------:R-:W-:-:S02]  /*4e00*/  ISETP.GE.OR P1, PT, R2, UR6, P1 ;  /* 0x0000000602007c0c */ /* 0x000fc40008f26670 */
[----:B------:R-:W-:Y:S01]  /*4e10*/  ISETP.GE.OR P0, PT, R2, UR6, P0 ;  /* 0x0000000602007c0c */ /* 0x000fe20008706670 */
[----:B------:R-:W-:Y:S01]  /*4e20*/  IMAD.IADD R19, R35, 0x1, R3 ;  /* 0x0000000123137824 */ /* 0x000fe200078e0203 */
[----:B------:R-:W-:Y:S11]  /*4e30*/  @P3 BRA `(.L_x_555) ;  /* 0x0000000000283947 */ /* 0x000ff60003800000 */
        /* <DEDUP_REMOVED lines=9> */
[----:B-1----:R1:W-:Y:S02]  /*4ed0*/  STG.E.128 desc[UR38][R32.64], R28 ;  /* 0x0000001c20007986 */ /* 0x0023e4000c101d26 */
.L_x_555:
[----:B------:R-:W-:Y:S05]  /*4ee0*/  BSYNC B0 ;  /* 0x0000000000007941 */ /* 0x000fea0003800000 */
.L_x_554:
[----:B------:R-:W-:Y:S04]  /*4ef0*/  BSSY B0, `(.L_x_556) ;  /* 0x000000f000007945 */ /* 0x000fe80003800000 */
[----:B------:R-:W-:Y:S05]  /*4f00*/  @P4 BRA `(.L_x_557) ;  /* 0x0000000000344947 */ /* 0x000fea0003800000 */
[----:B-1----:R-:W-:Y:S01]  /*4f10*/  IADD3 R29, P3, R16, 0x10, RZ ;  /* 0x00000010101d7810 */ /* 0x002fe20007f7e0ff */
[----:B------:R-:W-:Y:S01]  /*4f20*/  ULDC.64 UR4, c[0x0][0x818] ;  /* 0x0002060000047ab9 */ /* 0x000fe20000000a00 */
[----:B------:R-:W-:Y:S02]  /*4f30*/  IMAD.MOV.U32 R2, RZ, RZ, R34 ;  /* 0x000000ffff027224 */ /* 0x000fe400078e0022 */
[----:B------:R-:W-:Y:S02]  /*4f40*/  IMAD.MOV.U32 R3, RZ, RZ, R19 ;  /* 0x000000ffff037224 */ /* 0x000fe400078e0013 */
[----:B--2---:R-:W-:Y:S02]  /*4f50*/  IMAD.X R0, RZ, RZ, R17, P3 ;  /* 0x000000ffff007224 */ /* 0x004fe400018e0611 */
[----:B------:R-:W-:-:S04]  /*4f60*/  IMAD.WIDE.U32 R2, R29, UR4, R2 ;  /* 0x000000041d027c25 */ /* 0x000fc8000f8e0002 */
[----:B------:R-:W-:-:S04]  /*4f70*/  IMAD R0, R0, UR4, RZ ;  /* 0x0000000400007c24 */ /* 0x000fc8000f8e02ff */
[----:B------:R-:W-:Y:S01]  /*4f80*/  IMAD R29, R29, UR5, R0 ;  /* 0x000000051d1d7c24 */ /* 0x000fe2000f8e0200 */
[----:B------:R-:W-:Y:S02]  /*4f90*/  ULDC.64 UR4, c[0x0][0x800] ;  /* 0x0002000000047ab9 */ /* 0x000fe40000000a00 */
[----:B------:R-:W-:Y:S01]  /*4fa0*/  LEA R28, P3, R2, UR4, 0x1 ;  /* 0x00000004021c7c11 */ /* 0x000fe2000f8608ff */
[----:B------:R-:W-:-:S05]  /*4fb0*/  IMAD.IADD R3, R3, 0x1, R29 ;  /* 0x0000000103037824 */ /* 0x000fca00078e021d */
[----:B------:R-:W-:-:S05]  /*4fc0*/  LEA.HI.X R29, R2, UR5, R3, 0x1, P3 ;  /* 0x00000005021d7c11 */ /* 0x000fca00098f0c03 */
[----:B---3--:R1:W-:Y:S02]  /*4fd0*/  STG.E.128 desc[UR38][R28.64], R4 ;  /* 0x000000041c007986 */ /* 0x0083e4000c101d26 */
.L_x_557:
[----:B------:R-:W-:Y:S05]  /*4fe0*/  BSYNC B0 ;  /* 0x0000000000007941 */ /* 0x000fea0003800000 */
.L_x_556:
[----:B------:R-:W-:Y:S04]  /*4ff0*/  BSSY B0, `(.L_x_558) ;  /* 0x000000f000007945 */ /* 0x000fe80003800000 */
[----:B------:R-:W-:Y:S05]  /*5000*/  @P5 BRA `(.L_x_559) ;  /* 0x0000000000345947 */ /* 0x000fea0003800000 */
[----:B-1-3--:R-:W-:Y:S01]  /*5010*/  IADD3 R5, P3, R16, 0x20, RZ ;  /* 0x0000002010057810 */ /* 0x00afe20007f7e0ff */
        /* <DEDUP_REMOVED lines=11> */
[----:B----4-:R1:W-:Y:S02]  /*50d0*/  STG.E.128 desc[UR38][R4.64], R8 ;  /* 0x0000000804007986 */ /* 0x0103e4000c101d26 */
.L_x_559:
[----:B------:R-:W-:Y:S05]  /*50e0*/  BSYNC B0 ;  /* 0x0000000000007941 */ /* 0x000fea0003800000 */
.L_x_558:
        /* <DEDUP_REMOVED lines=14> */
[----:B------:R1:W-:Y:S02]  /*51d0*/  STG.E.128 desc[UR38][R4.64], R12 ;  /* 0x0000000c04007986 */ /* 0x0003e4000c101d26 */
.L_x_561:
[----:B------:R-:W-:Y:S05]  /*51e0*/  BSYNC B0 ;  /* 0x0000000000007941 */ /* 0x000fea0003800000 */
.L_x_560:
        /* <DEDUP_REMOVED lines=15> */
.L_x_563:
[----:B------:R-:W-:Y:S05]  /*52e0*/  BSYNC B0 ;  /* 0x0000000000007941 */ /* 0x000fea0003800000 */
.L_x_562:
        /* <DEDUP_REMOVED lines=13> */
[----:B------:R1:W-:Y:S01]  /*53c0*/  STG.E.128 desc[UR38][R4.64], R24 ;  /* 0x0000001804007986 */ /* 0x0003e2000c101d26 */
[----:B------:R-:W-:Y:S05]  /*53d0*/  BRA `(.L_x_516) ;  /* 0x0000004800b47947 */ /* 0x000fea0003800000 */
.L_x_540:
[----:B------:R-:W3:Y:S08]  /*53e0*/  LDC.64 R4, c[0x0][0x870] ;  /* 0x00021c00ff047b82 */ /* 0x000ef00000000a00 */
[----:B-12---:R-:W1:Y:S01]  /*53f0*/  LDC.64 R2, c[0x0][0x870] ;  /* 0x00021c00ff027b82 */ /* 0x006e620000000a00 */
[----:B------:R-:W-:Y:S01]  /*5400*/  ULDC UR4, c[0x0][0x808] ;  /* 0x0002020000047ab9 */ /* 0x000fe20000000800 */
[----:B------:R-:W2:Y:S06]  /*5410*/  S2R R13, SR_CTAID.X ;  /* 0x00000000000d7919 */ /* 0x000eac0000002500 */
[----:B------:R-:W4:Y:S01]  /*5420*/  LDC.64 R14, c[0x0][0x820] ;  /* 0x00020800ff0e7b82 */ /* 0x000f220000000a00 */
[----:B---3--:R-:W-:-:S04]  /*5430*/  ISETP.NE.U32.AND P0, PT, R4, RZ, PT ;  /* 0x000000ff0400720c */ /* 0x008fc80003f05070 */
[----:B------:R-:W-:Y:S01]  /*5440*/  ISETP.NE.AND.EX P0, PT, R5, RZ, PT, P0 ;  /* 0x000000ff0500720c */ /* 0x000fe20003f05300 */
[----:B-1----:R-:W-:Y:S02]  /*5450*/  IMAD.WIDE R4, R18, 0x4, R2 ;  /* 0x0000000412047825 */ /* 0x002fe400078e0202 */
[----:B------:R-:W1:Y:S02]  /*5460*/  LDC.64 R2, c[0x0][0x878] ;  /* 0x00021e00ff027b82 */ /* 0x000e640000000a00 */
[----:B------:R-:W-:-:S08]  /*5470*/  IMAD.U32 R0, RZ, RZ, UR4 ;  /* 0x00000004ff007e24 */ /* 0x000fd0000f8e00ff */
[----:B------:R-:W3:Y:S01]  /*5480*/  @P0 LDG.E R9, desc[UR38][R4.64] ;  /* 0x0000002604090981 */ /* 0x000ee2000c1e1900 */
[----:B-1----:R-:W-:-:S04]  /*5490*/  ISETP.NE.U32.AND P1, PT, R2, RZ, PT ;  /* 0x000000ff0200720c */ /* 0x002fc80003f25070 */
[----:B------:R-:W-:-:S13]  /*54a0*/  ISETP.NE.AND.EX P1, PT, R3, RZ, PT, P1 ;  /* 0x000000ff0300720c */ /* 0x000fda0003f25310 */
[----:B------:R-:W1:Y:S02]  /*54b0*/  @P1 LDC.64 R2, c[0x0][0x878] ;  /* 0x00021e00ff021b82 */ /* 0x000e640000000a00 */
[----:B-1----:R-:W-:-:S05]  /*54c0*/  @P1 IMAD.WIDE R6, R18, 0x4, R2 ;  /* 0x0000000412061825 */ /* 0x002fca00078e0202 */
[----:B------:R1:W5:Y:S01]  /*54d0*/  @P1 LDG.E R0, desc[UR38][R6.64] ;  /* 0x0000002606001981 */ /* 0x000362000c1e1900 */
[----:B------:R-:W1:Y:S01]  /*54e0*/  S2UR UR4, SR_CTAID.Y ;  /* 0x00000000000479c3 */ /* 0x000e620000002600 */
[----:B------:R-:W2:Y:S02]  /*54f0*/  S2R R2, SR_TID.X ;  /* 0x0000000000027919 */ /* 0x000ea40000002100 */
[----:B--2---:R-:W-:Y:S01]  /*5500*/  VIADD R8, R2, 0xffffff80 ;  /* 0xffffff8002087836 */ /* 0x004fe20000000000 */
[----:B------:R-:W-:-:S03]  /*5510*/  CS2R R2, SRZ ;  /* 0x0000000000027805 */ /* 0x000fc6000001ff00 */
[----:B------:R-:W-:-:S05]  /*5520*/  IMAD.HI R10, R8, 0x2aaaaaab, RZ ;  /* 0x2aaaaaab080a7827 */ /* 0x000fca00078e02ff */
[----:B------:R-:W-:-:S04]  /*5530*/  SHF.R.U32.HI R11, RZ, 0x1f, R10 ;  /* 0x0000001fff0b7819 */ /* 0x000fc8000001160a */
[----:B------:R-:W-:Y:S02]  /*5540*/  LEA.HI.SX32 R17, R10, R11, 0x1e ;  /* 0x0000000b0a117211 */ /* 0x000fe400078ff2ff */
[--C-:B---3--:R-:W-:Y:S01]  /*5550*/  @P0 SHF.R.S32.HI R3, RZ, 0x1f, R9.reuse ;  /* 0x0000001fff030819 */ /* 0x108fe20000011409 */
[----:B------:R-:W-:Y:S01]  /*5560*/  @P0 IMAD.MOV.U32 R2, RZ, RZ, R9 ;  /* 0x000000ffff020224 */ /* 0x000fe200078e0009 */
[----:B-1--4-:R-:W-:Y:S06]  /*5570*/  @P1 BRA `(.L_x_564) ;  /* 0x0000000000101947 */ /* 0x012fec0003800000 */
[----:B------:R-:W-:Y:S05]  /*5580*/  @!P0 BRA `(.L_x_564) ;  /* 0x00000000000c8947 */ /* 0x000fea0003800000 */
[----:B------:R-:W2:Y:S04]  /*5590*/  LDG.E R7, desc[UR38][R4.64] ;  /* 0x0000002604077981 */ /* 0x000ea8000c1e1900 */
[----:B-----5:R-:W2:Y:S02]  /*55a0*/  LDG.E R0, desc[UR38][R4.64+0x4] ;  /* 0x0000042604007981 */ /* 0x020ea4000c1e1900 */
[----:B--2---:R-:W-:-:S07]  /*55b0*/  IMAD.IADD R0, R0, 0x1, -R7 ;  /* 0x0000000100007824 */ /* 0x004fce00078e0a07 */
.L_x_564:
[----:B------:R-:W-:Y:S01]  /*55c0*/  IMAD R8, R17, -0x18, R8 ;  /* 0xffffffe811087824 */ /* 0x000fe200078e0208 */
[----:B------:R-:W-:Y:S01]  /*55d0*/  USHF.R.S32.HI UR5, URZ, 0x1f, UR4 ;  /* 0x0000001f3f057899 */ /* 0x000fe20008011404 */
[----:B-----5:R-:W-:Y:S01]  /*55e0*/  IMAD R12, R13, -0x60, R0 ;  /* 0xffffffa00d0c7824 */ /* 0x020fe200078e0200 */
[----:B------:R-:W1:Y:S01]  /*55f0*/  LDC.64 R20, c[0x0][0x850] ;  /* 0x00021400ff147b82 */ /* 0x000e620000000a00 */
[C---:B------:R-:W-:Y:S01]  /*5600*/  VIADD R5, R17.reuse, 0x10 ;  /* 0x0000001011057836 */ /* 0x040fe20000000000 */
[----:B------:R-:W-:Y:S01]  /*5610*/  ULDC UR8, c[0x0][0x80c] ;  /* 0x0002030000087ab9 */ /* 0x000fe20000000800 */
[----:B------:R-:W-:Y:S01]  /*5620*/  IMAD.SHL.U32 R10, R8, 0x8, RZ ;  /* 0x00000008080a7824 */ /* 0x000fe200078e00ff */
[-C--:B------:R-:W-:Y:S01]  /*5630*/  ISETP.GE.AND P3, PT, R17, R12.reuse, PT ;  /* 0x0000000c1100720c */ /* 0x080fe20003f66270 */
[C---:B------:R-:W-:Y:S01]  /*5640*/  IMAD R0, R14.reuse, UR5, RZ ;  /* 0x000000050e007c24 */ /* 0x040fe2000f8e02ff */
[-C--:B------:R-:W-:Y:S01]  /*5650*/  ISETP.GE.AND P4, PT, R5, R12.reuse, PT ;  /* 0x0000000c0500720c */ /* 0x080fe20003f86270 */
[----:B------:R-:W-:Y:S01]  /*5660*/  VIADD R5, R17, 0x20 ;  /* 0x0000002011057836 */ /* 0x000fe20000000000 */
[----:B------:R-:W-:Y:S01]  /*5670*/  SHF.R.S32.HI R11, RZ, 0x1f, R10 ;  /* 0x0000001fff0b7819 */ /* 0x000fe2000001140a */
[----:B------:R-:W-:Y:S01]  /*5680*/  IMAD R15, R15, UR4, R0 ;  /* 0x000000040f0f7c24 */ /* 0x000fe2000f8e0200 */
[----:B------:R-:W-:Y:S01]  /*5690*/  SHF.R.S32.HI R0, RZ, 0x1f, R18 ;  /* 0x0000001fff007819 */ /* 0x000fe20000011412 */
[----:B------:R-:W-:Y:S01]  /*56a0*/  VIADD R7, R17, 0x30 ;  /* 0x0000003011077836 */ /* 0x000fe20000000000 */
[-C--:B------:R-:W-:Y:S01]  /*56b0*/  ISETP.GE.AND P5, PT, R5, R12.reuse, PT ;  /* 0x0000000c0500720c */ /* 0x080fe20003fa6270 */
[----:B------:R-:W-:Y:S01]  /*56c0*/  IMAD.WIDE.U32 R4, R14, UR4, R10 ;  /* 0x000000040e047c25 */ /* 0x000fe2000f8e000a */
[----:B------:R-:W-:Y:S01]  /*56d0*/  ISETP.GE.OR P6, PT, R10, UR8, P3 ;  /* 0x000000080a007c0c */ /* 0x000fe20009fc6670 */
[----:B------:R-:W-:Y:S01]  /*56e0*/  ULDC.64 UR6, c[0x0][0x828] ;  /* 0x00020a0000067ab9 */ /* 0x000fe20000000a00 */
[----:B------:R-:W-:Y:S01]  /*56f0*/  SEL R14, R0, RZ, !P0 ;  /* 0x000000ff000e7207 */ /* 0x000fe20004000000 */
[----:B------:R-:W-:Y:S01]  /*5700*/  IMAD.IADD R5, R5, 0x1, R15 ;  /* 0x0000000105057824 */ /* 0x000fe200078e020f */
[----:B------:R-:W-:Y:S01]  /*5710*/  ISETP.GE.AND P2, PT, R7, R12, PT ;  /* 0x0000000c0700720c */ /* 0x000fe20003f46270 */
[C---:B------:R-:W-:Y:S01]  /*5720*/  VIADD R7, R17.reuse, 0x40 ;  /* 0x0000004011077836 */ /* 0x040fe20000000000 */
[C---:B------:R-:W-:Y:S01]  /*5730*/  IADD3 R2, P1, R17.reuse, R2, RZ ;  /* 0x0000000211027210 */ /* 0x040fe20007f3e0ff */
[----:B------:R-:W-:Y:S01]  /*5740*/  IMAD R0, R14, UR6, RZ ;  /* 0x000000060e007c24 */ /* 0x000fe2000f8e02ff */
[----:B------:R-:W-:Y:S01]  /*5750*/  SEL R15, R18, RZ, !P0 ;  /* 0x000000ff120f7207 */ /* 0x000fe20004000000 */
[----:B------:R-:W-:Y:S01]  /*5760*/  BSSY B0, `(.L_x_565) ;  /* 0x0000013000007945 */ /* 0x000fe20003800000 */
[----:B------:R-:W-:-:S02]  /*5770*/  LEA.HI.X.SX32 R3, R17, R3, 0x1, P1 ;  /* 0x0000000311037211 */ /* 0x000fc400008f0eff */
[----:B------:R-:W-:Y:S01]  /*5780*/  ISETP.GE.AND P1, PT, R7, R12, PT ;  /* 0x0000000c0700720c */ /* 0x000fe20003f26270 */
[C---:B------:R-:W-:Y:S01]  /*5790*/  IMAD R7, R15.reuse, UR7, R0 ;  /* 0x000000070f077c24 */ /* 0x040fe2000f8e0200 */
[----:B------:R-:W-:Y:S01]  /*57a0*/  ISETP.GE.OR P0, PT, R10, UR8, P4 ;  /* 0x000000080a007c0c */ /* 0x000fe2000a706670 */
[----:B------:R-:W-:-:S04]  /*57b0*/  IMAD.WIDE.U32 R8, R15, UR6, R4 ;  /* 0x000000060f087c25 */ /* 0x000fc8000f8e0004 */
[----:B------:R-:W-:-:S04]  /*57c0*/  IMAD.WIDE R2, R13, 0x60, R2 ;  /* 0x000000600d027825 */ /* 0x000fc800078e0202 */
[----:B------:R-:W-:Y:S01]  /*57d0*/  IMAD.IADD R7, R9, 0x1, R7 ;  /* 0x0000000109077824 */ /* 0x000fe200078e0207 */
[----:B------:R-:W-:Y:S06]  /*57e0*/  @P6 BRA `(.L_x_566) ;  /* 0x0000000000286947 */ /* 0x000fec0003800000 */
        /* <DEDUP_REMOVED lines=9> */
[----:B------:R2:W-:Y:S02]  /*5880*/  STG.E.128 desc[UR38][R18.64], RZ ;  /* 0x000000ff12007986 */ /* 0x0005e4000c101d26 */
.L_x_566:
[----:B------:R-:W-:Y:S05]  /*5890*/  BSYNC B0 ;  /* 0x0000000000007941 */ /* 0x000fea0003800000 */
.L_x_565:
[----:B------:R-:W-:Y:S01]  /*58a0*/  BSSY B0, `(.L_x_567) ;  /* 0x0000010000007945 */ /* 0x000fe20003800000 */
[----:B------:R-:W-:-:S03]  /*58b0*/  ISETP.GE.OR P6, PT, R10, UR8, P5 ;  /* 0x000000080a007c0c */ /* 0x000fc6000afc6670 */
[----:B------:R-:W-:Y:S10]  /*58c0*/  @P0 BRA `(.L_x_568) ;  /* 0x0000000000340947 */ /* 0x000ff40003800000 */
[----:B------:R-:W-:Y:S01]  /*58d0*/  IADD3 R13, P0, R2, 0x10, RZ ;  /* 0x00000010020d7810 */ /* 0x000fe20007f1e0ff */
[----:B------:R-:W-:Y:S01]  /*58e0*/  ULDC.64 UR6, c[0x0][0x818] ;  /* 0x0002060000067ab9 */ /* 0x000fe20000000a00 */
[----:B------:R-:W-:Y:S02]  /*58f0*/  IMAD.MOV.U32 R4, RZ, RZ, R8 ;  /* 0x000000ffff047224 */ /* 0x000fe400078e0008 */
[----:B------:R-:W-:Y:S02]  /*5900*/  IMAD.MOV.U32 R5, RZ, RZ, R7 ;  /* 0x000000ffff057224 */ /* 0x000fe400078e0007 */
[----:B------:R-:W-:Y:S02]  /*5910*/  IMAD.X R0, RZ, RZ, R3, P0 ;  /* 0x000000ffff007224 */ /* 0x000fe400000e0603 */
[----:B------:R-:W-:-:S04]  /*5920*/  IMAD.WIDE.U32 R4, R13, UR6, R4 ;  /* 0x000000060d047c25 */ /* 0x000fc8000f8e0004 */
[----:B------:R-:W-:-:S04]  /*5930*/  IMAD R0, R0, UR6, RZ ;  /* 0x0000000600007c24 */ /* 0x000fc8000f8e02ff */
[----:B------:R-:W-:Y:S01]  /*5940*/  IMAD R13, R13, UR7, R0 ;  /* 0x000000070d0d7c24 */ /* 0x000fe2000f8e0200 */
[----:B------:R-:W-:Y:S02]  /*5950*/  ULDC.64 UR6, c[0x0][0x800] ;  /* 0x0002000000067ab9 */ /* 0x000fe40000000a00 */
[----:B--2---:R-:W-:Y:S01]  /*5960*/  LEA R18, P0, R4, UR6, 0x1 ;  /* 0x0000000604127c11 */ /* 0x004fe2000f8008ff */
[----:B------:R-:W-:-:S05]  /*5970*/  IMAD.IADD R5, R5, 0x1, R13 ;  /* 0x0000000105057824 */ /* 0x000fca00078e020d */
[----:B------:R-:W-:-:S05]  /*5980*/  LEA.HI.X R19, R4, UR7, R5, 0x1, P0 ;  /* 0x0000000704137c11 */ /* 0x000fca00080f0c05 */
[----:B------:R3:W-:Y:S02]  /*5990*/  STG.E.128 desc[UR38][R18.64], RZ ;  /* 0x000000ff12007986 */ /* 0x0007e4000c101d26 */
.L_x_568:
[----:B------:R-:W-:Y:S05]  /*59a0*/  BSYNC B0 ;  /* 0x0000000000007941 */ /* 0x000fea0003800000 */
.L_x_567:
        /* <DEDUP_REMOVED lines=12> */
[----:B--23--:R-:W-:Y:S01]  /*5a70*/  LEA R18, P6, R4, UR6, 0x1 ;  /* 0x0000000604127c11 */ /* 0x00cfe2000f8c08ff */
[----:B------:R-:W-:-:S05]  /*5a80*/  IMAD.IADD R5, R5, 0x1, R13 ;  /* 0x0000000105057824 */ /* 0x000fca00078e020d */
[----:B------:R-:W-:-:S05]  /*5a90*/  LEA.HI.X R19, R4, UR7, R5, 0x1, P6 ;  /* 0x0000000704137c11 */ /* 0x000fca000b0f0c05 */
[----:B------:R4:W-:Y:S02]  /*5aa0*/  STG.E.128 desc[UR38][R18.64], RZ ;  /* 0x000000ff12007986 */ /* 0x0009e4000c101d26 */
.L_x_570:
[----:B------:R-:W-:Y:S05]  /*5ab0*/  BSYNC B0 ;  /* 0x0000000000007941 */ /* 0x000fea0003800000 */
.L_x_569:
[----:B------:R-:W-:Y:S01]  /*5ac0*/  BSSY B0, `(.L_x_571) ;  /* 0x0000011000007945 */ /* 0x000fe20003800000 */
[----:B------:R-:W-:Y:S01]  /*5ad0*/  ISETP.GE.OR P6, PT, R10, UR8, P1 ;  /* 0x000000080a007c0c */ /* 0x000fe20008fc6670 */
[----:B------:R-:W-:Y:S02]  /*5ae0*/  VIADD R17, R17, 0x50 ;  /* 0x0000005011117836 */ /* 0x000fe40000000000 */
        /* <DEDUP_REMOVED lines=10> */
[----:B--234-:R-:W-:Y:S01]  /*5b90*/  LEA R18, P0, R4, UR6, 0x1 ;  /* 0x0000000604127c11 */ /* 0x01cfe2000f8008ff */
[----:B------:R-:W-:-:S05]  /*5ba0*/  IMAD.IADD R5, R5, 0x1, R13 ;  /* 0x0000000105057824 */ /* 0x000fca00078e020d */
[----:B------:R-:W-:-:S05]  /*5bb0*/  LEA.HI.X R19, R4, UR7, R5, 0x1, P0 ;  /* 0x0000000704137c11 */ /* 0x000fca00080f0c05 */
[----:B------:R2:W-:Y:S02]  /*5bc0*/  STG.E.128 desc[UR38][R18.64], RZ ;  /* 0x000000ff12007986 */ /* 0x0005e4000c101d26 */
.L_x_572:
[----:B------:R-:W-:Y:S05]  /*5bd0*/  BSYNC B0 ;  /* 0x0000000000007941 */ /* 0x000fea0003800000 */
.L_x_571:
[----:B------:R-:W-:Y:S01]  /*5be0*/  BSSY B0, `(.L_x_573) ;  /* 0x0000010000007945 */ /* 0x000fe20003800000 */
[----:B------:R-:W-:-:S03]  /*5bf0*/  ISETP.GE.AND P0, PT, R17, R12, PT ;  /* 0x0000000c1100720c */ /* 0x000fc60003f06270 */
        /* <DEDUP_REMOVED lines=10> */
[----:B------:R-:W-:Y:S01]  /*5ca0*/  LEA R12, P6, R4, UR6, 0x1 ;  /* 0x00000006040c7c11 */ /* 0x000fe2000f8c08ff */
[----:B------:R-:W-:-:S05]  /*5cb0*/  IMAD.IADD R5, R5, 0x1, R13 ;  /* 0x0000000105057824 */ /* 0x000fca00078e020d */
[----:B------:R-:W-:-:S05]  /*5cc0*/  LEA.HI.X R13, R4, UR7, R5, 0x1, P6 ;  /* 0x00000007040d7c11 */ /* 0x000fca000b0f0c05 */
[----:B------:R1:W-:Y:S02]  /*5cd0*/  STG.E.128 desc[UR38][R12.64], RZ ;  /* 0x000000ff0c007986 */ /* 0x0003e4000c101d26 */
.L_x_574:
[----:B------:R-:W-:Y:S05]  /*5ce0*/  BSYNC B0 ;  /* 0x0000000000007941 */ /* 0x000fea0003800000 */
.L_x_573:
[----:B------:R-:W-:Y:S01]  /*5cf0*/  ISETP.GE.OR P6, PT, R10, UR8, P0 ;  /* 0x000000080a007c0c */ /* 0x000fe200087c6670 */
[C---:B-1----:R-:W-:Y:S01]  /*5d00*/  IMAD R0, R20.reuse, UR5, RZ ;  /* 0x0000000514007c24 */ /* 0x042fe2000f8e02ff */
[----:B------:R-:W-:Y:S01]  /*5d10*/  ULDC UR8, c[0x0][0x83c] ;  /* 0x00020f0000087ab9 */ /* 0x000fe20000000800 */
[----:B------:R-:W-:Y:S01]  /*5d20*/  BSSY B0, `(.L_x_575) ;  /* 0x0000011000007945 */ /* 0x000fe20003800000 */
[----:B------:R-:W-:-:S04]  /*5d30*/  IMAD.WIDE.U32 R12, R20, UR4, R10 ;  /* 0x00000004140c7c25 */ /* 0x000fc8000f8e000a */
[----:B------:R-:W-:-:S05]  /*5d40*/  IMAD R21, R21, UR4, R0 ;  /* 0x0000000415157c24 */ /* 0x000fca000f8e0200 */
[----:B------:R-:W-:Y:S05]  /*5d50*/  @P6 BRA `(.L_x_576) ;  /* 0x0000000000346947 */ /* 0x000fea0003800000 */
        /* <DEDUP_REMOVED lines=13> */
.L_x_576:
[----:B------:R-:W-:Y:S05]  /*5e30*/  BSYNC B0 ;  /* 0x0000000000007941 */ /* 0x000fea0003800000 */
.L_x_575:
[----:B------:R-:W-:Y:S01]  /*5e40*/  ISETP.GE.OR P3, PT, R10, UR8, P3 ;  /* 0x000000080a007c0c */ /* 0x000fe20009f66670 */
[----:B------:R-:W-:Y:S01]  /*5e50*/  ULDC.64 UR4, c[0x0][0x858] ;  /* 0x0002160000047ab9 */ /* 0x000fe20000000a00 */
[----:B------:R-:W-:Y:S01]  /*5e60*/  IMAD.IADD R13, R13, 0x1, R21 ;  /* 0x000000010d0d7824 */ /* 0x000fe200078e0215 */
[----:B------:R-:W-:Y:S01]  /*5e70*/  BSSY B0, `(.L_x_577) ;  /* 0x0000015000007945 */ /* 0x000fe20003800000 */
[----:B------:R-:W-:Y:S01]  /*5e80*/  IMAD R0, R14, UR4, RZ ;  /* 0x000000040e007c24 */ /* 0x000fe2000f8e02ff */
[C---:B------:R-:W-:Y:S01]  /*5e90*/  ISETP.GE.OR P4, PT, R10.reuse, UR8, P4 ;  /* 0x000000080a007c0c */ /* 0x040fe2000a786670 */
[C---:B------:R-:W-:Y:S01]  /*5ea0*/  IMAD.WIDE.U32 R8, R15.reuse, UR4, R12 ;  /* 0x000000040f087c25 */ /* 0x040fe2000f8e000c */
[C---:B------:R-:W-:Y:S02]  /*5eb0*/  ISETP.GE.OR P5, PT, R10.reuse, UR8, P5 ;  /* 0x000000080a007c0c */ /* 0x040fe4000afa6670 */
[C---:B------:R-:W-:Y:S01]  /*5ec0*/  ISETP.GE.OR P2, PT, R10.reuse, UR8, P2 ;  /* 0x000000080a007c0c */ /* 0x040fe20009746670 */
[----:B-1----:R-:W-:Y:S01]  /*5ed0*/  IMAD R7, R15, UR5, R0 ;  /* 0x000000050f077c24 */ /* 0x002fe2000f8e0200 */
        /* <DEDUP_REMOVED lines=14> */
.L_x_578:
[----:B------:R-:W-:Y:S05]  /*5fc0*/  BSYNC B0 ;  /* 0x0000000000007941 */ /* 0x000fea0003800000 */
.L_x_577:
[----:B------:R-:W-:Y:S04]  /*5fd0*/  BSSY B0, `(.L_x_579) ;  /* 0x000000f000007945 */ /* 0x000fe80003800000 */
[----:B------:R-:W-:Y:S05]  /*5fe0*/  @P4 BRA `(.L_x_580) ;  /* 0x0000000000344947 */ /* 0x000fea0003800000 */
[----:B-1----:R-:W-:Y:S01]  /*5ff0*/  IADD3 R11, P3, R2, 0x10, RZ ;  /* 0x00000010020b7810 */ /* 0x002fe20007f7e0ff */
        /* <DEDUP_REMOVED lines=12> */
.L_x_580:
[----:B------:R-:W-:Y:S05]  /*60c0*/  BSYNC B0 ;  /* 0x0000000000007941 */ /* 0x000fea0003800000 */
.L_x_579:
        /* <DEDUP_REMOVED lines=15> */
.L_x_582:
[----:B------:R-:W-:Y:S05]  /*61c0*/  BSYNC B0 ;  /* 0x0000000000007941 */ /* 0x000fea0003800000 */
.L_x_581:
        /* <DEDUP_REMOVED lines=15> */
.L_x_584:
[----:B------:R-:W-:Y:S05]  /*62c0*/  BSYNC B0 ;  /* 0x0000000000007941 */ /* 0x000fea0003800000 */
.L_x_583:
        /* <DEDUP_REMOVED lines=15> */
.L_x_586:
[----:B------:R-:W-:Y:S05]  /*63c0*/  BSYNC B0 ;  /* 0x0000000000007941 */ /* 0x000fea0003800000 */
.L_x_585:
[----:B------:R-:W-:Y:S05]  /*63d0*/  @P0 BRA `(.L_x_516) ;  /* 0x0000003800b40947 */ /* 0x000fea0003800000 */
[----:B------:R-:W-:Y:S01]  /*63e0*/  IADD3 R5, P0, R2, 0x50, RZ ;  /* 0x0000005002057810 */ /* 0x000fe20007f1e0ff */
[----:B------:R-:W-:Y:S01]  /*63f0*/  ULDC.64 UR4, c[0x0][0x848] ;  /* 0x0002120000047ab9 */ /* 0x000fe20000000a00 */
[----:B------:R-:W-:-:S03]  /*6400*/  IMAD.MOV.U32 R2, RZ, RZ, R8 ;  /* 0x000000ffff027224 */ /* 0x000fc600078e0008 */
[----:B------:R-:W-:Y:S02]  /*6410*/  IMAD.X R0, RZ, RZ, R3, P0 ;  /* 0x000000ffff007224 */ /* 0x000fe400000e0603 */
        /* <DEDUP_REMOVED lines=8> */
[----:B------:R1:W-:Y:S01]  /*64a0*/  STG.E.128 desc[UR38][R4.64], RZ ;  /* 0x000000ff04007986 */ /* 0x0003e2000c101d26 */
[----:B------:R-:W-:Y:S05]  /*64b0*/  BRA `(.L_x_516) ;  /* 0x00000038007c7947 */ /* 0x000fea0003800000 */
.L_x_511:
[----:B------:R-:W-:-:S08]  /*64c0*/  NOP ;  /* 0x0000000000007918 */ /* 0x000fd00000000000 */
[----:B------:R-:W1:-:S00]  /*64d0*/  USETMAXREG.DEALLOC.CTAPOOL 0x20 ;  /* 0x00000020000079c8 */ /* 0x000e4000080e0500 */
[----:B-1----:R-:W-:-:S06]  /*64e0*/  LOP3.LUT R0, R0, 0x3, RZ, 0xc0, !PT ;  /* 0x0000000300007812 */ /* 0x002fcc00078ec0ff */
[----:B------:R-:W1:Y:S02]  /*64f0*/  SHFL.IDX PT, R0, R0, RZ, 0x1f ;  /* 0x00001fff00007589 */ /* 0x000e6400000e0000 */
[----:B-1----:R-:W-:-:S13]  /*6500*/  ISETP.NE.AND P0, PT, R0, RZ, PT ;  /* 0x000000ff0000720c */ /* 0x002fda0003f05270 */
[----:B------:R-:W-:Y:S05]  /*6510*/  @!P0 BRA `(.L_x_587) ;  /* 0x0000001000dc8947 */ /* 0x000fea0003800000 */
[----:B------:R-:W-:-:S13]  /*6520*/  ISETP.NE.AND P0, PT, R0, 0x1, PT ;  /* 0x000000010000780c */ /* 0x000fda0003f05270 */
[----:B------:R-:W-:Y:S05]  /*6530*/  @P0 BRA `(.L_x_516) ;  /* 0x00000038005c0947 */ /* 0x000fea0003800000 */
[----:B------:R-:W-:Y:S01]  /*6540*/  ULDC.64 UR4, c[0x0][0x8d8] ;  /* 0x0002360000047ab9 */ /* 0x000fe20000000a00 */
[----:B------:R-:W1:Y:S01]  /*6550*/  S2UR UR12, SR_CTAID.Z ;  /* 0x00000000000c79c3 */ /* 0x000e620000002700 */
[----:B------:R-:W-:-:S04]  /*6560*/  ISETP.NE.U32.AND P0, PT, RZ, UR4, PT ;  /* 0x00000004ff007c0c */ /* 0x000fc8000bf05070 */
[----:B------:R-:W-:-:S13]  /*6570*/  ISETP.NE.AND.EX P0, PT, RZ, UR5, PT, P0 ;  /* 0x00000005ff007c0c */ /* 0x000fda000bf05300 */
[----:B------:R-:W-:Y:S05]  /*6580*/  @!P0 BRA `(.L_x_588) ;  /* 0x00000000001c8947 */ /* 0x000fea0003800000 */
[----:B------:R-:W-:Y:S02]  /*6590*/  ULDC.64 UR4, c[0x0][0x8d8] ;  /* 0x0002360000047ab9 */ /* 0x000fe40000000a00 */
[----:B-1----:R-:W-:-:S06]  /*65a0*/  UIMAD.WIDE UR4, UR12, 0x4, UR4 ;  /* 0x000000040c0478a5 */ /* 0x002fcc000f8e0204 */
[----:B------:R-:W-:Y:S02]  /*65b0*/  IMAD.U32 R2, RZ, RZ, UR4 ;  /* 0x00000004ff027e24 */ /* 0x000fe4000f8e00ff */
[----:B------:R-:W-:-:S05]  /*65c0*/  IMAD.U32 R3, RZ, RZ, UR5 ;  /* 0x00000005ff037e24 */ /* 0x000fca000f8e00ff */
[----:B------:R-:W2:Y:S02]  /*65d0*/  LDG.E R2, desc[UR38][R2.64] ;  /* 0x0000002602027981 */ /* 0x000ea4000c1e1900 */
[----:B--2---:R-:W-:Y:S01]  /*65e0*/  R2UR UR5, R2 ;  /* 0x00000000020572ca */ /* 0x004fe200000e0000 */
[----:B------:R-:W-:-:S14]  /*65f0*/  BRA `(.L_x_589) ;  /* 0x0000000000387947 */ /* 0x000fdc0003800000 */
.L_x_588:
[----:B------:R-:W-:Y:S02]  /*6600*/  ULDC.64 UR4, c[0x0][0x8d0] ;  /* 0x0002340000047ab9 */ /* 0x000fe40000000a00 */
[----:B------:R-:W-:-:S04]  /*6610*/  ISETP.NE.U32.AND P0, PT, RZ, UR4, PT ;  /* 0x00000004ff007c0c */ /* 0x000fc8000bf05070 */
[----:B------:R-:W-:-:S13]  /*6620*/  ISETP.NE.AND.EX P0, PT, RZ, UR5, PT, P0 ;  /* 0x00000005ff007c0c */ /* 0x000fda000bf05300 */
[----:B------:R-:W-:Y:S05]  /*6630*/  @!P0 BRA `(.L_x_590) ;  /* 0x0000000000248947 */ /* 0x000fea0003800000 */
[----:B------:R-:W-:Y:S02]  /*6640*/  ULDC.64 UR4, c[0x0][0x8d0] ;  /* 0x0002340000047ab9 */ /* 0x000fe40000000a00 */
[----:B-1----:R-:W-:-:S06]  /*6650*/  UIMAD.WIDE UR4, UR12, 0x4, UR4 ;  /* 0x000000040c0478a5 */ /* 0x002fcc000f8e0204 */
[----:B------:R-:W-:Y:S02]  /*6660*/  IMAD.U32 R2, RZ, RZ, UR4 ;  /* 0x00000004ff027e24 */ /* 0x000fe4000f8e00ff */
[----:B------:R-:W-:-:S05]  /*6670*/  IMAD.U32 R3, RZ, RZ, UR5 ;  /* 0x00000005ff037e24 */ /* 0x000fca000f8e00ff */
[----:B------:R-:W2:Y:S04]  /*6680*/  LDG.E R0, desc[UR38][R2.64] ;  /* 0x0000002602007981 */ /* 0x000ea8000c1e1900 */
[----:B------:R-:W2:Y:S02]  /*6690*/  LDG.E R5, desc[UR38][R2.64+0x4] ;  /* 0x0000042602057981 */ /* 0x000ea4000c1e1900 */
[----:B--2---:R-:W-:-:S05]  /*66a0*/  IMAD.IADD R0, R5, 0x1, -R0 ;  /* 0x0000000105007824 */ /* 0x004fca00078e0a00 */
[----:B------:R-:W-:Y:S01]  /*66b0*/  R2UR UR5, R0 ;  /* 0x00000000000572ca */ /* 0x000fe200000e0000 */
[----:B------:R-:W-:-:S14]  /*66c0*/  BRA `(.L_x_589) ;  /* 0x0000000000047947 */ /* 0x000fdc0003800000 */
.L_x_590:
[----:B------:R-:W-:-:S05]  /*66d0*/  ULDC UR5, c[0x0][0x8bc] ;  /* 0x00022f0000057ab9 */ /* 0x000fca0000000800 */
.L_x_589:
[----:B------:R-:W2:Y:S02]  /*66e0*/  S2UR UR4, SR_CTAID.X ;  /* 0x00000000000479c3 */ /* 0x000ea40000002500 */
[----:B--2---:R-:W-:-:S04]  /*66f0*/  UIMAD UR4, UR4, 0x60, URZ ;  /* 0x00000060040478a4 */ /* 0x004fc8000f8e023f */
[----:B------:R-:W-:-:S04]  /*6700*/  UISETP.GE.AND UP0, UPT, UR4, UR5, UPT ;  /* 0x000000050400728c */ /* 0x000fc8000bf06270 */
[----:B-1----:R-:W-:-:S06]  /*6710*/  USEL UR12, UR12, 0xffffffff, !UP0 ;  /* 0xffffffff0c0c7887 */ /* 0x002fcc000c000000 */
[----:B------:R-:W-:-:S13]  /*6720*/  ISETP.LE.AND P0, PT, RZ, UR12, PT ;  /* 0x0000000cff007c0c */ /* 0x000fda000bf03270 */
[----:B------:R-:W-:Y:S05]  /*6730*/  @!P0 BRA `(.L_x_516) ;  /* 0x0000003400dc8947 */ /* 0x000fea0003800000 */
[----:B------:R-:W-:Y:S02]  /*6740*/  ULDC.64 UR4, c[0x0][0x770] ;  /* 0x0001dc0000047ab9 */ /* 0x000fe40000000a00 */
[----:B------:R-:W-:-:S04]  /*6750*/  UISETP.NE.U32.AND UP0, UPT, UR4, URZ, UPT ;  /* 0x0000003f0400728c */ /* 0x000fc8000bf05070 */
[----:B------:R-:W-:-:S03]  /*6760*/  UISETP.NE.AND.EX UP0, UPT, UR5, URZ, UPT, UP0 ;  /* 0x0000003f0500728c */ /* 0x000fc6000bf05300 */
[----:B------:R-:W-:Y:S02]  /*6770*/  ULDC.64 UR4, c[0x0][0x770] ;  /* 0x0001dc0000047ab9 */ /* 0x000fe40000000a00 */
[----:B------:R-:W-:Y:S01]  /*6780*/  UIMAD.WIDE UR4, UR12, 0x4, UR4 ;  /* 0x000000040c0478a5 */ /* 0x000fe2000f8e0204 */
[----:B------:R-:W-:-:S05]  /*6790*/  PLOP3.LUT P0, PT, PT, PT, UP0, 0x80, 0x0 ;  /* 0x000000000000781c */ /* 0x000fca0003f0f008 */
[----:B------:R-:W-:Y:S02]  /*67a0*/  IMAD.U32 R2, RZ, RZ, UR4 ;  /* 0x00000004ff027e24 */ /* 0x000fe4000f8e00ff */
[----:B------:R-:W-:Y:S01]  /*67b0*/  IMAD.U32 R3, RZ, RZ, UR5 ;  /* 0x00000005ff037e24 */ /* 0x000fe2000f8e00ff */
[----:B------:R-:W-:-:S05]  /*67c0*/  ULDC.64 UR4, c[0x0][0x780] ;  /* 0x0001e00000047ab9 */ /* 0x000fca0000000a00 */
[----:B------:R-:W2:Y:S01]  /*67d0*/  @P0 LDG.E R6, desc[UR38][R2.64] ;  /* 0x0000002602060981 */ /* 0x000ea2000c1e1900 */
[----:B------:R-:W-:Y:S01]  /*67e0*/  UISETP.NE.U32.AND UP1, UPT, UR4, URZ, UPT ;  /* 0x0000003f0400728c */ /* 0x000fe2000bf25070 */
[----:B------:R-:W-:-:S03]  /*67f0*/  ULDC UR6, c[0x0][0x280] ;  /* 0x0000a00000067ab9 */ /* 0x000fc60000000800 */
[----:B------:R-:W-:Y:S01]  /*6800*/  UISETP.NE.AND.EX UP1, UPT, UR5, URZ, UPT, UP1 ;  /* 0x0000003f0500728c */ /* 0x000fe2000bf25310 */
[----:B------:R-:W-:-:S05]  /*6810*/  IMAD.U32 R0, RZ, RZ, UR6 ;  /* 0x00000006ff007e24 */ /* 0x000fca000f8e00ff */
[----:B------:R-:W-:-:S05]  /*6820*/  PLOP3.LUT P1, PT, PT, PT, UP1, 0x80, 0x0 ;  /* 0x000000000000781c */ /* 0x000fca0003f2f018 */
[----:B------:R-:W-:Y:S02]  /*6830*/  @UP1 ULDC.64 UR4, c[0x0][0x780] ;  /* 0x0001e00000041ab9 */ /* 0x000fe40000000a00 */
[----:B------:R-:W-:-:S06]  /*6840*/  @UP1 UIMAD.WIDE UR4, UR12, 0x4, UR4 ;  /* 0x000000040c0418a5 */ /* 0x000fcc000f8e0204 */
[----:B------:R-:W-:Y:S02]  /*6850*/  IMAD.U32 R4, RZ, RZ, UR4 ;  /* 0x00000004ff047e24 */ /* 0x000fe4000f8e00ff */
[----:B------:R-:W-:-:S05]  /*6860*/  IMAD.U32 R5, RZ, RZ, UR5 ;  /* 0x00000005ff057e24 */ /* 0x000fca000f8e00ff */
[----:B------:R1:W5:Y:S01]  /*6870*/  @P1 LDG.E R0, desc[UR38][R4.64] ;  /* 0x0000002604001981 */ /* 0x000362000c1e1900 */
[----:B------:R-:W-:Y:S01]  /*6880*/  PLOP3.LUT P2, PT, PT, PT, UP0, 0x80, 0x0 ;  /* 0x000000000000781c */ /* 0x000fe20003f4f008 */
[----:B------:R-:W3:Y:S02]  /*6890*/  S2UR UR13, SR_CTAID.Y ;  /* 0x00000000000d79c3 */ /* 0x000ee40000002600 */
[----:B---3--:R-:W-:-:S10]  /*68a0*/  USHF.R.S32.HI UR7, URZ, 0x1f, UR13 ;  /* 0x0000001f3f077899 */ /* 0x008fd4000801140d */
[----:B--2---:R-:W-:-:S13]  /*68b0*/  @P2 R2UR UR4, R6 ;  /* 0x00000000060422ca */ /* 0x004fda00000e0000 */
[----:B------:R-:W-:-:S04]  /*68c0*/  @UP0 ULEA UR4, UR12, UR4, 0x6 ;  /* 0x000000040c040291 */ /* 0x000fc8000f8e303f */
[----:B------:R-:W-:-:S04]  /*68d0*/  @UP0 USHF.R.S32.HI UR5, URZ, 0x1f, UR4 ;  /* 0x0000001f3f050899 */ /* 0x000fc80008011404 */
[----:B------:R-:W-:-:S04]  /*68e0*/  @UP0 ULEA.HI UR5, UR5, UR4, URZ, 0x6 ;  /* 0x0000000405050291 */ /* 0x000fc8000f8f303f */
[----:B------:R-:W-:-:S04]  /*68f0*/  @UP0 USHF.R.S32.HI UR5, URZ, 0x6, UR5 ;  /* 0x000000063f050899 */ /* 0x000fc80008011405 */
[----:B------:R-:W-:Y:S01]  /*6900*/  @UP0 UIMAD UR6, UR5, 0x3000, URZ ;  /* 0x00003000050608a4 */ /* 0x000fe2000f8e023f */
[----:B-1----:R-:W-:Y:S11]  /*6910*/  @P1 BRA `(.L_x_591) ;  /* 0x0000000000101947 */ /* 0x002ff60003800000 */
[----:B------:R-:W-:Y:S05]  /*6920*/  @!P0 BRA `(.L_x_591) ;  /* 0x00000000000c8947 */ /* 0x000fea0003800000 */
[----:B------:R-:W2:Y:S04]  /*6930*/  LDG.E R5, desc[UR38][R2.64] ;  /* 0x0000002602057981 */ /* 0x000ea8000c1e1900 */
[----:B-----5:R-:W2:Y:S02]  /*6940*/  LDG.E R0, desc[UR38][R2.64+0x4] ;  /* 0x0000042602007981 */ /* 0x020ea4000c1e1900 */
[----:B--2---:R-:W-:-:S07]  /*6950*/  IMAD.IADD R0, R0, 0x1, -R5 ;  /* 0x0000000100007824 */ /* 0x004fce00078e0a05 */
.L_x_591:
[----:B-----5:R-:W-:Y:S01]  /*6960*/  ISETP.GE.AND P0, PT, R0, 0x1, PT ;  /* 0x000000010000780c */ /* 0x020fe20003f06270 */
[----:B------:R-:W-:Y:S01]  /*6970*/  @UP0 USHF.R.S32.HI UR8, URZ, 0x1f, UR6 ;  /* 0x0000001f3f080899 */ /* 0x000fe20008011406 */
[----:B------:R-:W-:Y:S01]  /*6980*/  UMOV UR4, URZ ;  /* 0x0000003f00047c82 */ /* 0x000fe20008000000 */
[----:B------:R-:W-:Y:S01]  /*6990*/  UMOV UR5, URZ ;  /* 0x0000003f00057c82 */ /* 0x000fe20008000000 */
[----:B------:R-:W-:-:S04]  /*69a0*/  @UP0 UMOV UR4, UR6 ;  /* 0x0000000600040c82 */ /* 0x000fc80008000000 */
[----:B------:R-:W-:-:S05]  /*69b0*/  @UP0 UMOV UR5, UR8 ;  /* 0x0000000800050c82 */ /* 0x000fca0008000000 */
[----:B------:R-:W-:Y:S05]  /*69c0*/  @!P0 BRA `(.L_x_516) ;  /* 0x0000003400388947 */ /* 0x000fea0003800000 */
[----:B------:R-:W-:Y:S01]  /*69d0*/  ULDC.64 UR8, c[0x0][0x2d8] ;  /* 0x0000b60000087ab9 */ /* 0x000fe20000000a00 */
[C---:B------:R-:W-:Y:S01]  /*69e0*/  VIADD R2, R0.reuse, 0x3f ;  /* 0x0000003f00027836 */ /* 0x040fe20000000000 */
[----:B------:R-:W-:Y:S01]  /*69f0*/  UIMAD UR7, UR7, UR8, URZ ;  /* 0x00000008070772a4 */ /* 0x000fe2000f8e023f */
[----:B------:R-:W-:Y:S01]  /*6a00*/  ISETP.GE.AND P1, PT, R0, 0x41, PT ;  /* 0x000000410000780c */ /* 0x000fe20003f26270 */
[----:B------:R-:W-:Y:S02]  /*6a10*/  USHF.R.S32.HI UR6, URZ, 0x1f, UR12 ;  /* 0x0000001f3f067899 */ /* 0x000fe4000801140c */
[----:B------:R-:W-:Y:S01]  /*6a20*/  UIMAD.WIDE.U32 UR10, UR13, UR8, URZ ;  /* 0x000000080d0a72a5 */ /* 0x000fe2000f8e003f */
[----:B------:R-:W-:Y:S01]  /*6a30*/  SHF.R.S32.HI R3, RZ, 0x1f, R2 ;  /* 0x0000001fff037819 */ /* 0x000fe20000011402 */
[----:B------:R-:W-:Y:S02]  /*6a40*/  UIMAD UR7, UR13, UR9, UR7 ;  /* 0x000000090d0772a4 */ /* 0x000fe4000f8e0207 */
[----:B------:R-:W-:Y:S01]  /*6a50*/  UIADD3 UR8, UP1, UR4, UR10, URZ ;  /* 0x0000000a04087290 */ /* 0x000fe2000ff3e03f */
[----:B------:R-:W-:Y:S01]  /*6a60*/  LEA.HI R3, R3, R2, RZ, 0x6 ;  /* 0x0000000203037211 */ /* 0x000fe200078f30ff */
[----:B------:R-:W-:-:S02]  /*6a70*/  UIADD3 UR7, UR11, UR7, URZ ;  /* 0x000000070b077290 */ /* 0x000fc4000fffe03f */
[----:B------:R-:W-:Y:S01]  /*6a80*/  USEL UR6, UR6, URZ, !UP0 ;  /* 0x0000003f06067287 */ /* 0x000fe2000c000000 */
[----:B------:R-:W-:Y:S01]  /*6a90*/  SHF.R.S32.HI R3, RZ, 0x6, R3 ;  /* 0x00000006ff037819 */ /* 0x000fe20000011403 */
[----:B------:R-:W-:Y:S01]  /*6aa0*/  ULDC.64 UR14, c[0x0][0x2e0] ;  /* 0x0000b800000e7ab9 */ /* 0x000fe20000000a00 */
[----:B------:R-:W-:Y:S02]  /*6ab0*/  USEL UR13, UR12, URZ, !UP0 ;  /* 0x0000003f0c0d7287 */ /* 0x000fe4000c000000 */
[----:B------:R-:W-:Y:S01]  /*6ac0*/  UIADD3.X UR9, UR5, UR7, URZ, UP1, !UPT ;  /* 0x0000000705097290 */ /* 0x000fe20008ffe43f */
[----:B------:R-:W-:Y:S01]  /*6ad0*/  VIMNMX R3, R3, 0x1, !PT ;  /* 0x0000000103037848 */ /* 0x000fe20007fe0100 */
[----:B------:R-:W-:Y:S02]  /*6ae0*/  UIMAD UR6, UR6, UR14, URZ ;  /* 0x0000000e060672a4 */ /* 0x000fe4000f8e023f */
[----:B------:R-:W-:Y:S01]  /*6af0*/  UIMAD.WIDE.U32 UR8, UR13, UR14, UR8 ;  /* 0x0000000e0d0872a5 */ /* 0x000fe2000f8e0008 */
[----:B------:R-:W-:Y:S01]  /*6b00*/  LOP3.LUT R2, R3, 0x1, RZ, 0xc0, !PT ;  /* 0x0000000103027812 */ /* 0x000fe200078ec0ff */
[----:B------:R-:W-:Y:S01]  /*6b10*/  UIMAD UR12, UR13, UR15, UR6 ;  /* 0x0000000f0d0c72a4 */ /* 0x000fe2000f8e0206 */
[----:B------:R-:W-:-:S03]  /*6b20*/  ELECT P0, URZ, PT ;  /* 0x00000000003f782f */ /* 0x000fc60003800000 */
[----:B------:R-:W-:Y:S01]  /*6b30*/  UIADD3 UR21, UR9, UR12, URZ ;  /* 0x0000000c09157290 */ /* 0x000fe2000fffe03f */
[----:B------:R-:W-:Y:S01]  /*6b40*/  UMOV UR6, URZ ;  /* 0x0000003f00067c82 */ /* 0x000fe20008000000 */
[----:B------:R-:W-:Y:S10]  /*6b50*/  @!P1 BRA `(.L_x_592) ;  /* 0x0000000800309947 */ /* 0x000ff40003800000 */
[----:B------:R-:W-:Y:S01]  /*6b60*/  UMOV UR6, UR10 ;  /* 0x0000000a00067c82 */ /* 0x000fe20008000000 */
[----:B------:R-:W-:Y:S01]  /*6b70*/  ULDC.64 UR10, c[0x0][0x2c0] ;  /* 0x0000b000000a7ab9 */ /* 0x000fe20000000a00 */
[----:B------:R-:W-:Y:S01]  /*6b80*/  UIMAD.WIDE.U32 UR6, UR13, UR14, UR6 ;  /* 0x0000000e0d0672a5 */ /* 0x000fe2000f8e0006 */
[----:B------:R-:W-:Y:S01]  /*6b90*/  IMAD.IADD R0, R3, 0x1, -R2 ;  /* 0x0000000103007824 */ /* 0x000fe200078e0a02 */
[----:B------:R-:W-:Y:S02]  /*6ba0*/  ULDC.64 UR24, c[0x0][0x2c0] ;  /* 0x0000b00000187ab9 */ /* 0x000fe40000000a00 */
[----:B------:R-:W-:-:S04]  /*6bb0*/  UIADD3 UR19, UP0, UR4, UR6, URZ ;  /* 0x0000000604137290 */ /* 0x000fc8000ff1e03f */
[----:B------:R-:W-:Y:S02]  /*6bc0*/  UIADD3.X UR4, UR5, UR12, UR7, UP0, !UPT ;  /* 0x0000000c05047290 */ /* 0x000fe400087fe407 */
[----:B------:R-:W-:Y:S01]  /*6bd0*/  ULEA UR18, UP0, UR19, UR10, 0x2 ;  /* 0x0000000a13127291 */ /* 0x000fe2000f80103f */
[----:B------:R-:W-:-:S03]  /*6be0*/  UMOV UR5, URZ ;  /* 0x0000003f00057c82 */ /* 0x000fc60008000000 */
[----:B------:R-:W-:Y:S02]  /*6bf0*/  ULEA.HI.X UR19, UR19, UR11, UR4, 0x2, UP0 ;  /* 0x0000000b13137291 */ /* 0x000fe400080f1404 */
[----:B------:R-:W-:Y:S02]  /*6c00*/  UIADD3 UR10, UP0, UR18, 0x4000, URZ ;  /* 0x00004000120a7890 */ /* 0x000fe4000ff1e03f */
[----:B------:R-:W-:Y:S02]  /*6c10*/  UIADD3 UR12, UP1, UR18, 0x8000, URZ ;  /* 0x00008000120c7890 */ /* 0x000fe4000ff3e03f */
[----:B------:R-:W-:Y:S02]  /*6c20*/  UIADD3 UR14, UP2, UR18, 0xc000, URZ ;  /* 0x0000c000120e7890 */ /* 0x000fe4000ff5e03f */
[----:B------:R-:W-:Y:S02]  /*6c30*/  UIADD3 UR16, UP3, UR18, 0x10000, URZ ;  /* 0x0001000012107890 */ /* 0x000fe4000ff7e03f */
[----:B------:R-:W-:-:S02]  /*6c40*/  UIADD3 UR18, UP4, UR18, 0x14000, URZ ;  /* 0x0001400012127890 */ /* 0x000fc4000ff9e03f */
[----:B------:R-:W-:Y:S02]  /*6c50*/  UIADD3.X UR11, URZ, UR19, URZ, UP0, !UPT ;  /* 0x000000133f0b7290 */ /* 0x000fe400087fe43f */
[----:B------:R-:W-:Y:S02]  /*6c60*/  UIADD3.X UR13, URZ, UR19, URZ, UP1, !UPT ;  /* 0x000000133f0d7290 */ /* 0x000fe40008ffe43f */
[----:B------:R-:W-:Y:S02]  /*6c70*/  UIADD3.X UR15, URZ, UR19, URZ, UP2, !UPT ;  /* 0x000000133f0f7290 */ /* 0x000fe400097fe43f */
[----:B------:R-:W-:Y:S02]  /*6c80*/  UIADD3.X UR17, URZ, UR19, URZ, UP3, !UPT ;  /* 0x000000133f117290 */ /* 0x000fe40009ffe43f */
[----:B------:R-:W-:Y:S01]  /*6c90*/  UIADD3.X UR19, URZ, UR19, URZ, UP4, !UPT ;  /* 0x000000133f137290 */ /* 0x000fe2000a7fe43f */
[----:B------:R-:W-:-:S11]  /*6ca0*/  UMOV UR4, URZ ;  /* 0x0000003f00047c82 */ /* 0x000fd60008000000 */
.L_x_613:
        /* <DEDUP_REMOVED lines=23> */
.L_x_594:
[----:B------:R-:W-:Y:S05]  /*6e20*/  BSYNC B0 ;  /* 0x0000000000007941 */ /* 0x000fea0003800000 */
.L_x_593:
        /* <DEDUP_REMOVED lines=12> */
.L_x_596:
[----:B------:R-:W-:Y:S05]  /*6ef0*/  BSYNC B0 ;  /* 0x0000000000007941 */ /* 0x000fea0003800000 */
.L_x_595:
        /* <DEDUP_REMOVED lines=13> */
.L_x_598:
[----:B------:R-:W-:Y:S05]  /*6fd0*/  BSYNC B0 ;  /* 0x0000000000007941 */ /* 0x000fea0003800000 */
.L_x_597:
[----:B------:R-:W-:Y:S06]  /*6fe0*/  BAR.ARV 0xa, 0xa0 ;  /* 0x0282800000007b1d */ /* 0x000fec0000002000 */
[----:B------:R-:W-:Y:S04]  /*6ff0*/  BSSY B0, `(.L_x_599) ;  /* 0x0000003000007945 */ /* 0x000fe80003800000 */
[----:B------:R-:W-:Y:S05]  /*7000*/  @!P0 BRA `(.L_x_600) ;  /* 0x0000000000048947 */ /* 0x000fea0003800000 */
[----:B------:R-:W-:-:S04]  /*7010*/  DEPBAR.LE SB0, 0x1 ;  /* 0x000080400000791a */ /* 0x000fc80000000000 */
.L_x_600:
[----:B------:R-:W-:Y:S05]  /*7020*/  BSYNC B0 ;  /* 0x0000000000007941 */ /* 0x000fea0003800000 */
.L_x_599:
[----:B------:R-:W-:Y:S06]  /*7030*/  BAR.ARV 0xb, 0xa0 ;  /* 0x02c2800000007b1d */ /* 0x000fec0000002000 */
[----:B------:R-:W-:Y:S04]  /*7040*/  BSSY B0, `(.L_x_601) ;  /* 0x0000003000007945 */ /* 0x000fe80003800000 */
[----:B------:R-:W-:Y:S05]  /*7050*/  @!P0 BRA `(.L_x_602) ;  /* 0x0000000000048947 */ /* 0x000fea0003800000 */
[----:B------:R-:W-:-:S04]  /*7060*/  DEPBAR.LE SB0, 0x0 ;  /* 0x000080000000791a */ /* 0x000fc80000000000 */
.L_x_602:
[----:B------:R-:W-:Y:S05]  /*7070*/  BSYNC B0 ;  /* 0x0000000000007941 */ /* 0x000fea0003800000 */
.L_x_601:
        /* <DEDUP_REMOVED lines=13> */
.L_x_604:
[----:B------:R-:W-:Y:S05]  /*7150*/  BSYNC B0 ;  /* 0x0000000000007941 */ /* 0x000fea0003800000 */
.L_x_603:
        /* <DEDUP_REMOVED lines=12> */
.L_x_606:
[----:B------:R-:W-:Y:S05]  /*7220*/  BSYNC B0 ;  /* 0x0000000000007941 */ /* 0x000fea0003800000 */
.L_x_605:
        /* <DEDUP_REMOVED lines=13> */
.L_x_608:
[----:B------:R-:W-:Y:S05]  /*7300*/  BSYNC B0 ;  /* 0x0000000000007941 */ /* 0x000fea0003800000 */
.L_x_607:
[----:B------:R-:W-:Y:S06]  /*7310*/  BAR.ARV 0xa, 0xa0 ;  /* 0x0282800000007b1d */ /* 0x000fec0000002000 */
[----:B------:R-:W-:Y:S04]  /*7320*/  BSSY B0, `(.L_x_609) ;  /* 0x0000003000007945 */ /* 0x000fe80003800000 */
[----:B------:R-:W-:Y:S05]  /*7330*/  @!P0 BRA `(.L_x_610) ;  /* 0x0000000000048947 */ /* 0x000fea0003800000 */
[----:B------:R-:W-:-:S04]  /*7340*/  DEPBAR.LE SB0, 0x1 ;  /* 0x000080400000791a */ /* 0x000fc80000000000 */
.L_x_610:
[----:B------:R-:W-:Y:S05]  /*7350*/  BSYNC B0 ;  /* 0x0000000000007941 */ /* 0x000fea0003800000 */
.L_x_609:
[----:B------:R-:W-:Y:S01]  /*7360*/  VIADD R0, R0, 0xfffffffe ;  /* 0xfffffffe00007836 */ /* 0x000fe20000000000 */
[----:B------:R-:W-:Y:S06]  /*7370*/  BAR.ARV 0xb, 0xa0 ;  /* 0x02c2800000007b1d */ /* 0x000fec0000002000 */
[----:B------:R-:W-:Y:S01]  /*7380*/  BSSY B0, `(.L_x_611) ;  /* 0x0000004000007945 */ /* 0x000fe20003800000 */
[----:B------:R-:W-:-:S03]  /*7390*/  ISETP.NE.AND P1, PT, R0, RZ, PT ;  /* 0x000000ff0000720c */ /* 0x000fc60003f25270 */
[----:B------:R-:W-:Y:S10]  /*73a0*/  @!P0 BRA `(.L_x_612) ;  /* 0x0000000000048947 */ /* 0x000ff40003800000 */
[----:B------:R-:W-:-:S04]  /*73b0*/  DEPBAR.LE SB0, 0x0 ;  /* 0x000080000000791a */ /* 0x000fc80000000000 */
.L_x_612:
[----:B------:R-:W-:Y:S05]  /*73c0*/  BSYNC B0 ;  /* 0x0000000000007941 */ /* 0x000fea0003800000 */
.L_x_611:
[----:B------:R-:W-:Y:S06]  /*73d0*/  BAR.ARV 0xc, 0xa0 ;  /* 0x0302800000007b1d */ /* 0x000fec0000002000 */
[----:B------:R-:W-:Y:S02]  /*73e0*/  UIADD3 UR5, UR5, 0x2, URZ ;  /* 0x0000000205057890 */ /* 0x000fe4000fffe03f */
[----:B------:R-:W-:Y:S01]  /*73f0*/  UIADD3 UR4, UR4, 0x1, URZ ;  /* 0x0000000104047890 */ /* 0x000fe2000fffe03f */
[----:B------:R-:W-:Y:S11]  /*7400*/  @P1 BRA `(.L_x_613) ;  /* 0xfffffff800281947 */ /* 0x000ff6000383ffff */
[----:B------:R-:W-:-:S12]  /*7410*/  UIADD3 UR6, UR20, 0x6000, URZ ;  /* 0x0000600014067890 */ /* 0x000fd8000fffe03f */
.L_x_592:
        /* <DEDUP_REMOVED lines=10> */
[----:B------:R-:W-:Y:S01]  /*74c0*/  ULEA UR4, UP0, UR11, UR4, 0x2 ;  /* 0x000000040b047291 */ /* 0x000fe2000f80103f */
[----:B------:R-:W-:-:S03]  /*74d0*/  UMOV UR13, 0x14f00000 ;  /* 0x14f00000000d7882 */ /* 0x000fc60000000000 */
[----:B------:R-:W-:-:S03]  /*74e0*/  ULEA.HI.X UR5, UR11, UR5, UR12, 0x2, UP0 ;  /* 0x000000050b057291 */ /* 0x000fc600080f140c */
[----:B------:R-:W-:Y:S01]  /*74f0*/  UMOV UR12, 0x0 ;  /* 0x00000000000c7882 */ /* 0x000fe20000000000 */
[----:B-1----:R-:W-:-:S03]  /*7500*/  ULEA UR7, UR10, UR7, 0x18 ;  /* 0x000000070a077291 */ /* 0x002fc6000f8ec03f */
[----:B------:R-:W-:Y:S01]  /*7510*/  UMOV UR10, 0x400 ;  /* 0x00000400000a7882 */ /* 0x000fe20000000000 */
[----:B------:R-:W-:-:S09]  /*7520*/  UIADD3 UR7, UR7, 0x12000, URZ ;  /* 0x0001200007077890 */ /* 0x000fd2000fffe03f */
[----:B------:R1:W-:Y:S02]  /*7530*/  UBLKRED.G.S.ADD.F32.RN [UR4], [UR7], UR10, desc[UR12] ;  /* 0x00000c04070073bb */ /* 0x0003e400080a140a */
[----:B-1----:R0:W-:Y:S02]  /*7540*/  UTMACMDFLUSH ;  /* 0x00000000000079b7 */ /* 0x0021e40000000000 */
.L_x_615:
[----:B------:R-:W-:Y:S05]  /*7550*/  BSYNC B0 ;  /* 0x0000000000007941 */ /* 0x000fea0003800000 */
.L_x_614:
[----:B------:R-:W-:Y:S06]  /*7560*/  BAR.SYNC.DEFER_BLOCKING 0xe, 0xa0 ;  /* 0x0382800000007b1d */ /* 0x000fec0000010000 */
[----:B------:R-:W-:Y:S04]  /*7570*/  BSSY B0, `(.L_x_616) ;  /* 0x0000011000007945 */ /* 0x000fe80003800000 */
[----:B------:R-:W-:Y:S05]  /*7580*/  @!P0 BRA `(.L_x_617) ;  /* 0x00000000003c8947 */ /* 0x000fea0003800000 */
[----:B------:R-:W1:Y:S01]  /*7590*/  S2UR UR7, SR_CgaCtaId ;  /* 0x00000000000779c3 */ /* 0x000e620000008800 */
[----:B------:R-:W-:Y:S01]  /*75a0*/  UIADD3 UR4, UR6, 0x1000, URZ ;  /* 0x0000100006047890 */ /* 0x000fe2000fffe03f */
[----:B------:R-:W-:Y:S01]  /*75b0*/  UMOV UR5, 0x400 ;  /* 0x0000040000057882 */ /* 0x000fe20000000000 */
[----:B------:R-:W-:Y:S02]  /*75c0*/  ULDC.64 UR10, c[0x0][0x2c0] ;  /* 0x0000b000000a7ab9 */ /* 0x000fe40000000a00 */
[----:B------:R-:W-:Y:S01]  /*75d0*/  UIADD3 UR12, UP0, UR4, UR8, URZ ;  /* 0x00000008040c7290 */ /* 0x000fe2000ff1e03f */
[----:B------:R-:W-:Y:S01]  /*75e0*/  UMOV UR13, 0x14f00000 ;  /* 0x14f00000000d7882 */ /* 0x000fe20000000000 */
[----:B-1----:R-:W-:Y:S02]  /*75f0*/  ULEA UR7, UR7, UR5, 0x18 ;  /* 0x0000000507077291 */ /* 0x002fe4000f8ec03f */
[----:B------:R-:W-:Y:S02]  /*7600*/  ULEA.HI.X.SX32 UR5, UR4, UR21, 0x1, UP0 ;  /* 0x0000001504057291 */ /* 0x000fe400080f0e3f */
[----:B------:R-:W-:-:S02]  /*7610*/  ULEA UR4, UP0, UR12, UR10, 0x2 ;  /* 0x0000000a0c047291 */ /* 0x000fc4000f80103f */
[----:B------:R-:W-:Y:S02]  /*7620*/  UIADD3 UR7, UR7, 0x16000, URZ ;  /* 0x0001600007077890 */ /* 0x000fe4000fffe03f */
[----:B------:R-:W-:Y:S01]  /*7630*/  ULEA.HI.X UR5, UR12, UR11, UR5, 0x2, UP0 ;  /* 0x0000000b0c057291 */ /* 0x000fe200080f1405 */
[----:B------:R-:W-:Y:S02]  /*7640*/  UMOV UR10, 0x400 ;  /* 0x00000400000a7882 */ /* 0x000fe40000000000 */
[----:B------:R-:W-:-:S06]  /*7650*/  UMOV UR12, 0x0 ;  /* 0x00000000000c7882 */ /* 0x000fcc0000000000 */
[----:B------:R1:W-:Y:S02]  /*7660*/  UBLKRED.G.S.ADD.F32.RN [UR4], [UR7], UR10, desc[UR12] ;  /* 0x00000c04070073bb */ /* 0x0003e400080a140a */
[----:B-1----:R0:W-:Y:S02]  /*7670*/  UTMACMDFLUSH ;  /* 0x00000000000079b7 */ /* 0x0021e40000000000 */
.L_x_617:
[----:B------:R-:W-:Y:S05]  /*7680*/  BSYNC B0 ;  /* 0x0000000000007941 */ /* 0x000fea0003800000 */
.L_x_616:
        /* <DEDUP_REMOVED lines=16> */
[----:B------:R1:W-:Y:S01]  /*7790*/  UBLKRED.G.S.ADD.F32.RN [UR4], [UR7], UR10, desc[UR12] ;  /* 0x00000c04070073bb */ /* 0x0003e200080a140a */
[----:B------:R0:W-:Y:S01]  /*77a0*/  UTMACMDFLUSH ;  /* 0x00000000000079b7 */ /* 0x0001e20000000000 */
[----:B-1----:R-:W-:-:S04]  /*77b0*/  DEPBAR.LE SB0, 0x2 ;  /* 0x000080800000791a */ /* 0x002fc80000000000 */
.L_x_619:
[----:B------:R-:W-:Y:S05]  /*77c0*/  BSYNC B0 ;  /* 0x0000000000007941 */ /* 0x000fea0003800000 */
.L_x_618:
[----:B------:R-:W-:Y:S06]  /*77d0*/  BAR.ARV 0xa, 0xa0 ;  /* 0x0282800000007b1d */ /* 0x000fec0000002000 */
[----:B------:R-:W-:Y:S04]  /*77e0*/  BSSY B0, `(.L_x_620) ;  /* 0x0000003000007945 */ /* 0x000fe80003800000 */
[----:B------:R-:W-:Y:S05]  /*77f0*/  @!P0 BRA `(.L_x_621) ;  /* 0x0000000000048947 */ /* 0x000fea0003800000 */
[----:B------:R-:W-:-:S04]  /*7800*/  DEPBAR.LE SB0, 0x1 ;  /* 0x000080400000791a */ /* 0x000fc80000000000 */
.L_x_621:
[----:B------:R-:W-:Y:S05]  /*7810*/  BSYNC B0 ;  /* 0x0000000000007941 */ /* 0x000fea0003800000 */
.L_x_620:
[----:B------:R-:W-:Y:S06]  /*7820*/  BAR.ARV 0xb, 0xa0 ;  /* 0x02c2800000007b1d */ /* 0x000fec0000002000 */
[----:B------:R-:W-:Y:S04]  /*7830*/  BSSY B0, `(.L_x_622) ;  /* 0x0000003000007945 */ /* 0x000fe80003800000 */
[----:B------:R-:W-:Y:S05]  /*7840*/  @!P0 BRA `(.L_x_623) ;  /* 0x0000000000048947 */ /* 0x000fea0003800000 */
[----:B------:R-:W-:-:S04]  /*7850*/  DEPBAR.LE SB0, 0x0 ;  /* 0x000080000000791a */ /* 0x000fc80000000000 */
.L_x_623:
[----:B------:R-:W-:Y:S05]  /*7860*/  BSYNC B0 ;  /* 0x0000000000007941 */ /* 0x000fea0003800000 */
.L_x_622:
[----:B------:R-:W-:Y:S06]  /*7870*/  BAR.ARV 0xc, 0xa0 ;  /* 0x0302800000007b1d */ /* 0x000fec0000002000 */
[----:B------:R-:W-:Y:S05]  /*7880*/  BRA `(.L_x_516) ;  /* 0x0000002400887947 */ /* 0x000fea0003800000 */
.L_x_587:
[----:B------:R-:W-:Y:S01]  /*7890*/  ULDC.64 UR4, c[0x0][0x8d8] ;  /* 0x0002360000047ab9 */ /* 0x000fe20000000a00 */
[----:B------:R-:W1:Y:S01]  /*78a0*/  S2R R11, SR_CTAID.Z ;  /* 0x00000000000b7919 */ /* 0x000e620000002700 */
[----:B------:R-:W-:Y:S01]  /*78b0*/  ISETP.NE.U32.AND P0, PT, RZ, UR4, PT ;  /* 0x00000004ff007c0c */ /* 0x000fe2000bf05070 */
[----:B------:R-:W2:Y:S03]  /*78c0*/  S2UR UR28, SR_CTAID.Y ;  /* 0x00000000001c79c3 */ /* 0x000ea60000002600 */
[----:B------:R-:W-:-:S13]  /*78d0*/  ISETP.NE.AND.EX P0, PT, RZ, UR5, PT, P0 ;  /* 0x00000005ff007c0c */ /* 0x000fda000bf05300 */
[----:B------:R-:W-:Y:S05]  /*78e0*/  @!P0 BRA `(.L_x_624) ;  /* 0x0000000000108947 */ /* 0x000fea0003800000 */
[----:B------:R-:W1:Y:S02]  /*78f0*/  LDC.64 R2, c[0x0][0x8d8] ;  /* 0x00023600ff027b82 */ /* 0x000e640000000a00 */
[----:B-1----:R-:W-:-:S05]  /*7900*/  IMAD.WIDE R2, R11, 0x4, R2 ;  /* 0x000000040b027825 */ /* 0x002fca00078e0202 */
[----:B------:R1:W5:Y:S01]  /*7910*/  LDG.E R0, desc[UR38][R2.64] ;  /* 0x0000002602007981 */ /* 0x000362000c1e1900 */
[----:B------:R-:W-:Y:S05]  /*7920*/  BRA `(.L_x_625) ;  /* 0x00000000002c7947 */ /* 0x000fea0003800000 */
.L_x_624:
[----:B------:R-:W-:Y:S02]  /*7930*/  ULDC.64 UR4, c[0x0][0x8d0] ;  /* 0x0002340000047ab9 */ /* 0x000fe40000000a00 */
[----:B------:R-:W-:-:S04]  /*7940*/  ISETP.NE.U32.AND P0, PT, RZ, UR4, PT ;  /* 0x00000004ff007c0c */ /* 0x000fc8000bf05070 */
[----:B------:R-:W-:-:S13]  /*7950*/  ISETP.NE.AND.EX P0, PT, RZ, UR5, PT, P0 ;  /* 0x00000005ff007c0c */ /* 0x000fda000bf05300 */
[----:B------:R-:W-:Y:S05]  /*7960*/  @!P0 BRA `(.L_x_626) ;  /* 0x0000000000188947 */ /* 0x000fea0003800000 */
[----:B------:R-:W1:Y:S02]  /*7970*/  LDC.64 R2, c[0x0][0x8d0] ;  /* 0x00023400ff027b82 */ /* 0x000e640000000a00 */
[----:B-1----:R-:W-:-:S05]  /*7980*/  IMAD.WIDE R2, R11, 0x4, R2 ;  /* 0x000000040b027825 */ /* 0x002fca00078e0202 */
[----:B------:R-:W3:Y:S04]  /*7990*/  LDG.E R0, desc[UR38][R2.64] ;  /* 0x0000002602007981 */ /* 0x000ee8000c1e1900 */
[----:B------:R-:W3:Y:S02]  /*79a0*/  LDG.E R5, desc[UR38][R2.64+0x4] ;  /* 0x0000042602057981 */ /* 0x000ee4000c1e1900 */
[----:B---3--:R-:W-:Y:S01]  /*79b0*/  IMAD.IADD R0, R5, 0x1, -R0 ;  /* 0x0000000105007824 */ /* 0x008fe200078e0a00 */
[----:B------:R-:W-:Y:S06]  /*79c0*/  BRA `(.L_x_625) ;  /* 0x0000000000047947 */ /* 0x000fec0003800000 */
.L_x_626:
[----:B------:R-:W3:Y:S02]  /*79d0*/  LDC R0, c[0x0][0x8bc] ;  /* 0x00022f00ff007b82 */ /* 0x000ee40000000800 */
.L_x_625:
[----:B------:R-:W4:Y:S01]  /*79e0*/  S2R R9, SR_CTAID.X ;  /* 0x0000000000097919 */ /* 0x000f220000002500 */
[----:B------:R-:W-:Y:S02]  /*79f0*/  IMAD.MOV.U32 R5, RZ, RZ, RZ ;  /* 0x000000ffff057224 */ /* 0x000fe400078e00ff */
[----:B------:R-:W-:Y:S02]  /*7a00*/  IMAD.MOV.U32 R4, RZ, RZ, 0x1 ;  /* 0x00000001ff047424 */ /* 0x000fe400078e00ff */
[----:B----4-:R-:W-:-:S05]  /*7a10*/  IMAD R9, R9, 0x60, RZ ;  /* 0x0000006009097824 */ /* 0x010fca00078e02ff */
[----:B---3-5:R-:W-:Y:S01]  /*7a20*/  ISETP.GE.AND P0, PT, R9, R0, PT ;  /* 0x000000000900720c */ /* 0x028fe20003f06270 */
[----:B------:R-:W-:-:S03]  /*7a30*/  IMAD.MOV.U32 R0, RZ, RZ, 0x1 ;  /* 0x00000001ff007424 */ /* 0x000fc600078e00ff */
[----:B-1----:R-:W-:-:S04]  /*7a40*/  SEL R11, R11, 0xffffffff, !P0 ;  /* 0xffffffff0b0b7807 */ /* 0x002fc80004000000 */
[----:B------:R-:W-:-:S13]  /*7a50*/  ISETP.GE.AND P0, PT, R11, RZ, PT ;  /* 0x000000ff0b00720c */ /* 0x000fda0003f06270 */
[----:B------:R-:W-:Y:S05]  /*7a60*/  @!P0 BRA `(.L_x_627) ;  /* 0x0000002000908947 */ /* 0x000fea0003800000 */
[----:B------:R-:W1:Y:S08]  /*7a70*/  LDC.64 R4, c[0x0][0x778] ;  /* 0x0001de00ff047b82 */ /* 0x000e700000000a00 */
[----:B------:R-:W3:Y:S08]  /*7a80*/  LDC.64 R6, c[0x0][0x780] ;  /* 0x0001e000ff067b82 */ /* 0x000ef00000000a00 */
[----:B------:R-:W4:Y:S01]  /*7a90*/  LDC.64 R12, c[0x0][0x770] ;  /* 0x0001dc00ff0c7b82 */ /* 0x000f220000000a00 */
[----:B-1----:R-:W-:-:S07]  /*7aa0*/  ISETP.NE.U32.AND P0, PT, R4, RZ, PT ;  /* 0x000000ff0400720c */ /* 0x002fce0003f05070 */
[----:B------:R-:W1:Y:S01]  /*7ab0*/  LDC.64 R2, c[0x0][0x770] ;  /* 0x0001dc00ff027b82 */ /* 0x000e620000000a00 */
[----:B------:R-:W-:Y:S02]  /*7ac0*/  ISETP.NE.AND.EX P0, PT, R5, RZ, PT, P0 ;  /* 0x000000ff0500720c */ /* 0x000fe40003f05300 */
[----:B---3--:R-:W-:-:S04]  /*7ad0*/  ISETP.NE.U32.AND P2, PT, R6, RZ, PT ;  /* 0x000000ff0600720c */ /* 0x008fc80003f45070 */
[----:B------:R-:W-:Y:S02]  /*7ae0*/  ISETP.NE.AND.EX P2, PT, R7, RZ, PT, P2 ;  /* 0x000000ff0700720c */ /* 0x000fe40003f45320 */
[----:B----4-:R-:W-:-:S05]  /*7af0*/  ISETP.NE.U32.AND P1, PT, R12, RZ, PT ;  /* 0x000000ff0c00720c */ /* 0x010fca0003f25070 */
[----:B------:R-:W3:Y:S01]  /*7b00*/  @P0 LDC.64 R4, c[0x0][0x778] ;  /* 0x0001de00ff040b82 */ /* 0x000ee20000000a00 */
[----:B------:R-:W-:-:S07]  /*7b10*/  ISETP.NE.AND.EX P1, PT, R13, RZ, PT, P1 ;  /* 0x000000ff0d00720c */ /* 0x000fce0003f25310 */
[----:B------:R-:W4:Y:S01]  /*7b20*/  @P2 LDC.64 R6, c[0x0][0x780] ;  /* 0x0001e000ff062b82 */ /* 0x000f220000000a00 */
[----:B-1----:R-:W-:-:S05]  /*7b30*/  IMAD.WIDE R2, R11, 0x4, R2 ;  /* 0x000000040b027825 */ /* 0x002fca00078e0202 */
[----:B------:R-:W2:Y:S01]  /*7b40*/  @P1 LDG.E R16, desc[UR38][R2.64] ;  /* 0x0000002602101981 */ /* 0x000ea2000c1e1900 */
[----:B------:R-:W-:Y:S01]  /*7b50*/  IMAD.MOV.U32 R10, RZ, RZ, RZ ;  /* 0x000000ffff0a7224 */ /* 0x000fe200078e00ff */
[----:B------:R-:W-:Y:S02]  /*7b60*/  ULDC UR4, c[0x0][0x280] ;  /* 0x0000a00000047ab9 */ /* 0x000fe40000000800 */
[----:B------:R-:W2:Y:S01]  /*7b70*/  @P1 LDG.E R14, desc[UR38][R2.64] ;  /* 0x00000026020e1981 */ /* 0x000ea2000c1e1900 */
[----:B---3--:R-:W-:-:S04]  /*7b80*/  @P0 IMAD.WIDE R4, R11, 0x4, R4 ;  /* 0x000000040b040825 */ /* 0x008fc800078e0204 */
[----:B------:R-:W-:Y:S01]  /*7b90*/  IMAD.U32 R8, RZ, RZ, UR4 ;  /* 0x00000004ff087e24 */ /* 0x000fe2000f8e00ff */
[----:B------:R4:W5:Y:S02]  /*7ba0*/  @P0 LDG.E R10, desc[UR38][R4.64] ;  /* 0x00000026040a0981 */ /* 0x000964000c1e1900 */
[----:B----4-:R-:W-:-:S05]  /*7bb0*/  @P2 IMAD.WIDE R4, R11, 0x4, R6 ;  /* 0x000000040b042825 */ /* 0x010fca00078e0206 */
[----:B------:R1:W5:Y:S01]  /*7bc0*/  @P2 LDG.E R8, desc[UR38][R4.64] ;  /* 0x0000002604082981 */ /* 0x000362000c1e1900 */
[----:B------:R-:W-:Y:S01]  /*7bd0*/  VOTEU.ANY UP0, P1 ;  /* 0x00000000003f7886 */ /* 0x000fe20000800100 */
[----:B--2---:R-:W-:Y:S01]  /*7be0*/  @P1 IMAD R6, R11, 0x40, R16 ;  /* 0x000000400b061824 */ /* 0x004fe200078e0210 */
[----:B------:R-:W-:-:S04]  /*7bf0*/  @P1 R2UR UR4, R14 ;  /* 0x000000000e0412ca */ /* 0x000fc800000e0000 */
[----:B------:R-:W-:-:S04]  /*7c00*/  @P1 SHF.R.S32.HI R7, RZ, 0x1f, R6 ;  /* 0x0000001fff071819 */ /* 0x000fc80000011406 */
[----:B------:R-:W-:-:S04]  /*7c10*/  @P1 LEA.HI R7, R7, R6, RZ, 0x6 ;  /* 0x0000000607071211 */ /* 0x000fc800078f30ff */
[----:B------:R-:W-:Y:S01]  /*7c20*/  @P1 LOP3.LUT R7, R7, 0xffffffc0, RZ, 0xc0, !PT ;  /* 0xffffffc007071812 */ /* 0x000fe200078ec0ff */
[----:B-1----:R-:W-:Y:S06]  /*7c30*/  @P2 BRA `(.L_x_628) ;  /* 0x0000000000102947 */ /* 0x002fec0003800000 */
[----:B------:R-:W-:Y:S05]  /*7c40*/  @!P1 BRA `(.L_x_628) ;  /* 0x00000000000c9947 */ /* 0x000fea0003800000 */
[----:B------:R-:W2:Y:S04]  /*7c50*/  LDG.E R5, desc[UR38][R2.64] ;  /* 0x0000002602057981 */ /* 0x000ea8000c1e1900 */
[----:B-----5:R-:W2:Y:S02]  /*7c60*/  LDG.E R8, desc[UR38][R2.64+0x4] ;  /* 0x0000042602087981 */ /* 0x020ea4000c1e1900 */
[----:B--2---:R-:W-:-:S07]  /*7c70*/  IMAD.IADD R8, R8, 0x1, -R5 ;  /* 0x0000000108087824 */ /* 0x004fce00078e0a05 */
.L_x_628:
[----:B-----5:R-:W-:Y:S01]  /*7c80*/  ISETP.GE.AND P2, PT, R8, 0x1, PT ;  /* 0x000000010800780c */ /* 0x020fe20003f46270 */
[----:B------:R-:W-:Y:S01]  /*7c90*/  UMOV UR43, URZ ;  /* 0x0000003f002b7c82 */ /* 0x000fe20008000000 */
[----:B------:R-:W-:Y:S01]  /*7ca0*/  @UP0 UMOV UR43, UR4 ;  /* 0x00000004002b0c82 */ /* 0x000fe20008000000 */
[----:B------:R-:W-:Y:S01]  /*7cb0*/  CS2R R2, SRZ ;  /* 0x0000000000027805 */ /* 0x000fe2000001ff00 */
[----:B------:R-:W-:Y:S01]  /*7cc0*/  IMAD.MOV.U32 R5, RZ, RZ, RZ ;  /* 0x000000ffff057224 */ /* 0x000fe200078e00ff */
[--C-:B------:R-:W-:Y:S01]  /*7cd0*/  @P1 SHF.R.S32.HI R3, RZ, 0x1f, R7.reuse ;  /* 0x0000001fff031819 */ /* 0x100fe20000011407 */
[----:B------:R-:W-:Y:S02]  /*7ce0*/  IMAD.MOV.U32 R4, RZ, RZ, 0x1 ;  /* 0x00000001ff047424 */ /* 0x000fe400078e00ff */
[----:B------:R-:W-:-:S05]  /*7cf0*/  @P1 IMAD.MOV.U32 R2, RZ, RZ, R7 ;  /* 0x000000ffff021224 */ /* 0x000fca00078e0007 */
[----:B------:R-:W-:Y:S05]  /*7d00*/  @!P2 BRA `(.L_x_627) ;  /* 0x0000001c00e8a947 */ /* 0x000fea0003800000 */
[----:B------:R-:W1:Y:S01]  /*7d10*/  S2R R15, SR_CTAID.Y ;  /* 0x00000000000f7919 */ /* 0x000e620000002600 */
[----:B------:R-:W2:Y:S01]  /*7d20*/  LDC.64 R18, c[0x0][0x718] ;  /* 0x0001c600ff127b82 */ /* 0x000ea20000000a00 */
[----:B------:R-:W-:Y:S01]  /*7d30*/  ISETP.NE.U32.AND P1, PT, R12, RZ, PT ;  /* 0x000000ff0c00720c */ /* 0x000fe20003f25070 */
[----:B------:R-:W-:Y:S01]  /*7d40*/  IMAD.MOV.U32 R7, RZ, RZ, R3 ;  /* 0x000000ffff077224 */ /* 0x000fe200078e0003 */
[----:B------:R-:W-:Y:S01]  /*7d50*/  R2UR UR37, R11 ;  /* 0x000000000b2572ca */ /* 0x000fe200000e0000 */
[----:B------:R-:W-:Y:S01]  /*7d60*/  ULDC UR4, c[0x0][0x2e8] ;  /* 0x0000ba0000047ab9 */ /* 0x000fe20000000800 */
[----:B------:R-:W-:Y:S01]  /*7d70*/  ISETP.NE.AND.EX P1, PT, R13, RZ, PT, P1 ;  /* 0x000000ff0d00720c */ /* 0x000fe20003f25310 */
[----:B------:R-:W-:Y:S01]  /*7d80*/  VOTEU.ANY UP1, P0 ;  /* 0x00000000003f7886 */ /* 0x000fe20000020100 */
[----:B------:R-:W-:Y:S01]  /*7d90*/  SHF.R.S32.HI R11, RZ, 0x1f, R11 ;  /* 0x0000001fff0b7819 */ /* 0x000fe2000001140b */
[----:B------:R-:W3:Y:S01]  /*7da0*/  LDC.64 R4, c[0x0][0x720] ;  /* 0x0001c800ff047b82 */ /* 0x000ee20000000a00 */
[----:B------:R-:W-:-:S02]  /*7db0*/  R2UR UR35, R9 ;  /* 0x00000000092372ca */ /* 0x000fc400000e0000 */
[----:B------:R-:W-:Y:S02]  /*7dc0*/  ELECT P0, URZ, PT ;  /* 0x00000000003f782f */ /* 0x000fe40003800000 */
[----:B------:R-:W-:Y:S01]  /*7dd0*/  SEL R11, R11, RZ, !P1 ;  /* 0x000000ff0b0b7207 */ /* 0x000fe20004800000 */
[----:B------:R-:W-:Y:S01]  /*7de0*/  UMOV UR36, UR28 ;  /* 0x0000001c00247c82 */ /* 0x000fe20008000000 */
[----:B------:R-:W-:Y:S01]  /*7df0*/  R2UR UR8, R10 ;  /* 0x000000000a0872ca */ /* 0x000fe200000e0000 */
[----:B------:R-:W-:Y:S01]  /*7e00*/  BSSY B0, `(.L_x_627) ;  /* 0x00001ea000007945 */ /* 0x000fe20003800000 */
[----:B------:R-:W4:Y:S01]  /*7e10*/  LDC.64 R12, c[0x0][0x700] ;  /* 0x0001c000ff0c7b82 */ /* 0x000f220000000a00 */
[----:B------:R-:W-:Y:S01]  /*7e20*/  VOTEU.ANY UP0, P1 ;  /* 0x00000000003f7886 */ /* 0x000fe20000800100 */
[----:B------:R-:W-:Y:S02]  /*7e30*/  USEL UR29, UR37, URZ, !UP0 ;  /* 0x0000003f251d7287 */ /* 0x000fe4000c000000 */
[----:B------:R-:W-:-:S02]  /*7e40*/  UISETP.NE.AND UP0, UPT, UR4, 0x1, UPT ;  /* 0x000000010400788c */ /* 0x000fc4000bf05270 */
[----:B------:R-:W-:-:S05]  /*7e50*/  USEL UR37, UR37, URZ, !UP1 ;  /* 0x0000003f25257287 */ /* 0x000fca000c800000 */
[----:B------:R-:W-:Y:S01]  /*7e60*/  UIADD3 UR35, UR35, UR8, URZ ;  /* 0x0000000823237290 */ /* 0x000fe2000fffe03f */
[----:B-1----:R-:W-:Y:S01]  /*7e70*/  SHF.R.S32.HI R15, RZ, 0x1f, R15 ;  /* 0x0000001fff0f7819 */ /* 0x002fe2000001140f */
[----:B---3--:R-:W-:Y:S02]  /*7e80*/  IMAD R14, R11, R4, RZ ;  /* 0x000000040b0e7224 */ /* 0x008fe400078e02ff */
[----:B------:R-:W-:Y:S01]  /*7e90*/  @UP0 ULDC UR6, c[0x0][0x2ec] ;  /* 0x0000bb0000060ab9 */ /* 0x000fe20000000800 */
[----:B------:R-:W-:Y:S01]  /*7ea0*/  @UP0 ULDC UR8, c[0x0][0x2f0] ;  /* 0x0000bc0000080ab9 */ /* 0x000fe20000000800 */
[----:B------:R-:W-:Y:S01]  /*7eb0*/  UIMAD.WIDE.U32 UR6, UR28, UR6, URZ ;  /* 0x000000061c0672a5 */ /* 0x000fe2000f8e003f */
[----:B--2---:R-:W-:-:S03]  /*7ec0*/  IMAD R6, R15, R18, RZ ;  /* 0x000000120f067224 */ /* 0x004fc600078e02ff */
[----:B------:R-:W-:Y:S01]  /*7ed0*/  @UP0 USHF.R.U32.HI UR36, URZ, UR8, UR7 ;  /* 0x000000083f240299 */ /* 0x000fe20008011607 */
[----:B------:R-:W-:Y:S02]  /*7ee0*/  IMAD R19, R19, UR28, R6 ;  /* 0x0000001c13137c24 */ /* 0x000fe4000f8e0206 */
[----:B------:R-:W-:-:S04]  /*7ef0*/  IMAD.MOV.U32 R6, RZ, RZ, R2 ;  /* 0x000000ffff067224 */ /* 0x000fc800078e0002 */
[----:B------:R-:W-:-:S04]  /*7f00*/  IMAD.WIDE.U32 R2, R18, UR28, R6 ;  /* 0x0000001c12027c25 */ /* 0x000fc8000f8e0006 */
[----:B------:R-:W-:Y:S02]  /*7f10*/  IMAD.IADD R3, R3, 0x1, R19 ;  /* 0x0000000103037824 */ /* 0x000fe400078e0213 */
[----:B------:R-:W-:Y:S02]  /*7f20*/  IMAD R19, R5, UR29, R14 ;  /* 0x0000001d05137c24 */ /* 0x000fe4000f8e020e */
[----:B------:R-:W-:Y:S02]  /*7f30*/  IMAD.WIDE.U32 R2, R4, UR29, R2 ;  /* 0x0000001d04027c25 */ /* 0x000fe4000f8e0002 */
[----:B------:R-:W1:Y:S02]  /*7f40*/  LDC.64 R4, c[0x0][0x730] ;  /* 0x0001cc00ff047b82 */ /* 0x000e640000000a00 */
[----:B------:R-:W-:Y:S01]  /*7f50*/  IMAD.IADD R3, R3, 0x1, R19 ;  /* 0x0000000103037824 */ /* 0x000fe200078e0213 */
[----:B----4-:R-:W-:-:S04]  /*7f60*/  LEA R12, P1, R2, R12, 0x2 ;  /* 0x0000000c020c7211 */ /* 0x010fc800078210ff */
[----:B------:R-:W-:Y:S02]  /*7f70*/  LEA.HI.X R13, R2, R13, R3, 0x2, P1 ;  /* 0x0000000d020d7211 */ /* 0x000fe400008f1403 */
[----:B------:R-:W2:Y:S01]  /*7f80*/  LDC.64 R2, c[0x0][0x738] ;  /* 0x0001ce00ff027b82 */ /* 0x000ea20000000a00 */
[----:B------:R-:W-:Y:S02]  /*7f90*/  R2UR UR4, R12 ;  /* 0x000000000c0472ca */ /* 0x000fe400000e0000 */
[----:B------:R-:W-:Y:S01]  /*7fa0*/  R2UR UR5, R13 ;  /* 0x000000000d0572ca */ /* 0x000fe200000e0000 */
[----:B-1----:R-:W-:Y:S02]  /*7fb0*/  IMAD R10, R15, R4, RZ ;  /* 0x000000040f0a7224 */ /* 0x002fe400078e02ff */
[----:B------:R-:W-:-:S04]  /*7fc0*/  IMAD.WIDE.U32 R6, R4, UR28, R6 ;  /* 0x0000001c04067c25 */ /* 0x000fc8000f8e0006 */
[----:B------:R-:W-:Y:S02]  /*7fd0*/  IMAD R5, R5, UR28, R10 ;  /* 0x0000001c05057c24 */ /* 0x000fe4000f8e020a */
[----:B--2---:R-:W-:Y:S02]  /*7fe0*/  IMAD R4, R11, R2, RZ ;  /* 0x000000020b047224 */ /* 0x004fe400078e02ff */
[----:B------:R-:W-:Y:S02]  /*7ff0*/  IMAD.IADD R7, R7, 0x1, R5 ;  /* 0x0000000107077824 */ /* 0x000fe400078e0205 */
[----:B------:R-:W-:Y:S02]  /*8000*/  IMAD R3, R3, UR29, R4 ;  /* 0x0000001d03037c24 */ /* 0x000fe4000f8e0204 */
[----:B------:R-:W-:-:S04]  /*8010*/  IMAD.WIDE.U32 R6, R2, UR29, R6 ;  /* 0x0000001d02067c25 */ /* 0x000fc8000f8e0006 */
[----:B------:R-:W-:Y:S02]  /*8020*/  IMAD.MOV.U32 R5, RZ, RZ, RZ ;  /* 0x000000ffff057224 */ /* 0x000fe400078e00ff */
[----:B------:R-:W-:Y:S01]  /*8030*/  IMAD.MOV.U32 R4, RZ, RZ, 0x1 ;  /* 0x00000001ff047424 */ /* 0x000fe200078e00ff */
[----:B------:R-:W-:Y:S06]  /*8040*/  @!P0 BRA `(.L_x_629) ;  /* 0x0000001c00148947 */ /* 0x000fec0003800000 */
[----:B------:R-:W1:Y:S01]  /*8050*/  S2R R5, SR_CgaCtaId ;  /* 0x0000000000057919 */ /* 0x000e620000008800 */
[----:B------:R-:W-:Y:S01]  /*8060*/  IMAD.MOV.U32 R11, RZ, RZ, 0x1 ;  /* 0x00000001ff0b7424 */ /* 0x000fe200078e00ff */
[----:B------:R-:W-:Y:S01]  /*8070*/  MOV R12, 0x400 ;  /* 0x00000400000c7802 */ /* 0x000fe20000000f00 */
[----:B------:R-:W2:Y:S03]  /*8080*/  S2R R16, SR_TID.X ;  /* 0x0000000000107919 */ /* 0x000ea60000002100 */
[----:B------:R-:W-:Y:S02]  /*8090*/  SHF.L.U32 R11, R11, 0x1f, RZ ;  /* 0x0000001f0b0b7819 */ /* 0x000fe400000006ff */
[----:B-1----:R-:W-:-:S04]  /*80a0*/  LEA R12, R5, R12, 0x18 ;  /* 0x0000000c050c7211 */ /* 0x002fc800078ec0ff */
[----:B------:R-:W1:Y:S01]  /*80b0*/  SYNCS.PHASECHK.TRANS64.TRYWAIT P1, [R12+URZ+0x36420], R11 ;  /* 0x0364200b0c0075a7 */ /* 0x000e62000802017f */
[----:B--2---:R-:W-:Y:S01]  /*80c0*/  LOP3.LUT P0, RZ, R16, 0x7f, RZ, 0xc0, !PT ;  /* 0x0000007f10ff7812 */ /* 0x004fe2000780c0ff */
[----:B-1----:R-:W-:-:S12]  /*80d0*/  @!P1 BRA `(.L_x_630) ;  /* 0x0000001c00d49947 */ /* 0x002fd80003800000 */
.L_x_657:
[----:B------:R-:W-:Y:S02]  /*80e0*/  IMAD.IADD R10, R7, 0x1, R3 ;  /* 0x00000001070a7824 */ /* 0x000fe400078e0203 */
[----:B------:R-:W-:Y:S01]  /*80f0*/  IMAD.MOV.U32 R0, RZ, RZ, 0x1 ;  /* 0x00000001ff007424 */ /* 0x000fe200078e00ff */
[----:B------:R-:W-:Y:S06]  /*8100*/  @P0 BRA `(.L_x_631) ;  /* 0x0000000000180947 */ /* 0x000fec0003800000 */
[----:B------:R-:W2:Y:S01]  /*8110*/  S2R R2, SR_TID.X ;  /* 0x0000000000027919 */ /* 0x000ea20000002100 */
[----:B------:R-:W-:-:S04]  /*8120*/  IMAD.MOV.U32 R3, RZ, RZ, 0x6100 ;  /* 0x00006100ff037424 */ /* 0x000fc800078e00ff */
[----:B------:R3:W-:Y:S01]  /*8130*/  SYNCS.ARRIVE.TRANS64 RZ, [R12+URZ+0x36410], R3 ;  /* 0x036410030cff79a7 */ /* 0x0007e2000800003f */
[----:B--2---:R-:W-:-:S13]  /*8140*/  LOP3.LUT P1, RZ, R2, 0x1f, RZ, 0xc0, !PT ;  /* 0x0000001f02ff7812 */ /* 0x004fda000782c0ff */
[----:B---3--:R-:W-:Y:S05]  /*8150*/  @!P1 BRA `(.L_x_631) ;  /* 0x0000000000049947 */ /* 0x008fea0003800000 */
[----:B------:R-:W-:Y:S01]  /*8160*/  BPT.TRAP 0x1 ;  /* 0x000000040000795c */ /* 0x000fe20000300000 */
.L_x_631:
[----:B------:R-:W2:Y:S01]  /*8170*/  LDC.64 R14, c[0x0][0x198] ;  /* 0x00006600ff0e7b82 */ /* 0x000ea20000000a00 */
[----:B------:R-:W-:Y:S01]  /*8180*/  R2UR UR32, R12 ;  /* 0x000000000c2072ca */ /* 0x000fe200000e0000 */
[----:B------:R-:W-:Y:S01]  /*8190*/  UMOV UR30, 0x0 ;  /* 0x00000000001e7882 */ /* 0x000fe20000000000 */
[----:B------:R-:W-:Y:S01]  /*81a0*/  UMOV UR31, 0x14f00000 ;  /* 0x14f00000001f7882 */ /* 0x000fe20000000000 */
[----:B------:R-:W-:Y:S01]  /*81b0*/  UMOV UR42, URZ ;  /* 0x0000003f002a7c82 */ /* 0x000fe20008000000 */
[----:B------:R-:W-:Y:S01]  /*81c0*/  UMOV UR44, UR28 ;  /* 0x0000001c002c7c82 */ /* 0x000fe20008000000 */
[----:B------:R-:W-:Y:S01]  /*81d0*/  UMOV UR45, UR29 ;  /* 0x0000001d002d7c82 */ /* 0x000fe20008000000 */
[----:B------:R-:W-:Y:S01]  /*81e0*/  UMOV UR10, 0x40 ;  /* 0x00000040000a7882 */ /* 0x000fe20000000000 */
[----:B------:R-:W-:Y:S01]  /*81f0*/  UMOV UR11, UR43 ;  /* 0x0000002b000b7c82 */ /* 0x000fe20008000000 */
[----:B------:R-:W-:Y:S01]  /*8200*/  UMOV UR12, UR28 ;  /* 0x0000001c000c7c82 */ /* 0x000fe20008000000 */
[----:B------:R-:W-:Y:S01]  /*8210*/  UMOV UR13, UR29 ;  /* 0x0000001d000d7c82 */ /* 0x000fe20008000000 */
[----:B------:R-:W-:Y:S01]  /*8220*/  UMOV UR26, 0x80 ;  /* 0x00000080001a7882 */ /* 0x000fe20000000000 */
[----:B------:R-:W-:Y:S01]  /*8230*/  UMOV UR27, UR43 ;  /* 0x0000002b001b7c82 */ /* 0x000fe20008000000 */
[----:B------:R-:W-:Y:S01]  /*8240*/  UMOV UR18, 0x10 ;  /* 0x0000001000127882 */ /* 0x000fe20000000000 */
[----:B------:R-:W-:Y:S01]  /*8250*/  UIADD3 UR40, UR32, 0x1e000, URZ ;  /* 0x0001e00020287890 */ /* 0x000fe2000fffe03f */
[----:B------:R-:W-:Y:S01]  /*8260*/  IMAD.MOV.U32 R9, RZ, RZ, 0x1 ;  /* 0x00000001ff097424 */ /* 0x000fe200078e00ff */
[----:B------:R-:W-:-:S02]  /*8270*/  UIADD3 UR41, UR32, 0x36410, URZ ;  /* 0x0003641020297890 */ /* 0x000fc4000fffe03f */
[----:B------:R-:W-:Y:S02]  /*8280*/  UIADD3 UR8, UR32, 0x20000, URZ ;  /* 0x0002000020087890 */ /* 0x000fe4000fffe03f */
[----:B------:R-:W-:Y:S02]  /*8290*/  UIADD3 UR24, UR32, 0x22000, URZ ;  /* 0x0002200020187890 */ /* 0x000fe4000fffe03f */
[----:B------:R-:W-:Y:S01]  /*82a0*/  UIADD3 UR33, UR32, 0x36400, URZ ;  /* 0x0003640020217890 */ /* 0x000fe2000fffe03f */
[----:B--2---:R-:W-:Y:S01]  /*82b0*/  IMAD.MOV.U32 R13, RZ, RZ, R14 ;  /* 0x000000ffff0d7224 */ /* 0x004fe200078e000e */
[----:B------:R-:W-:Y:S01]  /*82c0*/  UMOV UR9, UR41 ;  /* 0x0000002900097c82 */ /* 0x000fe20008000000 */
[----:B------:R-:W-:Y:S01]  /*82d0*/  IMAD.MOV.U32 R14, RZ, RZ, R15 ;  /* 0x000000ffff0e7224 */ /* 0x000fe200078e000f */
[----:B------:R-:W-:Y:S01]  /*82e0*/  UMOV UR25, UR41 ;  /* 0x0000002900197c82 */ /* 0x000fe20008000000 */
[----:B------:R-:W-:Y:S01]  /*82f0*/  UIADD3 UR56, UR32, 0x3000, URZ ;  /* 0x0000300020387890 */ /* 0x000fe2000fffe03f */
[C---:B------:R-:W-:Y:S01]  /*8300*/  IADD3 R3, P2, R13.reuse, 0x2f0, RZ ;  /* 0x000002f00d037810 */ /* 0x040fe20007f5e0ff */
[----:B------:R-:W-:Y:S01]  /*8310*/  UMOV UR6, 0x0 ;  /* 0x0000000000067882 */ /* 0x000fe20000000000 */
[----:B------:R-:W-:Y:S01]  /*8320*/  IADD3 R2, P1, R13, 0xf0, RZ ;  /* 0x000000f00d027810 */ /* 0x000fe20007f3e0ff */
[----:B------:R-:W-:Y:S01]  /*8330*/  UMOV UR7, 0x10000000 ;  /* 0x1000000000077882 */ /* 0x000fe20000000000 */
[----:B------:R-:W-:Y:S01]  /*8340*/  R2UR UR22, R3 ;  /* 0x00000000031672ca */ /* 0x000fe200000e0000 */
[----:B------:R-:W-:Y:S01]  /*8350*/  UMOV UR34, UR42 ;  /* 0x0000002a00227c82 */ /* 0x000fe20008000000 */
[----:B------:R-:W-:Y:S01]  /*8360*/  R2UR UR16, R2 ;  /* 0x00000000021072ca */ /* 0x000fe200000e0000 */
[--C-:B------:R-:W-:Y:S01]  /*8370*/  IMAD.X R3, RZ, RZ, R14.reuse, P1 ;  /* 0x000000ffff037224 */ /* 0x100fe200008e060e */
[----:B------:R-:W-:Y:S01]  /*8380*/  IADD3 R4, P3, R13, 0x3f0, RZ ;  /* 0x000003f00d047810 */ /* 0x000fe20007f7e0ff */
[----:B------:R-:W-:Y:S01]  /*8390*/  UIADD3 UR48, UR32, 0x6000, URZ ;  /* 0x0000600020307890 */ /* 0x000fe2000fffe03f */
[----:B------:R-:W-:Y:S01]  /*83a0*/  ISETP.GE.AND P1, PT, R8, 0x41, PT ;  /* 0x000000410800780c */ /* 0x000fe20003f26270 */
[----:B------:R-:W-:Y:S01]  /*83b0*/  UMOV UR58, 0x40 ;  /* 0x00000040003a7882 */ /* 0x000fe20000000000 */
[----:B------:R-:W-:Y:S01]  /*83c0*/  R2UR UR17, R3 ;  /* 0x00000000031172ca */ /* 0x000fe200000e0000 */
[--C-:B------:R-:W-:Y:S01]  /*83d0*/  IMAD.X R5, RZ, RZ, R14.reuse, P3 ;  /* 0x000000ffff057224 */ /* 0x100fe200018e060e */
[----:B------:R-:W-:Y:S01]  /*83e0*/  R2UR UR14, R4 ;  /* 0x00000000040e72ca */ /* 0x000fe200000e0000 */
[----:B------:R-:W-:Y:S01]  /*83f0*/  IMAD.X R4, RZ, RZ, R14, P2 ;  /* 0x000000ffff047224 */ /* 0x000fe200010e060e */
[----:B------:R-:W-:Y:S01]  /*8400*/  UMOV UR59, UR35 ;  /* 0x00000023003b7c82 */ /* 0x000fe20008000000 */
[----:B------:R-:W-:Y:S01]  /*8410*/  UMOV UR60, UR36 ;  /* 0x00000024003c7c82 */ /* 0x000fe20008000000 */
[----:B------:R-:W-:Y:S01]  /*8420*/  R2UR UR15, R5 ;  /* 0x00000000050f72ca */ /* 0x000fe200000e0000 */
[----:B------:R-:W-:Y:S01]  /*8430*/  IMAD.MOV.U32 R5, RZ, RZ, 0x12000 ;  /* 0x00012000ff057424 */ /* 0x000fe200078e00ff */
[----:B------:R-:W-:Y:S01]  /*8440*/  R2UR UR23, R4 ;  /* 0x00000000041772ca */ /* 0x000fe200000e0000 */
[----:B------:R-:W-:Y:S01]  /*8450*/  UMOV UR61, UR37 ;  /* 0x00000025003d7c82 */ /* 0x000fe20008000000 */
[----:B------:R-:W-:Y:S01]  /*8460*/  UMOV UR57, UR33 ;  /* 0x0000002100397c82 */ /* 0x000fe20008000000 */
[----:B------:R-:W-:Y:S01]  /*8470*/  UMOV UR50, 0x80 ;  /* 0x0000008000327882 */ /* 0x000fe20000000000 */
[----:B------:R-:W-:Y:S01]  /*8480*/  UMOV UR51, UR35 ;  /* 0x0000002300337c82 */ /* 0x000fe20008000000 */
[----:B------:R2:W-:Y:S01]  /*8490*/  UTMALDG.4D [UR40], [UR16], desc[UR30] ;  /* 0x00001e28100075b4 */ /* 0x0005e20008019000 */
[----:B------:R-:W-:Y:S01]  /*84a0*/  UMOV UR52, UR36 ;  /* 0x0000002400347c82 */ /* 0x000fe20008000000 */
[----:B------:R-:W-:Y:S01]  /*84b0*/  UMOV UR53, UR37 ;  /* 0x0000002500357c82 */ /* 0x000fe20008000000 */
[----:B------:R-:W-:Y:S01]  /*84c0*/  UMOV UR49, UR33 ;  /* 0x0000002100317c82 */ /* 0x000fe20008000000 */
[----:B------:R-:W-:Y:S01]  /*84d0*/  UMOV UR19, UR35 ;  /* 0x0000002300137c82 */ /* 0x000fe20008000000 */
[----:B------:R-:W-:Y:S01]  /*84e0*/  UMOV UR20, UR36 ;  /* 0x0000002400147c82 */ /* 0x000fe20008000000 */
[----:B------:R-:W-:Y:S01]  /*84f0*/  UMOV UR21, UR37 ;  /* 0x0000002500157c82 */ /* 0x000fe20008000000 */
[----:B------:R-:W-:Y:S01]  /*8500*/  IMAD.MOV.U32 R4, RZ, RZ, 0x1 ;  /* 0x00000001ff047424 */ /* 0x000fe200078e00ff */
[----:B------:R3:W-:Y:S01]  /*8510*/  UTMALDG.4D [UR8], [UR16], desc[UR30] ;  /* 0x00001e08100075b4 */ /* 0x0007e20008019000 */
[----:B------:R4:W-:Y:S01]  /*8520*/  UTMALDG.4D [UR24], [UR16], desc[UR30] ;  /* 0x00001e18100075b4 */ /* 0x0009e20008019000 */
[----:B--2---:R-:W-:-:S02]  /*8530*/  UIADD3 UR40, UR32, 0x30000, URZ ;  /* 0x0003000020287890 */ /* 0x004fc4000fffe03f */
[----:B---3--:R-:W-:-:S07]  /*8540*/  UIADD3 UR8, UR32, 0xc000, URZ ;  /* 0x0000c00020087890 */ /* 0x008fce000fffe03f */
[----:B------:R2:W-:Y:S01]  /*8550*/  UBLKCP.S.G [UR40], [UR4], UR18 ;  /* 0x00000028040073ba */ /* 0x0005e20008000212 */
[----:B------:R3:W-:Y:S01]  /*8560*/  SYNCS.ARRIVE.TRANS64 RZ, [R12+URZ+0x36400], R5 ;  /* 0x036400050cff79a7 */ /* 0x0007e2000800003f */
[----:B------:R-:W-:Y:S01]  /*8570*/  UMOV UR11, UR35 ;  /* 0x00000023000b7c82 */ /* 0x000fe20008000000 */
[----:B------:R-:W-:Y:S01]  /*8580*/  UMOV UR12, UR36 ;  /* 0x00000024000c7c82 */ /* 0x000fe20008000000 */
[----:B------:R-:W-:Y:S01]  /*8590*/  UMOV UR13, UR37 ;  /* 0x00000025000d7c82 */ /* 0x000fe20008000000 */
[----:B------:R-:W-:Y:S01]  /*85a0*/  UMOV UR9, UR33 ;  /* 0x0000002100097c82 */ /* 0x000fe20008000000 */
[----:B----4-:R-:W-:Y:S02]  /*85b0*/  UIADD3 UR16, UR32, 0x9000, URZ ;  /* 0x0000900020107890 */ /* 0x010fe4000fffe03f */
[----:B------:R4:W-:Y:S01]  /*85c0*/  UTMALDG.4D [UR32], [UR22], desc[UR6] ;  /* 0x00000620160075b4 */ /* 0x0009e20008019000 */
[----:B------:R-:W-:Y:S01]  /*85d0*/  UMOV UR17, UR33 ;  /* 0x0000002100117c82 */ /* 0x000fe20008000000 */
[----:B---3--:R-:W-:Y:S01]  /*85e0*/  IMAD.MOV.U32 R5, RZ, RZ, RZ ;  /* 0x000000ffff057224 */ /* 0x008fe200078e00ff */
[----:B------:R3:W-:Y:S01]  /*85f0*/  UTMALDG.4D [UR56], [UR22], desc[UR6] ;  /* 0x00000638160075b4 */ /* 0x0007e20008019000 */
[----:B--2---:R-:W-:Y:S01]  /*8600*/  UMOV UR18, UR42 ;  /* 0x0000002a00127c82 */ /* 0x004fe20008000000 */
[----:B------:R3:W-:Y:S02]  /*8610*/  UTMALDG.4D [UR48], [UR22], desc[UR6] ;  /* 0x00000630160075b4 */ /* 0x0007e40008019000 */
[----:B------:R3:W-:Y:S01]  /*8620*/  UTMALDG.4D [UR16], [UR14], desc[UR6] ;  /* 0x000006100e0075b4 */ /* 0x0007e20008019000 */
[----:B----4-:R-:W-:Y:S01]  /*8630*/  UIADD3 UR32, UR32, 0xf000, URZ ;  /* 0x0000f00020207890 */ /* 0x010fe2000fffe03f */
[----:B------:R-:W-:Y:S01]  /*8640*/  UMOV UR34, 0x80 ;  /* 0x0000008000227882 */ /* 0x000fe20000000000 */
[----:B------:R3:W-:Y:S07]  /*8650*/  UTMALDG.4D [UR8], [UR14], desc[UR6] ;  /* 0x000006080e0075b4 */ /* 0x0007ee0008019000 */
[----:B------:R3:W-:Y:S02]  /*8660*/  UTMALDG.4D [UR32], [UR14], desc[UR6] ;  /* 0x000006200e0075b4 */ /* 0x0007e40008019000 */
[----:B---3--:R-:W-:Y:S05]  /*8670*/  @!P1 BRA `(.L_x_632) ;  /* 0x0000001000b09947 */ /* 0x008fea0003800000 */
[----:B------:R-:W2:Y:S01]  /*8680*/  S2R R15, SR_TID.X ;  /* 0x00000000000f7919 */ /* 0x000ea20000002100 */
[C---:B------:R-:W-:Y:S01]  /*8690*/  VIADD R0, R8.reuse, 0x3f ;  /* 0x0000003f08007836 */ /* 0x040fe20000000000 */
[----:B------:R-:W-:Y:S01]  /*86a0*/  ISETP.GE.AND P1, PT, R8, 0x81, PT ;  /* 0x000000810800780c */ /* 0x000fe20003f26270 */
[----:B------:R-:W-:-:S03]  /*86b0*/  IMAD.MOV.U32 R9, RZ, RZ, 0x1 ;  /* 0x00000001ff097424 */ /* 0x000fc600078e00ff */
[----:B------:R-:W-:-:S04]  /*86c0*/  SHF.R.S32.HI R5, RZ, 0x1f, R0 ;  /* 0x0000001fff057819 */ /* 0x000fc80000011400 */
[----:B------:R-:W-:Y:S01]  /*86d0*/  LEA.HI R5, R5, R0, RZ, 0x6 ;  /* 0x0000000005057211 */ /* 0x000fe200078f30ff */
[----:B------:R-:W-:-:S03]  /*86e0*/  IMAD.MOV.U32 R0, RZ, RZ, 0x1 ;  /* 0x00000001ff007424 */ /* 0x000fc600078e00ff */
[----:B------:R-:W-:-:S04]  /*86f0*/  LEA.HI.SX32 R5, R5, 0xffffffff, 0x1a ;  /* 0xffffffff05057811 */ /* 0x000fc800078fd2ff */
[----:B------:R-:W-:Y:S01]  /*8700*/  VIMNMX R19, R5, 0x1, !PT ;  /* 0x0000000105137848 */ /* 0x000fe20007fe0100 */
[----:B------:R-:W-:-:S03]  /*8710*/  IMAD.MOV.U32 R5, RZ, RZ, RZ ;  /* 0x000000ffff057224 */ /* 0x000fc600078e00ff */
[----:B------:R-:W-:Y:S02]  /*8720*/  LOP3.LUT R16, R19, 0x1, RZ, 0xc0, !PT ;  /* 0x0000000113107812 */ /* 0x000fe400078ec0ff */
[----:B--2---:R-:W-:Y:S01]  /*8730*/  LOP3.LUT R8, R15, 0x1f, RZ, 0xc0, !PT ;  /* 0x0000001f0f087812 */ /* 0x004fe200078ec0ff */
[----:B------:R-:W-:Y:S01]  /*8740*/  IMAD.MOV.U32 R15, RZ, RZ, RZ ;  /* 0x000000ffff0f7224 */ /* 0x000fe200078e00ff */
[----:B------:R-:W-:Y:S06]  /*8750*/  @!P1 BRA `(.L_x_633) ;  /* 0x0000000c00009947 */ /* 0x000fec0003800000 */
[----:B------:R-:W-:Y:S02]  /*8760*/  IMAD.IADD R20, R19, 0x1, -R16 ;  /* 0x0000000113147824 */ /* 0x000fe400078e0a10 */
[----:B------:R-:W-:Y:S02]  /*8770*/  IMAD.MOV.U32 R15, RZ, RZ, RZ ;  /* 0x000000ffff0f7224 */ /* 0x000fe400078e00ff */
[----:B------:R-:W-:-:S07]  /*8780*/  IMAD.MOV.U32 R0, RZ, RZ, 0x1 ;  /* 0x00000001ff007424 */ /* 0x000fce00078e00ff */
.L_x_642:
[----:B-1----:R-:W-:-:S05]  /*8790*/  IMAD.MOV.U32 R11, RZ, RZ, 0x1 ;  /* 0x00000001ff0b7424 */ /* 0x002fca00078e00ff */
[----:B------:R-:W-:-:S04]  /*87a0*/  SHF.L.U32 R11, R11, 0x1f, RZ ;  /* 0x0000001f0b0b7819 */ /* 0x000fc800000006ff */
[----:B------:R-:W1:Y:S02]  /*87b0*/  SYNCS.PHASECHK.TRANS64.TRYWAIT P1, [R12+URZ+0x36438], R11 ;  /* 0x0364380b0c0075a7 */ /* 0x000e64000802017f */
[----:B-1234-:R-:W-:Y:S05]  /*87c0*/  @!P1 BRA `(.L_x_634) ;  /* 0x00000018002c9947 */ /* 0x01efea0003800000 */
.L_x_658:
[----:B------:R-:W-:Y:S05]  /*87d0*/  @P0 BRA `(.L_x_635) ;  /* 0x0000000000140947 */ /* 0x000fea0003800000 */
[----:B------:R-:W-:Y:S01]  /*87e0*/  ISETP.NE.AND P1, PT, R8, RZ, PT ;  /* 0x000000ff0800720c */ /* 0x000fe20003f25270 */
[----:B------:R-:W-:-:S04]  /*87f0*/  IMAD.MOV.U32 R3, RZ, RZ, 0x6100 ;  /* 0x00006100ff037424 */ /* 0x000fc800078e00ff */
[----:B------:R2:W-:Y:S08]  /*8800*/  SYNCS.ARRIVE.TRANS64 RZ, [R12+URZ+0x36430], R3 ;  /* 0x036430030cff79a7 */ /* 0x0005f0000800003f */
[----:B------:R-:W-:Y:S05]  /*8810*/  @!P1 BRA `(.L_x_635) ;  /* 0x0000000000049947 */ /* 0x000fea0003800000 */
[----:B------:R-:W-:Y:S01]  /*8820*/  BPT.TRAP 0x1 ;  /* 0x000000040000795c */ /* 0x000fe20000300000 */
.L_x_635:
[----:B------:R-:W3:Y:S01]  /*8830*/  LDC.64 R18, c[0x0][0x728] ;  /* 0x0001ca00ff127b82 */ /* 0x000ee20000000a00 */
[----:B--2---:R-:W-:Y:S01]  /*8840*/  IMAD.SHL.U32 R3, R15, 0x40, RZ ;  /* 0x000000400f037824 */ /* 0x004fe200078e00ff */
[----:B------:R-:W-:Y:S01]  /*8850*/  UMOV UR14, 0x0 ;  /* 0x00000000000e7882 */ /* 0x000fe20000000000 */
[C---:B------:R-:W-:Y:S01]  /*8860*/  VIADD R21, R12.reuse, 0x36430 ;  /* 0x000364300c157836 */ /* 0x040fe20000000000 */
[----:B------:R-:W-:Y:S01]  /*8870*/  UMOV UR15, 0x14f00000 ;  /* 0x14f00000000f7882 */ /* 0x000fe20000000000 */
[C---:B------:R-:W-:Y:S01]  /*8880*/  VIADD R24, R12.reuse, 0x2e000 ;  /* 0x0002e0000c187836 */ /* 0x040fe20000000000 */
[C---:B------:R-:W-:Y:S01]  /*8890*/  IADD3 R2, P1, R3.reuse, R6, RZ ;  /* 0x0000000603027210 */ /* 0x040fe20007f3e0ff */
[----:B------:R-:W-:Y:S01]  /*88a0*/  VIADD R25, R12, 0x30200 ;  /* 0x000302000c197836 */ /* 0x000fe20000000000 */
[----:B------:R-:W2:Y:S01]  /*88b0*/  LDC.64 R22, c[0x0][0x198] ;  /* 0x00006600ff167b82 */ /* 0x000ea20000000a00 */
[C---:B------:R-:W-:Y:S01]  /*88c0*/  R2UR UR27, R3.reuse ;  /* 0x00000000031b72ca */ /* 0x040fe200000e0000 */
[----:B------:R-:W-:Y:S01]  /*88d0*/  UMOV UR26, URZ ;  /* 0x0000003f001a7c82 */ /* 0x000fe20008000000 */
[----:B------:R-:W-:Y:S01]  /*88e0*/  LEA.HI.X.SX32 R4, R3, R10, 0x1, P1 ;  /* 0x0000000a03047211 */ /* 0x000fe200008f0eff */
[----:B------:R-:W-:Y:S01]  /*88f0*/  UMOV UR18, 0x40 ;  /* 0x0000004000127882 */ /* 0x000fe20000000000 */
        /* <DEDUP_REMOVED lines=8> */
[----:B------:R-:W-:Y:S01]  /*8980*/  SHF.L.U32 R27, R0, 0x1f, RZ ;  /* 0x0000001f001b7819 */ /* 0x000fe200000006ff */
[----:B------:R-:W-:Y:S01]  /*8990*/  UIADD3 UR27, UR27, UR43, URZ ;  /* 0x0000002b1b1b7290 */ /* 0x000fe2000fffe03f */
[----:B---3--:R-:W-:Y:S01]  /*89a0*/  LEA R5, P1, R2, R18, 0x2 ;  /* 0x0000001202057211 */ /* 0x008fe200078210ff */
[----:B------:R-:W-:-:S02]  /*89b0*/  UMOV UR22, 0x10 ;  /* 0x0000001000167882 */ /* 0x000fc40000000000 */
[----:B------:R-:W-:Y:S01]  /*89c0*/  UMOV UR17, UR25 ;  /* 0x0000001900117c82 */ /* 0x000fe20008000000 */
[----:B------:R-:W-:Y:S01]  /*89d0*/  UMOV UR9, UR25 ;  /* 0x0000001900097c82 */ /* 0x000fe20008000000 */
[----:B------:R-:W-:Y:S01]  /*89e0*/  LEA.HI.X R2, R2, R19, R4, 0x2, P1 ;  /* 0x0000001302027211 */ /* 0x000fe200008f1404 */
[----:B------:R-:W-:Y:S01]  /*89f0*/  UMOV UR19, UR27 ;  /* 0x0000001b00137c82 */ /* 0x000fe20008000000 */
[----:B------:R-:W-:Y:S01]  /*8a00*/  R2UR UR30, R5 ;  /* 0x00000000051e72ca */ /* 0x000fe200000e0000 */
[----:B------:R-:W-:Y:S01]  /*8a10*/  UMOV UR11, UR27 ;  /* 0x0000001b000b7c82 */ /* 0x000fe20008000000 */
[----:B--2---:R-:W-:Y:S01]  /*8a20*/  IMAD.MOV.U32 R13, RZ, RZ, R22 ;  /* 0x000000ffff0d7224 */ /* 0x004fe200078e0016 */
[----:B------:R-:W-:Y:S01]  /*8a30*/  R2UR UR31, R2 ;  /* 0x00000000021f72ca */ /* 0x000fe200000e0000 */
[----:B------:R-:W-:Y:S01]  /*8a40*/  IMAD.MOV.U32 R14, RZ, RZ, R23 ;  /* 0x000000ffff0e7224 */ /* 0x000fe200078e0017 */
[----:B------:R-:W-:Y:S01]  /*8a50*/  UMOV UR33, UR25 ;  /* 0x0000001900217c82 */ /* 0x000fe20008000000 */
[C---:B------:R-:W-:Y:S01]  /*8a60*/  VIADD R22, R12.reuse, 0x2a000 ;  /* 0x0002a0000c167836 */ /* 0x040fe20000000000 */
[----:B------:R-:W-:Y:S01]  /*8a70*/  IADD3 R4, P1, R13, 0x1f0, RZ ;  /* 0x000001f00d047810 */ /* 0x000fe20007f3e0ff */
[----:B------:R-:W-:-:S03]  /*8a80*/  VIADD R23, R12, 0x2c000 ;  /* 0x0002c0000c177836 */ /* 0x000fc60000000000 */
[----:B------:R-:W-:Y:S01]  /*8a90*/  R2UR UR24, R22 ;  /* 0x00000000161872ca */ /* 0x000fe200000e0000 */
[----:B------:R-:W-:Y:S01]  /*8aa0*/  IMAD.X R5, RZ, RZ, R14, P1 ;  /* 0x000000ffff057224 */ /* 0x000fe200008e060e */
[----:B------:R-:W-:Y:S02]  /*8ab0*/  R2UR UR6, R4 ;  /* 0x00000000040672ca */ /* 0x000fe400000e0000 */
[----:B------:R-:W-:Y:S02]  /*8ac0*/  R2UR UR16, R23 ;  /* 0x00000000171072ca */ /* 0x000fe400000e0000 */
[----:B------:R-:W-:-:S13]  /*8ad0*/  R2UR UR7, R5 ;  /* 0x00000000050772ca */ /* 0x000fda00000e0000 */
[----:B------:R2:W-:Y:S01]  /*8ae0*/  UTMALDG.4D [UR24], [UR6], desc[UR14] ;  /* 0x00000e18060075b4 */ /* 0x0005e20008019000 */
[----:B------:R2:W-:Y:S01]  /*8af0*/  UTMALDG.4D [UR16], [UR6], desc[UR14] ;  /* 0x00000e10060075b4 */ /* 0x0005e20008019000 */
[----:B------:R2:W-:Y:S01]  /*8b00*/  UTMALDG.4D [UR8], [UR6], desc[UR14] ;  /* 0x00000e08060075b4 */ /* 0x0005e20008019000 */
[----:B------:R2:W-:Y:S01]  /*8b10*/  UBLKCP.S.G [UR32], [UR30], UR22 ;  /* 0x000000201e0073ba */ /* 0x0005e20008000216 */
[----:B------:R-:W3:Y:S02]  /*8b20*/  SYNCS.PHASECHK.TRANS64.TRYWAIT P1, [R12+URZ+0x36428], R27 ;  /* 0x0364281b0c0075a7 */ /* 0x000ee4000802017f */
[----:B--23--:R-:W-:Y:S05]  /*8b30*/  @!P1 BRA `(.L_x_636) ;  /* 0x0000001400649947 */ /* 0x00cfea0003800000 */
.L_x_659:
[----:B------:R-:W-:Y:S05]  /*8b40*/  @P0 BRA `(.L_x_637) ;  /* 0x0000000000140947 */ /* 0x000fea0003800000 */
[----:B------:R-:W-:Y:S01]  /*8b50*/  ISETP.NE.AND P1, PT, R8, RZ, PT ;  /* 0x000000ff0800720c */ /* 0x000fe20003f25270 */
[----:B--2---:R-:W-:-:S04]  /*8b60*/  IMAD.MOV.U32 R27, RZ, RZ, 0x6100 ;  /* 0x00006100ff1b7424 */ /* 0x004fc800078e00ff */
[----:B------:R3:W-:Y:S08]  /*8b70*/  SYNCS.ARRIVE.TRANS64 RZ, [R12+URZ+0x36418], R27 ;  /* 0x0364181b0cff79a7 */ /* 0x0007f0000800003f */
[----:B------:R-:W-:Y:S05]  /*8b80*/  @!P1 BRA `(.L_x_637) ;  /* 0x0000000000049947 */ /* 0x000fea0003800000 */
[----:B------:R-:W-:Y:S01]  /*8b90*/  BPT.TRAP 0x1 ;  /* 0x000000040000795c */ /* 0x000fe20000300000 */
.L_x_637:
[----:B------:R-:W-:Y:S01]  /*8ba0*/  VIADD R26, R3, 0x40 ;  /* 0x00000040031a7836 */ /* 0x000fe20000000000 */
[----:B------:R-:W-:Y:S01]  /*8bb0*/  IADD3 R2, P1, R13, 0xf0, RZ ;  /* 0x000000f00d027810 */ /* 0x000fe20007f3e0ff */
[----:B------:R-:W-:Y:S01]  /*8bc0*/  UMOV UR22, 0x0 ;  /* 0x0000000000167882 */ /* 0x000fe20000000000 */
[----:B------:R-:W-:Y:S01]  /*8bd0*/  R2UR UR24, R12 ;  /* 0x000000000c1872ca */ /* 0x000fe200000e0000 */
[C---:B--23--:R-:W-:Y:S01]  /*8be0*/  VIADD R27, R26.reuse, UR43 ;  /* 0x0000002b1a1b7c36 */ /* 0x04cfe20008000000 */
[----:B------:R-:W-:Y:S01]  /*8bf0*/  R2UR UR6, R26 ;  /* 0x000000001a0672ca */ /* 0x000fe200000e0000 */
[----:B------:R-:W-:Y:S01]  /*8c00*/  IMAD.X R3, RZ, RZ, R14, P1 ;  /* 0x000000ffff037224 */ /* 0x000fe200008e060e */
        /* <DEDUP_REMOVED lines=9> */
[----:B------:R-:W-:Y:S01]  /*8ca0*/  UIADD3 UR16, UR24, 0x24000, URZ ;  /* 0x0002400018107890 */ /* 0x000fe2000fffe03f */
[----:B------:R-:W-:Y:S01]  /*8cb0*/  SHF.L.U32 R28, RZ, 0x1f, RZ ;  /* 0x0000001fff1c7819 */ /* 0x000fe200000006ff */
[----:B------:R-:W-:-:S02]  /*8cc0*/  UIADD3 UR17, UR24, 0x36418, URZ ;  /* 0x0003641818117890 */ /* 0x000fc4000fffe03f */
[----:B------:R-:W-:Y:S02]  /*8cd0*/  UIADD3 UR8, UR24, 0x26000, URZ ;  /* 0x0002600018087890 */ /* 0x000fe4000fffe03f */
[----:B------:R-:W-:Y:S02]  /*8ce0*/  UIADD3 UR30, UR24, 0x30100, URZ ;  /* 0x00030100181e7890 */ /* 0x000fe4000fffe03f */
[----:B------:R-:W-:Y:S02]  /*8cf0*/  UIADD3 UR24, UR24, 0x28000, URZ ;  /* 0x0002800018187890 */ /* 0x000fe4000fffe03f */
[----:B------:R-:W-:Y:S01]  /*8d00*/  UIMAD.WIDE UR6, UR6, 0x4, UR4 ;  /* 0x00000004060678a5 */ /* 0x000fe2000f8e0204 */
        /* <DEDUP_REMOVED lines=11> */
[----:B------:R2:W-:Y:S01]  /*8dc0*/  UBLKCP.S.G [UR30], [UR6], UR32 ;  /* 0x0000001e060073ba */ /* 0x0005e20008000220 */
[----:B------:R-:W3:Y:S02]  /*8dd0*/  SYNCS.PHASECHK.TRANS64.TRYWAIT P1, [R12+URZ+0x36438], R28 ;  /* 0x0364381c0c0075a7 */ /* 0x000ee4000802017f */
[----:B--23--:R-:W-:Y:S05]  /*8de0*/  @!P1 BRA `(.L_x_638) ;  /* 0x0000001000cc9947 */ /* 0x00cfea0003800000 */
.L_x_660:
[----:B--2---:R-:W-:Y:S01]  /*8df0*/  SHF.R.S32.HI R28, RZ, 0x1f, R26 ;  /* 0x0000001fff1c7819 */ /* 0x004fe2000001141a */
[----:B------:R-:W-:Y:S06]  /*8e00*/  @P0 BRA `(.L_x_639) ;  /* 0x0000000000140947 */ /* 0x000fec0003800000 */
[----:B------:R-:W-:Y:S01]  /*8e10*/  ISETP.NE.AND P1, PT, R8, RZ, PT ;  /* 0x000000ff0800720c */ /* 0x000fe20003f25270 */
[----:B------:R-:W-:-:S04]  /*8e20*/  IMAD.MOV.U32 R29, RZ, RZ, 0x6100 ;  /* 0x00006100ff1d7424 */ /* 0x000fc800078e00ff */
[----:B------:R2:W-:Y:S08]  /*8e30*/  SYNCS.ARRIVE.TRANS64 RZ, [R12+URZ+0x36430], R29 ;  /* 0x0364301d0cff79a7 */ /* 0x0005f0000800003f */
[----:B------:R-:W-:Y:S05]  /*8e40*/  @!P1 BRA `(.L_x_639) ;  /* 0x0000000000049947 */ /* 0x000fea0003800000 */
[----:B------:R-:W-:Y:S01]  /*8e50*/  BPT.TRAP 0x1 ;  /* 0x000000040000795c */ /* 0x000fe20000300000 */
.L_x_639:
[----:B------:R-:W-:Y:S01]  /*8e60*/  IADD3 R26, P1, R26, R6, RZ ;  /* 0x000000061a1a7210 */ /* 0x000fe20007f3e0ff */
[----:B------:R-:W-:Y:S01]  /*8e70*/  UMOV UR14, 0x0 ;  /* 0x00000000000e7882 */ /* 0x000fe20000000000 */
[----:B------:R-:W-:Y:S01]  /*8e80*/  R2UR UR25, R21 ;  /* 0x00000000151972ca */ /* 0x000fe200000e0000 */
[----:B------:R-:W-:Y:S01]  /*8e90*/  UMOV UR15, 0x14f00000 ;  /* 0x14f00000000f7882 */ /* 0x000fe20000000000 */
[----:B------:R-:W-:Y:S01]  /*8ea0*/  R2UR UR27, R27 ;  /* 0x000000001b1b72ca */ /* 0x000fe200000e0000 */
[----:B------:R-:W-:Y:S01]  /*8eb0*/  IMAD.X R28, R28, 0x1, R10, P1 ;  /* 0x000000011c1c7824 */ /* 0x000fe200008e060a */
[----:B------:R-:W-:Y:S01]  /*8ec0*/  LEA R18, P1, R26, R18, 0x2 ;  /* 0x000000121a127211 */ /* 0x000fe200078210ff */
[----:B------:R-:W-:Y:S01]  /*8ed0*/  UMOV UR26, URZ ;  /* 0x0000003f001a7c82 */ /* 0x000fe20008000000 */
[----:B------:R-:W-:Y:S01]  /*8ee0*/  R2UR UR24, R22 ;  /* 0x00000000161872ca */ /* 0x000fe200000e0000 */
[----:B------:R-:W-:Y:S01]  /*8ef0*/  UMOV UR18, 0x40 ;  /* 0x0000004000127882 */ /* 0x000fe20000000000 */
[----:B------:R-:W-:Y:S01]  /*8f00*/  LEA.HI.X R19, R26, R19, R28, 0x2, P1 ;  /* 0x000000131a137211 */ /* 0x000fe200008f141c */
[----:B------:R-:W-:Y:S01]  /*8f10*/  UMOV UR20, UR28 ;  /* 0x0000001c00147c82 */ /* 0x000fe20008000000 */
[----:B------:R-:W-:Y:S01]  /*8f20*/  R2UR UR6, R4 ;  /* 0x00000000040672ca */ /* 0x000fe200000e0000 */
        /* <DEDUP_REMOVED lines=22> */
[----:B------:R-:W4:Y:S02]  /*9090*/  SYNCS.PHASECHK.TRANS64.TRYWAIT P1, [R12+URZ+0x36420], R5 ;  /* 0x036420050c0075a7 */ /* 0x000f24000802017f */
[----:B---34-:R-:W-:Y:S05]  /*90a0*/  @!P1 BRA `(.L_x_640) ;  /* 0x0000001000309947 */ /* 0x018fea0003800000 */
.L_x_662:
[----:B------:R-:W-:Y:S05]  /*90b0*/  @P0 BRA `(.L_x_641) ;  /* 0x0000000000140947 */ /* 0x000fea0003800000 */
[----:B------:R-:W-:Y:S01]  /*90c0*/  ISETP.NE.AND P1, PT, R8, RZ, PT ;  /* 0x000000ff0800720c */ /* 0x000fe20003f25270 */
[----:B---3--:R-:W-:-:S04]  /*90d0*/  IMAD.MOV.U32 R5, RZ, RZ, 0x6100 ;  /* 0x00006100ff057424 */ /* 0x008fc800078e00ff */
[----:B------:R4:W-:Y:S08]  /*90e0*/  SYNCS.ARRIVE.TRANS64 RZ, [R12+URZ+0x36410], R5 ;  /* 0x036410050cff79a7 */ /* 0x0009f0000800003f */
[----:B------:R-:W-:Y:S05]  /*90f0*/  @!P1 BRA `(.L_x_641) ;  /* 0x0000000000049947 */ /* 0x000fea0003800000 */
[----:B------:R-:W-:Y:S01]  /*9100*/  BPT.TRAP 0x1 ;  /* 0x000000040000795c */ /* 0x000fe20000300000 */
.L_x_641:
        /* <DEDUP_REMOVED lines=18> */
[----:B------:R-:W-:Y:S02]  /*9230*/  UIADD3 UR19, UR32, UR43, URZ ;  /* 0x0000002b20137290 */ /* 0x000fe4000fffe03f */
[----:B------:R-:W-:Y:S02]  /*9240*/  UIADD3 UR8, UR24, 0x20000, URZ ;  /* 0x0002000018087890 */ /* 0x000fe4000fffe03f */
[----:B------:R-:W-:-:S02]  /*9250*/  UIADD3 UR40, UR24, 0x30000, URZ ;  /* 0x0003000018287890 */ /* 0x000fc4000fffe03f */
        /* <DEDUP_REMOVED lines=9> */
[----:B------:R-:W-:Y:S01]  /*92f0*/  UMOV UR41, UR17 ;  /* 0x0000001100297c82 */ /* 0x000fe20008000000 */
[----:B------:R1:W-:Y:S01]  /*9300*/  UTMALDG.4D [UR8], [UR14], desc[UR22] ;  /* 0x000016080e0075b4 */ /* 0x0003e20008019000 */
[----:B------:R-:W-:Y:S01]  /*9310*/  UMOV UR31, 0x10 ;  /* 0x00000010001f7882 */ /* 0x000fe20000000000 */
[----:B------:R1:W-:Y:S01]  /*9320*/  UTMALDG.4D [UR24], [UR14], desc[UR22] ;  /* 0x000016180e0075b4 */ /* 0x0003e20008019000 */
[----:B------:R1:W-:Y:S02]  /*9330*/  UBLKCP.S.G [UR40], [UR6], UR31 ;  /* 0x00000028060073ba */ /* 0x0003e4000800021f */
[----:B-1----:R-:W-:Y:S05]  /*9340*/  @P1 BRA `(.L_x_642) ;  /* 0xfffffff400101947 */ /* 0x002fea000383ffff */
[----:B---34-:R-:W-:-:S07]  /*9350*/  IMAD.U32 R5, RZ, RZ, UR32 ;  /* 0x00000020ff057e24 */ /* 0x018fce000f8e00ff */
.L_x_633:
[----:B------:R-:W-:Y:S01]  /*9360*/  ISETP.NE.AND P1, PT, R16, RZ, PT ;  /* 0x000000ff1000720c */ /* 0x000fe20003f25270 */
[----:B------:R-:W-:-:S12]  /*9370*/  IMAD.MOV.U32 R4, RZ, RZ, 0x1 ;  /* 0x00000001ff047424 */ /* 0x000fd800078e00ff */
[----:B------:R-:W-:Y:S05]  /*9380*/  @!P1 BRA `(.L_x_632) ;  /* 0x00000004006c9947 */ /* 0x000fea0003800000 */
[----:B------:R-:W3:Y:S02]  /*9390*/  SYNCS.PHASECHK.TRANS64.TRYWAIT P1, [R12+URZ+0x36438], R11 ;  /* 0x0364380b0c0075a7 */ /* 0x000ee4000802017f */
[----:B---3--:R-:W-:Y:S05]  /*93a0*/  @!P1 BRA `(.L_x_643) ;  /* 0x0000000c00889947 */ /* 0x008fea0003800000 */
.L_x_663:
[----:B------:R-:W-:Y:S05]  /*93b0*/  @P0 BRA `(.L_x_644) ;  /* 0x0000000000140947 */ /* 0x000fea0003800000 */
[----:B------:R-:W-:Y:S01]  /*93c0*/  ISETP.NE.AND P1, PT, R8, RZ, PT ;  /* 0x000000ff0800720c */ /* 0x000fe20003f25270 */
[----:B------:R-:W-:-:S04]  /*93d0*/  IMAD.MOV.U32 R5, RZ, RZ, 0x6100 ;  /* 0x00006100ff057424 */ /* 0x000fc800078e00ff */
[----:B------:R4:W-:Y:S08]  /*93e0*/  SYNCS.ARRIVE.TRANS64 RZ, [R12+URZ+0x36430], R5 ;  /* 0x036430050cff79a7 */ /* 0x0009f0000800003f */
[----:B------:R-:W-:Y:S05]  /*93f0*/  @!P1 BRA `(.L_x_644) ;  /* 0x0000000000049947 */ /* 0x000fea0003800000 */
[----:B------:R-:W-:Y:S01]  /*9400*/  BPT.TRAP 0x1 ;  /* 0x000000040000795c */ /* 0x000fe20000300000 */
.L_x_644:
[----:B----4-:R-:W4:Y:S01]  /*9410*/  LDC.64 R4, c[0x0][0x728] ;  /* 0x0001ca00ff047b82 */ /* 0x010f220000000a00 */
        /* <DEDUP_REMOVED lines=17> */
[----:B------:R-:W-:Y:S02]  /*9530*/  UIADD3 UR19, UR19, UR43, URZ ;  /* 0x0000002b13137290 */ /* 0x000fe4000fffe03f */
[----:B------:R-:W-:Y:S01]  /*9540*/  UIADD3 UR8, UR24, 0x2c000, URZ ;  /* 0x0002c00018087890 */ /* 0x000fe2000fffe03f */
[C---:B----4-:R-:W-:Y:S01]  /*9550*/  LEA R4, P2, R9.reuse, R4, 0x2 ;  /* 0x0000000409047211 */ /* 0x050fe200078410ff */
[----:B------:R-:W-:Y:S01]  /*9560*/  UIADD3 UR24, UR24, 0x2e000, URZ ;  /* 0x0002e00018187890 */ /* 0x000fe2000fffe03f */
[----:B------:R-:W-:Y:S02]  /*9570*/  UMOV UR9, UR17 ;  /* 0x0000001100097c82 */ /* 0x000fe40008000000 */
[----:B------:R-:W-:Y:S01]  /*9580*/  LEA.HI.X R5, R9, R5, R16, 0x2, P2 ;  /* 0x0000000509057211 */ /* 0x000fe200010f1410 */
[----:B------:R-:W-:Y:S01]  /*9590*/  UMOV UR11, UR19 ;  /* 0x00000013000b7c82 */ /* 0x000fe20008000000 */
[----:B------:R-:W-:Y:S01]  /*95a0*/  IADD3 R9, P1, R13, 0x1f0, RZ ;  /* 0x000001f00d097810 */ /* 0x000fe20007f3e0ff */
[----:B------:R-:W-:Y:S01]  /*95b0*/  UMOV UR25, UR17 ;  /* 0x0000001100197c82 */ /* 0x000fe20008000000 */
[----:B------:R-:W-:Y:S01]  /*95c0*/  R2UR UR30, R4 ;  /* 0x00000000041e72ca */ /* 0x000fe200000e0000 */
[----:B------:R-:W-:Y:S01]  /*95d0*/  UMOV UR27, UR19 ;  /* 0x00000013001b7c82 */ /* 0x000fe20008000000 */
[----:B------:R-:W-:Y:S01]  /*95e0*/  R2UR UR6, R9 ;  /* 0x00000000090672ca */ /* 0x000fe200000e0000 */
[----:B------:R-:W-:Y:S01]  /*95f0*/  IMAD.X R9, RZ, RZ, R14, P1 ;  /* 0x000000ffff097224 */ /* 0x000fe200008e060e */
[----:B------:R-:W-:Y:S01]  /*9600*/  R2UR UR31, R5 ;  /* 0x00000000051f72ca */ /* 0x000fe200000e0000 */
[----:B------:R-:W-:Y:S01]  /*9610*/  UMOV UR33, UR17 ;  /* 0x0000001100217c82 */ /* 0x000fe20008000000 */
[----:B------:R-:W-:Y:S01]  /*9620*/  SHF.L.U32 R5, R0, 0x1f, RZ ;  /* 0x0000001f00057819 */ /* 0x000fe200000006ff */
[----:B------:R-:W-:Y:S01]  /*9630*/  UMOV UR22, 0x10 ;  /* 0x0000001000167882 */ /* 0x000fe20000000000 */
[----:B------:R-:W-:-:S13]  /*9640*/  R2UR UR7, R9 ;  /* 0x00000000090772ca */ /* 0x000fda00000e0000 */
[----:B------:R4:W-:Y:S01]  /*9650*/  UTMALDG.4D [UR16], [UR6], desc[UR14] ;  /* 0x00000e10060075b4 */ /* 0x0009e20008019000 */
[----:B------:R4:W-:Y:S01]  /*9660*/  UTMALDG.4D [UR8], [UR6], desc[UR14] ;  /* 0x00000e08060075b4 */ /* 0x0009e20008019000 */
[----:B------:R4:W-:Y:S01]  /*9670*/  UTMALDG.4D [UR24], [UR6], desc[UR14] ;  /* 0x00000e18060075b4 */ /* 0x0009e20008019000 */
[----:B------:R4:W-:Y:S01]  /*9680*/  UBLKCP.S.G [UR32], [UR30], UR22 ;  /* 0x000000201e0073ba */ /* 0x0009e20008000216 */
[----:B------:R-:W5:Y:S02]  /*9690*/  SYNCS.PHASECHK.TRANS64.TRYWAIT P1, [R12+URZ+0x36428], R5 ;  /* 0x036428050c0075a7 */ /* 0x000f64000802017f */
[----:B----45:R-:W-:Y:S05]  /*96a0*/  @!P1 BRA `(.L_x_645) ;  /* 0x0000000800dc9947 */ /* 0x030fea0003800000 */
.L_x_664:
[----:B------:R-:W-:Y:S01]  /*96b0*/  IMAD.MOV.U32 R4, RZ, RZ, RZ ;  /* 0x000000ffff047224 */ /* 0x000fe200078e00ff */
[----:B------:R-:W-:Y:S06]  /*96c0*/  @P0 BRA `(.L_x_646) ;  /* 0x0000000000140947 */ /* 0x000fec0003800000 */
[----:B------:R-:W-:Y:S01]  /*96d0*/  ISETP.NE.AND P1, PT, R8, RZ, PT ;  /* 0x000000ff0800720c */ /* 0x000fe20003f25270 */
[----:B----4-:R-:W-:-:S04]  /*96e0*/  IMAD.MOV.U32 R5, RZ, RZ, 0x6100 ;  /* 0x00006100ff057424 */ /* 0x010fc800078e00ff */
[----:B------:R4:W-:Y:S08]  /*96f0*/  SYNCS.ARRIVE.TRANS64 RZ, [R12+URZ+0x36418], R5 ;  /* 0x036418050cff79a7 */ /* 0x0009f0000800003f */
[----:B------:R-:W-:Y:S05]  /*9700*/  @!P1 BRA `(.L_x_646) ;  /* 0x0000000000049947 */ /* 0x000fea0003800000 */
[----:B------:R-:W-:Y:S01]  /*9710*/  BPT.TRAP 0x1 ;  /* 0x000000040000795c */ /* 0x000fe20000300000 */
.L_x_646:
        /* <DEDUP_REMOVED lines=17> */
[----:B------:R-:W-:Y:S02]  /*9830*/  UIADD3 UR19, UR30, UR43, URZ ;  /* 0x0000002b1e137290 */ /* 0x000fe4000fffe03f */
[----:B----4-:R-:W-:Y:S01]  /*9840*/  IMAD.U32 R5, RZ, RZ, UR30 ;  /* 0x0000001eff057e24 */ /* 0x010fe2000f8e00ff */
        /* <DEDUP_REMOVED lines=8> */
[----:B------:R-:W-:Y:S01]  /*98d0*/  UMOV UR27, UR19 ;  /* 0x00000013001b7c82 */ /* 0x000fe20008000000 */
[----:B------:R-:W-:Y:S01]  /*98e0*/  UMOV UR33, UR17 ;  /* 0x0000001100217c82 */ /* 0x000fe20008000000 */
[----:B------:R-:W-:Y:S01]  /*98f0*/  UMOV UR31, 0x10 ;  /* 0x00000010001f7882 */ /* 0x000fe20000000000 */
[----:B------:R4:W-:Y:S01]  /*9900*/  UTMALDG.4D [UR8], [UR14], desc[UR22] ;  /* 0x000016080e0075b4 */ /* 0x0009e20008019000 */
[----:B------:R4:W-:Y:S01]  /*9910*/  UTMALDG.4D [UR24], [UR14], desc[UR22] ;  /* 0x000016180e0075b4 */ /* 0x0009e20008019000 */
[----:B------:R4:W-:Y:S02]  /*9920*/  UBLKCP.S.G [UR32], [UR6], UR31 ;  /* 0x00000020060073ba */ /* 0x0009e4000800021f */
[----:B----4-:R-:W-:Y:S01]  /*9930*/  NOP ;  /* 0x0000000000007918 */ /* 0x010fe20000000000 */
.L_x_632:
[----:B------:R-:W-:-:S04]  /*9940*/  SHF.L.U32 R3, R4, 0x1f, RZ ;  /* 0x0000001f04037819 */ /* 0x000fc800000006ff */
[----:B------:R-:W4:Y:S02]  /*9950*/  SYNCS.PHASECHK.TRANS64.TRYWAIT P1, [R12+URZ+0x36438], R3 ;  /* 0x036438030c0075a7 */ /* 0x000f24000802017f */
[----:B----4-:R-:W-:Y:S05]  /*9960*/  @!P1 BRA `(.L_x_647) ;  /* 0x0000000800409947 */ /* 0x010fea0003800000 */
.L_x_665:
[----:B------:R-:W-:Y:S05]  /*9970*/  @P0 BRA `(.L_x_648) ;  /* 0x0000000000180947 */ /* 0x000fea0003800000 */
[----:B------:R-:W5:Y:S01]  /*9980*/  S2R R2, SR_TID.X ;  /* 0x0000000000027919 */ /* 0x000f620000002100 */
[----:B----4-:R-:W-:-:S04]  /*9990*/  IMAD.MOV.U32 R3, RZ, RZ, 0x6100 ;  /* 0x00006100ff037424 */ /* 0x010fc800078e00ff */
[----:B------:R4:W-:Y:S01]  /*99a0*/  SYNCS.ARRIVE.TRANS64 RZ, [R12+URZ+0x36430], R3 ;  /* 0x036430030cff79a7 */ /* 0x0009e2000800003f */
[----:B-----5:R-:W-:-:S13]  /*99b0*/  LOP3.LUT P0, RZ, R2, 0x1f, RZ, 0xc0, !PT ;  /* 0x0000001f02ff7812 */ /* 0x020fda000780c0ff */
[----:B----4-:R-:W-:Y:S05]  /*99c0*/  @!P0 BRA `(.L_x_648) ;  /* 0x0000000000048947 */ /* 0x010fea0003800000 */
[----:B------:R-:W-:Y:S01]  /*99d0*/  BPT.TRAP 0x1 ;  /* 0x000000040000795c */ /* 0x000fe20000300000 */
.L_x_648:
[----:B----4-:R-:W4:Y:S01]  /*99e0*/  LDC.64 R2, c[0x0][0x728] ;  /* 0x0001ca00ff027b82 */ /* 0x010f220000000a00 */
[----:B------:R-:W-:Y:S01]  /*99f0*/  IADD3 R13, P1, R13, 0x1f0, RZ ;  /* 0x000001f00d0d7810 */ /* 0x000fe20007f3e0ff */
[----:B------:R-:W-:Y:S01]  /*9a00*/  UMOV UR14, 0x0 ;  /* 0x00000000000e7882 */ /* 0x000fe20000000000 */
[C---:B------:R-:W-:Y:S01]  /*9a10*/  IADD3 R6, P0, R5.reuse, R6, RZ ;  /* 0x0000000605067210 */ /* 0x040fe20007f1e0ff */
[----:B------:R-:W-:Y:S01]  /*9a20*/  UMOV UR15, 0x14f00000 ;  /* 0x14f00000000f7882 */ /* 0x000fe20000000000 */
[----:B------:R-:W-:Y:S01]  /*9a30*/  R2UR UR24, R12 ;  /* 0x000000000c1872ca */ /* 0x000fe200000e0000 */
[----:B------:R-:W-:Y:S01]  /*9a40*/  IMAD.X R14, RZ, RZ, R14, P1 ;  /* 0x000000ffff0e7224 */ /* 0x000fe200008e060e */
[C---:B------:R-:W-:Y:S01]  /*9a50*/  R2UR UR19, R5.reuse ;  /* 0x00000000051372ca */ /* 0x040fe200000e0000 */
[----:B------:R-:W-:Y:S01]  /*9a60*/  UMOV UR18, URZ ;  /* 0x0000003f00127c82 */ /* 0x000fe20008000000 */
[----:B------:R-:W-:Y:S01]  /*9a70*/  LEA.HI.X.SX32 R5, R5, R10, 0x1, P0 ;  /* 0x0000000a05057211 */ /* 0x000fe200000f0eff */
        /* <DEDUP_REMOVED lines=10> */
[----:B------:R-:W-:-:S02]  /*9b20*/  UIADD3 UR19, UR19, UR43, URZ ;  /* 0x0000002b13137290 */ /* 0x000fc4000fffe03f */
[----:B------:R-:W-:Y:S01]  /*9b30*/  UIADD3 UR16, UR24, 0x2a000, URZ ;  /* 0x0002a00018107890 */ /* 0x000fe2000fffe03f */
[C---:B----4-:R-:W-:Y:S01]  /*9b40*/  LEA R2, P0, R6.reuse, R2, 0x2 ;  /* 0x0000000206027211 */ /* 0x050fe200078010ff */
[----:B------:R-:W-:Y:S02]  /*9b50*/  UIADD3 UR32, UR24, 0x30200, URZ ;  /* 0x0003020018207890 */ /* 0x000fe4000fffe03f */
[----:B------:R-:W-:Y:S01]  /*9b60*/  UIADD3 UR8, UR24, 0x2c000, URZ ;  /* 0x0002c00018087890 */ /* 0x000fe2000fffe03f */
[----:B------:R-:W-:Y:S01]  /*9b70*/  LEA.HI.X R3, R6, R3, R5, 0x2, P0 ;  /* 0x0000000306037211 */ /* 0x000fe200000f1405 */
[----:B------:R-:W-:Y:S01]  /*9b80*/  UIADD3 UR24, UR24, 0x2e000, URZ ;  /* 0x0002e00018187890 */ /* 0x000fe2000fffe03f */
[----:B------:R-:W-:Y:S01]  /*9b90*/  R2UR UR30, R2 ;  /* 0x00000000021e72ca */ /* 0x000fe200000e0000 */
[----:B------:R-:W-:Y:S01]  /*9ba0*/  UMOV UR9, UR17 ;  /* 0x0000001100097c82 */ /* 0x000fe20008000000 */
[----:B------:R-:W-:Y:S01]  /*9bb0*/  R2UR UR31, R3 ;  /* 0x00000000031f72ca */ /* 0x000fe200000e0000 */
[----:B------:R-:W-:Y:S01]  /*9bc0*/  UMOV UR11, UR19 ;  /* 0x00000013000b7c82 */ /* 0x000fe20008000000 */
        /* <DEDUP_REMOVED lines=12> */
[----:B----4-:R-:W-:-:S03]  /*9c90*/  NOP ;  /* 0x0000000000007918 */ /* 0x010fc60000000000 */
.L_x_629:
[----:B------:R-:W-:Y:S05]  /*9ca0*/  BSYNC B0 ;  /* 0x0000000000007941 */ /* 0x000fea0003800000 */
.L_x_627:
[----:B------:R-:W-:-:S03]  /*9cb0*/  UMOV UR6, 0xffffffff ;  /* 0xffffffff00067882 */ /* 0x000fc60000000000 */
[----:B------:R-:W-:Y:S05]  /*9cc0*/  BRA.DIV UR6, `(.L_x_649) ;  /* 0x00000006067c7947 */ /* 0x000fea000b800000 */
[----:B------:R-:W-:-:S13]  /*9cd0*/  ELECT P6, URZ, PT ;  /* 0x00000000003f782f */ /* 0x000fda00038c0000 */
.L_x_668:
[----:B------:R-:W-:Y:S05]  /*9ce0*/  @!P6 BRA `(.L_x_516) ;  /* 0x000000000070e947 */ /* 0x000fea0003800000 */
[----:B------:R-:W-:-:S04]  /*9cf0*/  LOP3.LUT R17, R17, 0x2, RZ, 0xfc, !PT ;  /* 0x0000000211117812 */ /* 0x000fc800078efcff */
[----:B------:R-:W-:-:S13]  /*9d00*/  ISETP.NE.AND P2, PT, R17, 0x3, PT ;  /* 0x000000031100780c */ /* 0x000fda0003f45270 */
[----:B------:R-:W-:Y:S05]  /*9d10*/  @!P2 BRA `(.L_x_650) ;  /* 0x000000000004a947 */ /* 0x000fea0003800000 */
[----:B--2---:R-:W-:Y:S01]  /*9d20*/  BPT.TRAP 0x1 ;  /* 0x000000040000795c */ /* 0x004fe20000300000 */
.L_x_650:
[----:B------:R-:W4:Y:S01]  /*9d30*/  S2R R3, SR_CgaCtaId ;  /* 0x0000000000037919 */ /* 0x000f220000008800 */
[----:B------:R-:W-:Y:S02]  /*9d40*/  MOV R2, 0x400 ;  /* 0x0000040000027802 */ /* 0x000fe40000000f00 */
[----:B------:R-:W-:Y:S02]  /*9d50*/  SHF.L.U32 R6, R0, 0x1f, RZ ;  /* 0x0000001f00067819 */ /* 0x000fe400000006ff */
[----:B----4-:R-:W-:-:S05]  /*9d60*/  LEA R9, R3, R2, 0x18 ;  /* 0x0000000203097211 */ /* 0x010fca00078ec0ff */
[----:B------:R-:W-:-:S04]  /*9d70*/  VIADD R2, R9, 0x36420 ;  /* 0x0003642009027836 */ /* 0x000fc80000000000 */
[C---:B------:R-:W-:Y:S02]  /*9d80*/  IMAD R7, R5.reuse, 0x8, R2 ;  /* 0x0000000805077824 */ /* 0x040fe400078e0202 */
[----:B------:R-:W-:Y:S02]  /*9d90*/  VIADD R5, R5, 0x1 ;  /* 0x0000000105057836 */ /* 0x000fe40000000000 */
[----:B------:R-:W4:Y:S03]  /*9da0*/  SYNCS.PHASECHK.TRANS64.TRYWAIT P0, [R7+URZ], R6 ;  /* 0x00000006070075a7 */ /* 0x000f26000800017f */
[----:B------:R-:W-:-:S04]  /*9db0*/  ISETP.NE.AND P1, PT, R5, 0x2, PT ;  /* 0x000000020500780c */ /* 0x000fc80003f25270 */
[----:B------:R-:W-:Y:S02]  /*9dc0*/  SEL R3, RZ, 0x1, P1 ;  /* 0x00000001ff037807 */ /* 0x000fe40000800000 */
[----:B------:R-:W-:Y:S02]  /*9dd0*/  SEL R5, R5, RZ, P1 ;  /* 0x000000ff05057207 */ /* 0x000fe40000800000 */
[----:B------:R-:W-:-:S03]  /*9de0*/  LOP3.LUT R0, R0, R3, RZ, 0x3c, !PT ;  /* 0x0000000300007212 */ /* 0x000fc600078e3cff */
[----:B------:R-:W-:Y:S01]  /*9df0*/  IMAD R5, R5, 0x8, R2 ;  /* 0x0000000805057824 */ /* 0x000fe200078e0202 */
[----:B------:R-:W-:Y:S01]  /*9e00*/  SHF.L.U32 R0, R0, 0x1f, RZ ;  /* 0x0000001f00007819 */ /* 0x000fe200000006ff */
[----:B----4-:R-:W-:Y:S06]  /*9e10*/  @!P0 BRA `(.L_x_651) ;  /* 0x0000000400488947 */ /* 0x010fec0003800000 */
.L_x_669:
[----:B------:R-:W5:Y:S02]  /*9e20*/  SYNCS.PHASECHK.TRANS64.TRYWAIT P0, [R5+URZ], R0 ;  /* 0x00000000050075a7 */ /* 0x000f64000800017f */
[----:B-----5:R-:W-:Y:S05]  /*9e30*/  @!P0 BRA `(.L_x_652) ;  /* 0x0000000400548947 */ /* 0x020fea0003800000 */
.L_x_670:
[----:B------:R-:W-:Y:S05]  /*9e40*/  @!P2 BRA `(.L_x_653) ;  /* 0x000000000004a947 */ /* 0x000fea0003800000 */
[----:B--2---:R-:W-:Y:S01]  /*9e50*/  BPT.TRAP 0x1 ;  /* 0x000000040000795c */ /* 0x004fe20000300000 */
.L_x_653:
[----:B------:R-:W-:-:S07]  /*9e60*/  SHF.L.U32 R4, R4, 0x1f, RZ ;  /* 0x0000001f04047819 */ /* 0x000fce00000006ff */
.L_x_654:
[----:B------:R1:W1:Y:S02]  /*9e70*/  SYNCS.PHASECHK.TRANS64.TRYWAIT P0, [R9+URZ+0x36438], R4 ;  /* 0x03643804090075a7 */ /* 0x000264000800017f */
[----:B-1----:R-:W-:Y:S05]  /*9e80*/  @!P0 NANOSLEEP.SYNCS 0x989680 ;  /* 0x009896800000895d */ /* 0x002fea0003900000 */
[----:B------:R-:W1:Y:S02]  /*9e90*/  @!P0 SYNCS.PHASECHK.TRANS64 P0, [R9+URZ+0x36438], R4 ;  /* 0x03643804090085a7 */ /* 0x000e64000800007f */
[----:B-1----:R-:W-:Y:S05]  /*9ea0*/  @!P0 BRA `(.L_x_654) ;  /* 0xfffffffc00f08947 */ /* 0x002fea000383ffff */
.L_x_516:
[----:B--2---:R-:W-:Y:S05]  /*9eb0*/  BSYNC B6 ;  /* 0x0000000000067941 */ /* 0x004fea0003800000 */
.L_x_510:
[----:B------:R-:W-:Y:S05]  /*9ec0*/  EXIT ;  /* 0x000000000000794d */ /* 0x000fea0003800000 */
.L_x_526:
[----:B------:R-:W-:Y:S02]  /*9ed0*/  IMAD.MOV.U32 R12, RZ, RZ, RZ ;  /* 0x000000ffff0c7224 */ /* 0x000fe400078e00ff */
[----:B------:R-:W-:Y:S02]  /*9ee0*/  IMAD.MOV.U32 R11, RZ, RZ, 0x1f ;  /* 0x0000001fff0b7424 */ /* 0x000fe400078e00ff */
[----:B------:R-:W-:-:S07]  /*9ef0*/  IMAD.MOV.U32 R15, RZ, RZ, -0x1 ;  /* 0xffffffffff0f7424 */ /* 0x000fce00078e00ff */
[----:B------:R-:W-:Y:S05]  /*9f00*/  WARPSYNC.COLLECTIVE R15, `(.L_x_655) ;  /* 0x000000000f087348 */ /* 0x000fea0003c00000 */
[----:B------:R1:W2:Y:S02]  /*9f10*/  SHFL.IDX P6, R14, R13, R12, R11 ;  /* 0x0000000c0d0e7389 */ /* 0x0002a400000c000b */
[----:B-12---:R-:W-:Y:S01]  /*9f20*/  ENDCOLLECTIVE ;  /* 0x000000000000791b */ /* 0x006fe20003800000 */
.L_x_655:
[----:B------:R-:W-:Y:S05]  /*9f30*/  BRA `(.L_x_656) ;  /* 0xffffff7000bc7947 */ /* 0x000fea000383ffff */
.L_x_528:
[----:B--2---:R2:W3:Y:S02]  /*9f40*/  SYNCS.PHASECHK.TRANS64.TRYWAIT P0, [R152+URZ+0x36400], R15 ;  /* 0x0364000f980075a7 */ /* 0x0044e4000800017f */
[----:B---3--:R-:W-:Y:S05]  /*9f50*/  @!P0 NANOSLEEP.SYNCS 0x989680 ;  /* 0x009896800000895d */ /* 0x008fea0003900000 */
[----:B------:R-:W3:Y:S02]  /*9f60*/  @!P0 SYNCS.PHASECHK.TRANS64 P0, [R152+URZ+0x36400], R15 ;  /* 0x0364000f980085a7 */ /* 0x000ee4000800007f */
[----:B---3--:R-:W-:Y:S05]  /*9f70*/  @!P0 BRA `(.L_x_528) ;  /* 0xfffffffc00f08947 */ /* 0x008fea000383ffff */
[----:B------:R-:W-:Y:S05]  /*9f80*/  BRA `(.L_x_527) ;  /* 0xffffff7400107947 */ /* 0x000fea000383ffff */
.L_x_532:
[----:B--2---:R2:W3:Y:S02]  /*9f90*/  SYNCS.PHASECHK.TRANS64.TRYWAIT P1, [R4+URZ+0x36410], R9 ;  /* 0x03641009040075a7 */ /* 0x0044e4000802017f */
[----:B---3--:R-:W-:Y:S05]  /*9fa0*/  @!P1 NANOSLEEP.SYNCS 0x989680 ;  /* 0x009896800000995d */ /* 0x008fea0003900000 */
[----:B------:R-:W3:Y:S02]  /*9fb0*/  @!P1 SYNCS.PHASECHK.TRANS64 P1, [R4+URZ+0x36410], R9 ;  /* 0x03641009040095a7 */ /* 0x000ee4000802007f */
[----:B---3--:R-:W-:Y:S05]  /*9fc0*/  @!P1 BRA `(.L_x_532) ;  /* 0xfffffffc00f09947 */ /* 0x008fea000383ffff */
[----:B------:R-:W-:Y:S05]  /*9fd0*/  BRA `(.L_x_531) ;  /* 0xffffff7800b07947 */ /* 0x000fea000383ffff */
.L_x_536:
[----:B--2---:R2:W1:Y:S02]  /*9fe0*/  SYNCS.PHASECHK.TRANS64.TRYWAIT P1, [R152+URZ+0x36430], R9 ;  /* 0x03643009980075a7 */ /* 0x004464000802017f */
[----:B-1----:R-:W-:Y:S05]  /*9ff0*/  @!P1 NANOSLEEP.SYNCS 0x989680 ;  /* 0x009896800000995d */ /* 0x002fea0003900000 */
[----:B------:R-:W1:Y:S02]  /*a000*/  @!P1 SYNCS.PHASECHK.TRANS64 P1, [R152+URZ+0x36430], R9 ;  /* 0x03643009980095a7 */ /* 0x000e64000802007f */
[----:B-1----:R-:W-:Y:S05]  /*a010*/  @!P1 BRA `(.L_x_536) ;  /* 0xfffffffc00f09947 */ /* 0x002fea000383ffff */
[----:B------:R-:W-:Y:S05]  /*a020*/  BRA `(.L_x_535) ;  /* 0xffffff8000547947 */ /* 0x000fea000383ffff */
.L_x_630:
[----:B-1----:R1:W2:Y:S02]  /*a030*/  SYNCS.PHASECHK.TRANS64.TRYWAIT P1, [R12+URZ+0x36420], R11 ;  /* 0x0364200b0c0075a7 */ /* 0x0022a4000802017f */
[----:B--2---:R-:W-:Y:S05]  /*a040*/  @!P1 NANOSLEEP.SYNCS 0x989680 ;  /* 0x009896800000995d */ /* 0x004fea0003900000 */
[----:B------:R-:W2:Y:S02]  /*a050*/  @!P1 SYNCS.PHASECHK.TRANS64 P1, [R12+URZ+0x36420], R11 ;  /* 0x0364200b0c0095a7 */ /* 0x000ea4000802007f */
[----:B--2---:R-:W-:Y:S05]  /*a060*/  @!P1 BRA `(.L_x_630) ;  /* 0xfffffffc00f09947 */ /* 0x004fea000383ffff */
[----:B------:R-:W-:Y:S05]  /*a070*/  BRA `(.L_x_657) ;  /* 0xffffffe000187947 */ /* 0x000fea000383ffff */
.L_x_634:
[----:B-1----:R1:W2:Y:S02]  /*a080*/  SYNCS.PHASECHK.TRANS64.TRYWAIT P1, [R12+URZ+0x36438], R11 ;  /* 0x0364380b0c0075a7 */ /* 0x0022a4000802017f */
[----:B--2---:R-:W-:Y:S05]  /*a090*/  @!P1 NANOSLEEP.SYNCS 0x989680 ;  /* 0x009896800000995d */ /* 0x004fea0003900000 */
[----:B------:R-:W2:Y:S02]  /*a0a0*/  @!P1 SYNCS.PHASECHK.TRANS64 P1, [R12+URZ+0x36438], R11 ;  /* 0x0364380b0c0095a7 */ /* 0x000ea4000802007f */
[----:B--2---:R-:W-:Y:S05]  /*a0b0*/  @!P1 BRA `(.L_x_634) ;  /* 0xfffffffc00f09947 */ /* 0x004fea000383ffff */
[----:B------:R-:W-:Y:S05]  /*a0c0*/  BRA `(.L_x_658) ;  /* 0xffffffe400c07947 */ /* 0x000fea000383ffff */
.L_x_636:
[----:B--2---:R2:W3:Y:S02]  /*a0d0*/  SYNCS.PHASECHK.TRANS64.TRYWAIT P1, [R12+URZ+0x36428], R27 ;  /* 0x0364281b0c0075a7 */ /* 0x0044e4000802017f */
[----:B---3--:R-:W-:Y:S05]  /*a0e0*/  @!P1 NANOSLEEP.SYNCS 0x989680 ;  /* 0x009896800000995d */ /* 0x008fea0003900000 */
[----:B------:R-:W3:Y:S02]  /*a0f0*/  @!P1 SYNCS.PHASECHK.TRANS64 P1, [R12+URZ+0x36428], R27 ;  /* 0x0364281b0c0095a7 */ /* 0x000ee4000802007f */
[----:B---3--:R-:W-:Y:S05]  /*a100*/  @!P1 BRA `(.L_x_636) ;  /* 0xfffffffc00f09947 */ /* 0x008fea000383ffff */
[----:B------:R-:W-:Y:S05]  /*a110*/  BRA `(.L_x_659) ;  /* 0xffffffe800887947 */ /* 0x000fea000383ffff */
.L_x_638:
[----:B--2---:R2:W3:Y:S02]  /*a120*/  SYNCS.PHASECHK.TRANS64.TRYWAIT P1, [R12+URZ+0x36438], R28 ;  /* 0x0364381c0c0075a7 */ /* 0x0044e4000802017f */
[----:B---3--:R-:W-:Y:S05]  /*a130*/  @!P1 NANOSLEEP.SYNCS 0x989680 ;  /* 0x009896800000995d */ /* 0x008fea0003900000 */
[----:B------:R-:W3:Y:S02]  /*a140*/  @!P1 SYNCS.PHASECHK.TRANS64 P1, [R12+URZ+0x36438], R28 ;  /* 0x0364381c0c0095a7 */ /* 0x000ee4000802007f */
[----:B---3--:R-:W-:Y:S05]  /*a150*/  @!P1 BRA `(.L_x_638) ;  /* 0xfffffffc00f09947 */ /* 0x008fea000383ffff */
[----:B------:R-:W-:Y:S05]  /*a160*/  BRA `(.L_x_660) ;  /* 0xffffffec00207947 */ /* 0x000fea000383ffff */
.L_x_640:
[----:B------:R-:W-:-:S07]  /*a170*/  SHF.L.U32 R5, R0, 0x1f, RZ ;  /* 0x0000001f00057819 */ /* 0x000fce00000006ff */
.L_x_661:
[----:B---3--:R3:W4:Y:S02]  /*a180*/  SYNCS.PHASECHK.TRANS64.TRYWAIT P1, [R12+URZ+0x36420], R5 ;  /* 0x036420050c0075a7 */ /* 0x008724000802017f */
[----:B----4-:R-:W-:Y:S05]  /*a190*/  @!P1 NANOSLEEP.SYNCS 0x989680 ;  /* 0x009896800000995d */ /* 0x010fea0003900000 */
[----:B------:R-:W4:Y:S02]  /*a1a0*/  @!P1 SYNCS.PHASECHK.TRANS64 P1, [R12+URZ+0x36420], R5 ;  /* 0x036420050c0095a7 */ /* 0x000f24000802007f */
[----:B----4-:R-:W-:Y:S05]  /*a1b0*/  @!P1 BRA `(.L_x_661) ;  /* 0xfffffffc00f09947 */ /* 0x010fea000383ffff */
[----:B------:R-:W-:Y:S05]  /*a1c0*/  BRA `(.L_x_662) ;  /* 0xffffffec00b87947 */ /* 0x000fea000383ffff */
.L_x_643:
[----:B---3--:R3:W4:Y:S02]  /*a1d0*/  SYNCS.PHASECHK.TRANS64.TRYWAIT P1, [R12+URZ+0x36438], R11 ;  /* 0x0364380b0c0075a7 */ /* 0x008724000802017f */
[----:B----4-:R-:W-:Y:S05]  /*a1e0*/  @!P1 NANOSLEEP.SYNCS 0x989680 ;  /* 0x009896800000995d */ /* 0x010fea0003900000 */
[----:B------:R-:W4:Y:S02]  /*a1f0*/  @!P1 SYNCS.PHASECHK.TRANS64 P1, [R12+URZ+0x36438], R11 ;  /* 0x0364380b0c0095a7 */ /* 0x000f24000802007f */
[----:B----4-:R-:W-:Y:S05]  /*a200*/  @!P1 BRA `(.L_x_643) ;  /* 0xfffffffc00f09947 */ /* 0x010fea000383ffff */
[----:B------:R-:W-:Y:S05]  /*a210*/  BRA `(.L_x_663) ;  /* 0xfffffff000647947 */ /* 0x000fea000383ffff */
.L_x_645:
[----:B----4-:R4:W1:Y:S02]  /*a220*/  SYNCS.PHASECHK.TRANS64.TRYWAIT P1, [R12+URZ+0x36428], R5 ;  /* 0x036428050c0075a7 */ /* 0x010864000802017f */
[----:B-1----:R-:W-:Y:S05]  /*a230*/  @!P1 NANOSLEEP.SYNCS 0x989680 ;  /* 0x009896800000995d */ /* 0x002fea0003900000 */
[----:B------:R-:W1:Y:S02]  /*a240*/  @!P1 SYNCS.PHASECHK.TRANS64 P1, [R12+URZ+0x36428], R5 ;  /* 0x036428050c0095a7 */ /* 0x000e64000802007f */
[----:B-1----:R-:W-:Y:S05]  /*a250*/  @!P1 BRA `(.L_x_645) ;  /* 0xfffffffc00f09947 */ /* 0x002fea000383ffff */
[----:B------:R-:W-:Y:S05]  /*a260*/  BRA `(.L_x_664) ;  /* 0xfffffff400107947 */ /* 0x000fea000383ffff */
.L_x_647:
[----:B----4-:R4:W1:Y:S02]  /*a270*/  SYNCS.PHASECHK.TRANS64.TRYWAIT P1, [R12+URZ+0x36438], R3 ;  /* 0x036438030c0075a7 */ /* 0x010864000802017f */
[----:B-1----:R-:W-:Y:S05]  /*a280*/  @!P1 NANOSLEEP.SYNCS 0x989680 ;  /* 0x009896800000995d */ /* 0x002fea0003900000 */
[----:B------:R-:W1:Y:S02]  /*a290*/  @!P1 SYNCS.PHASECHK.TRANS64 P1, [R12+URZ+0x36438], R3 ;  /* 0x036438030c0095a7 */ /* 0x000e64000802007f */
[----:B-1----:R-:W-:Y:S05]  /*a2a0*/  @!P1 BRA `(.L_x_647) ;  /* 0xfffffffc00f09947 */ /* 0x002fea000383ffff */
[----:B------:R-:W-:Y:S05]  /*a2b0*/  BRA `(.L_x_665) ;  /* 0xfffffff400ac7947 */ /* 0x000fea000383ffff */
.L_x_649:
[----:B------:R-:W-:Y:S01]  /*a2c0*/  BSSY B0, `(.L_x_666) ;  /* 0x0000006000007945 */ /* 0x000fe20003800000 */
[----:B------:R-:W-:-:S07]  /*a2d0*/  IMAD.MOV.U32 R15, RZ, RZ, -0x1 ;  /* 0xffffffffff0f7424 */ /* 0x000fce00078e00ff */
[----:B-123--:R-:W-:Y:S05]  /*a2e0*/  WARPSYNC.COLLECTIVE R15, `(.L_x_667) ;  /* 0x000000000f0c7348 */ /* 0x00efea0003c00000 */
[----:B------:R-:W-:Y:S02]  /*a2f0*/  ELECT P6, UR62, PT ;  /* 0x00000000003e782f */ /* 0x000fe400038c0000 */
[----:B------:R-:W-:Y:S01]  /*a300*/  MOV R14, UR62 ;  /* 0x0000003e000e7c02 */ /* 0x000fe20008000f00 */
[----:B-123--:R-:W-:Y:S10]  /*a310*/  ENDCOLLECTIVE ;  /* 0x000000000000791b */ /* 0x00eff40003800000 */
.L_x_667:
[----:B------:R-:W-:Y:S05]  /*a320*/  BSYNC B0 ;  /* 0x0000000000007941 */ /* 0x000fea0003800000 */
.L_x_666:
[----:B------:R-:W-:Y:S05]  /*a330*/  BRA `(.L_x_668) ;  /* 0xfffffff800687947 */ /* 0x000fea000383ffff */
.L_x_651:
[----:B----4-:R4:W1:Y:S02]  /*a340*/  SYNCS.PHASECHK.TRANS64.TRYWAIT P0, [R7+URZ], R6 ;  /* 0x00000006070075a7 */ /* 0x010864000800017f */
[----:B-1----:R-:W-:Y:S05]  /*a350*/  @!P0 NANOSLEEP.SYNCS 0x989680 ;  /* 0x009896800000895d */ /* 0x002fea0003900000 */
[----:B------:R-:W1:Y:S02]  /*a360*/  @!P0 SYNCS.PHASECHK.TRANS64 P0, [R7+URZ], R6 ;  /* 0x00000006070085a7 */ /* 0x000e64000800007f */
[----:B-1----:R-:W-:Y:S05]  /*a370*/  @!P0 BRA `(.L_x_651) ;  /* 0xfffffffc00f08947 */ /* 0x002fea000383ffff */
[----:B------:R-:W-:Y:S05]  /*a380*/  BRA `(.L_x_669) ;  /* 0xfffffff800a47947 */ /* 0x000fea000383ffff */
.L_x_652:
[----:B------:R1:W1:Y:S02]  /*a390*/  SYNCS.PHASECHK.TRANS64.TRYWAIT P0, [R5+URZ], R0 ;  /* 0x00000000050075a7 */ /* 0x000264000800017f */
[----:B-1----:R-:W-:Y:S05]  /*a3a0*/  @!P0 NANOSLEEP.SYNCS 0x989680 ;  /* 0x009896800000895d */ /* 0x002fea0003900000 */
[----:B------:R-:W1:Y:S02]  /*a3b0*/  @!P0 SYNCS.PHASECHK.TRANS64 P0, [R5+URZ], R0 ;  /* 0x00000000050085a7 */ /* 0x000e64000800007f */
[----:B-1----:R-:W-:Y:S05]  /*a3c0*/  @!P0 BRA `(.L_x_652) ;  /* 0xfffffffc00f08947 */ /* 0x002fea000383ffff */
[----:B------:R-:W-:Y:S05]  /*a3d0*/  BRA `(.L_x_670) ;  /* 0xfffffff800987947 */ /* 0x000fea000383ffff */
.L_x_671:
        /* <DEDUP_REMOVED lines=10> */
.L_x_3859:


//--------------------- .text._ZN7cutlass13device_kernelIN5flash11enable_sm90INS1_16FlashAttnBwdSm90INS1_25CollectiveMainloopBwdSm90ILi2ELi1ELi1EN4cute5tupleIJNS5_1CILi1EEES8_S8_EEENS6_IJNS7_ILi64EEENS7_ILi96EEENS7_ILi192EEEEEENS_6half_tEfNS_4arch4Sm90ELb0ELb0ELb0ELb1ELb1ELb0ELb1ELb0ELi3ELi1ELi1ELi1ELb0EEENS1_21CollectiveEpilogueBwdISD_SE_SG_Li384ELb1ELb1ELi3EEENS1_19SingleTileSchedulerILb1ELb0ELb0ELi96EEEEEEEEEvNT_6ParamsE --------------------------
	.section	.text._ZN7cutlass13device_kernelIN5flash11enable_sm90INS1_16FlashAttnBwdSm90INS1_25CollectiveMainloopBwdSm90ILi2ELi1ELi1EN4cute5tupleIJNS5_1CILi1EEES8_S8_EEENS6_IJNS7_ILi64EEENS7_ILi96EEENS7_ILi192EEEEEENS_6half_tEfNS_4arch4Sm90ELb0ELb0ELb0ELb1ELb1ELb0ELb1ELb0ELi3ELi1ELi1ELi1ELb0EEENS1_21CollectiveEpilogueBwdISD_SE_SG_Li384ELb1ELb1ELi3EEENS1_19SingleTileSchedulerILb1ELb0ELb0ELi96EEEEEEEEEvNT_6ParamsE,"ax",@progbits
	.align	128
.text._ZN7cutlass13device_kernelIN5flash11enable_sm90INS1_16FlashAttnBwdSm90INS1_25CollectiveMainloopBwdSm90ILi2ELi1ELi1EN4cute5tupleIJNS5_1CILi1EEES8_S8_EEENS6_IJNS7_ILi64EEENS7_ILi96EEENS7_ILi192EEEEEENS_6half_tEfNS_4arch4Sm90ELb0ELb0ELb0ELb1ELb1ELb0ELb1ELb0ELi3ELi1ELi1ELi1ELb0EEENS1_21CollectiveEpilogueBwdISD_SE_SG_Li384ELb1ELb1ELi3EEENS1_19SingleTileSchedulerILb1ELb0ELb0ELi96EEEEEEEEEvNT_6ParamsE:
        .type           _ZN7cutlass13device_kernelIN5flash11enable_sm90INS1_16FlashAttnBwdSm90INS1_25CollectiveMainloopBwdSm90ILi2ELi1ELi1EN4cute5tupleIJNS5_1CILi1EEES8_S8_EEENS6_IJNS7_ILi64EEENS7_ILi96EEENS7_ILi192EEEEEENS_6half_tEfNS_4arch4Sm90ELb0ELb0ELb0ELb1ELb1ELb0ELb1ELb0ELi3ELi1ELi1ELi1ELb0EEENS1_21CollectiveEpilogueBwdISD_SE_SG_Li384ELb1ELb1ELi3EEENS1_19SingleTileSchedulerILb1ELb0ELb0ELi96EEEEEEEEEvNT_6ParamsE,@function
        .size           _ZN7cutlass13device_kernelIN5flash11enable_sm90INS1_16FlashAttnBwdSm90INS1_25CollectiveMainloopBwdSm90ILi2ELi1ELi1EN4cute5tupleIJNS5_1CILi1EEES8_S8_EEENS6_IJNS7_ILi64EEENS7_ILi96EEENS7_ILi192EEEEEENS_6half_tEfNS_4arch4Sm90ELb0ELb0ELb0ELb1ELb1ELb0ELb1ELb0ELi3ELi1ELi1ELi1ELb0EEENS1_21CollectiveEpilogueBwdISD_SE_SG_Li384ELb1ELb1ELi3EEENS1_19SingleTileSchedulerILb1ELb0ELb0ELi96EEEEEEEEEvNT_6ParamsE,(.L_x_3860 - _ZN7cutlass13device_kernelIN5flash11enable_sm90INS1_16FlashAttnBwdSm90INS1_25CollectiveMainloopBwdSm90ILi2ELi1ELi1EN4cute5tupleIJNS5_1CILi1EEES8_S8_EEENS6_IJNS7_ILi64EEENS7_ILi96EEENS7_ILi192EEEEEENS_6half_tEfNS_4arch4Sm90ELb0ELb0ELb0ELb1ELb1ELb0ELb1ELb0ELi3ELi1ELi1ELi1ELb0EEENS1_21CollectiveEpilogueBwdISD_SE_SG_Li384ELb1ELb1ELi3EEENS1_19SingleTileSchedulerILb1ELb0ELb0ELi96EEEEEEEEEvNT_6ParamsE)
        .other          _ZN7cutlass13device_kernelIN5flash11enable_sm90INS1_16FlashAttnBwdSm90INS1_25CollectiveMainloopBwdSm90ILi2ELi1ELi1EN4cute5tupleIJNS5_1CILi1EEES8_S8_EEENS6_IJNS7_ILi64EEENS7_ILi96EEENS7_ILi192EEEEEENS_6half_tEfNS_4arch4Sm90ELb0ELb0ELb0ELb1ELb1ELb0ELb1ELb0ELi3ELi1ELi1ELi1ELb0EEENS1_21CollectiveEpilogueBwdISD_SE_SG_Li384ELb1ELb1ELi3EEENS1_19SingleTileSchedulerILb1ELb0ELb0ELi96EEEEEEEEEvNT_6ParamsE,@"STO_CUDA_ENTRY STV_DEFAULT"
_ZN7cutlass13device_kernelIN5flash11enable_sm90INS1_16FlashAttnBwdSm90INS1_25CollectiveMainloopBwdSm90ILi2ELi1ELi1EN4cute5tupleIJNS5_1CILi1EEES8_S8_EEENS6_IJNS7_ILi64EEENS7_ILi96EEENS7_ILi192EEEEEENS_6half_tEfNS_4arch4Sm90ELb0ELb0ELb0ELb1ELb1ELb0ELb1ELb0ELi3ELi1ELi1ELi1ELb0EEENS1_21CollectiveEpilogueBwdISD_SE_SG_Li384ELb1ELb1ELi3EEENS1_19SingleTileSchedulerILb1ELb0ELb0ELi96EEEEEEEEEvNT_6ParamsE:
        /* <DEDUP_REMOVED lines=22> */
.L_x_673:
[----:B------:R-:W-:Y:S05]  /*0160*/  BSYNC B0 ;  /* 0x0000000000007941 */ /* 0x000fea0003800000 */
.L_x_672:
        /* <DEDUP_REMOVED lines=34> */
.L_x_674:
        /* <DEDUP_REMOVED lines=20> */
.L_x_675:
        /* <DEDUP_REMOVED lines=8> */
.L_x_678:
        /* <DEDUP_REMOVED lines=21> */
.L_x_679:
        /* <DEDUP_REMOVED lines=10> */
.L_x_681:
[----:B------:R-:W2:Y:S02]  /*0740*/  LDC R0, c[0x0][0x8bc] ;  /* 0x00022f00ff007b82 */ /* 0x000ea40000000800 */
.L_x_680:
        /* <DEDUP_REMOVED lines=14> */
.L_x_683:
        /* <DEDUP_REMOVED lines=10> */
.L_x_684:
        /* <DEDUP_REMOVED lines=8> */
.L_x_685:
        /* <DEDUP_REMOVED lines=9> */
.L_x_686:
        /* <DEDUP_REMOVED lines=75> */
.L_x_689:
        /* <DEDUP_REMOVED lines=15> */
.L_x_688:
        /* <DEDUP_REMOVED lines=20> */
.L_x_691:
        /* <DEDUP_REMOVED lines=15> */
.L_x_690:
        /* <DEDUP_REMOVED lines=8> */
.L_x_838:
        /* <DEDUP_REMOVED lines=26> */
.L_x_693:
        /* <DEDUP_REMOVED lines=98> */
.L_x_705:
[----:B------:R-:W-:-:S13]  /*19f0*/  ISETP.NE.AND P0, PT, R13, 0x3, PT ;  /* 0x000000030d00780c */ /* 0x000fda0003f05270 */
[----:B-1----:R-:W-:Y:S05]  /*1a00*/  @!P0 BRA `(.L_x_695) ;  /* 0x0000000000048947 */ /* 0x002fea0003800000 */
[----:B------:R-:W-:Y:S01]  /*1a10*/  BPT.TRAP 0x1 ;  /* 0x000000040000795c */ /* 0x000fe20000300000 */
.L_x_695:
[----:B------:R-:W-:Y:S02]  /*1a20*/  LEA R4, R3, UR36, 0x3 ;  /* 0x0000002403047c11 */ /* 0x000fe4000f8e18ff */
[----:B------:R-:W-:-:S04]  /*1a30*/  SHF.L.U32 R9, R7, 0x1f, RZ ;  /* 0x0000001f07097819 */ /* 0x000fc800000006ff */
[----:B------:R1:W2:Y:S01]  /*1a40*/  SYNCS.PHASECHK.TRANS64.TRYWAIT P1, [R4+URZ+0x36410], R9 ;  /* 0x03641009040075a7 */ /* 0x0002a2000802017f */
[----:B------:R-:W-:Y:S05]  /*1a50*/  @!P0 BRA `(.L_x_696) ;  /* 0x0000000000048947 */ /* 0x000fea0003800000 */
[----:B------:R-:W-:Y:S01]  /*1a60*/  BPT.TRAP 0x1 ;  /* 0x000000040000795c */ /* 0x000fe20000300000 */
.L_x_696:
[----:B--2---:R-:W-:Y:S05]  /*1a70*/  @P1 BRA `(.L_x_697) ;  /* 0x0000000000081947 */ /* 0x004fea0003800000 */
[----:B------:R-:W2:Y:S02]  /*1a80*/  SYNCS.PHASECHK.TRANS64.TRYWAIT P1, [R4+URZ+0x36410], R9 ;  /* 0x03641009040075a7 */ /* 0x000ea4000802017f */
[----:B--2---:R-:W-:Y:S05]  /*1a90*/  @!P1 BRA `(.L_x_698) ;  /* 0x0000008c00309947 */ /* 0x004fea0003800000 */
.L_x_697:
        /* <DEDUP_REMOVED lines=103> */
.L_x_699:
[----:B-12---:R-:W-:-:S04]  /*2110*/  SHF.L.U32 R9, R6, 0x1f, RZ ;  /* 0x0000001f06097819 */ /* 0x006fc800000006ff */
[----:B------:R1:W2:Y:S01]  /*2120*/  SYNCS.PHASECHK.TRANS64.TRYWAIT P1, [UR36+0x36430], R9 ;  /* 0x03643009ff0075a7 */ /* 0x0002a20008020164 */
[----:B------:R-:W-:Y:S05]  /*2130*/  @!P0 BRA `(.L_x_700) ;  /* 0x0000000000048947 */ /* 0x000fea0003800000 */
[----:B------:R-:W-:Y:S01]  /*2140*/  BPT.TRAP 0x1 ;  /* 0x000000040000795c */ /* 0x000fe20000300000 */
.L_x_700:
[----:B--2---:R-:W-:Y:S05]  /*2150*/  @P1 BRA `(.L_x_701) ;  /* 0x0000000000081947 */ /* 0x004fea0003800000 */
[----:B------:R-:W2:Y:S02]  /*2160*/  SYNCS.PHASECHK.TRANS64.TRYWAIT P1, [UR36+0x36430], R9 ;  /* 0x03643009ff0075a7 */ /* 0x000ea40008020164 */
[----:B--2---:R-:W-:Y:S05]  /*2170*/  @!P1 BRA `(.L_x_702) ;  /* 0x00000084008c9947 */ /* 0x004fea0003800000 */
.L_x_701:
        /* <DEDUP_REMOVED lines=303> */
.L_x_703:
        /* <DEDUP_REMOVED lines=60> */
.L_x_704:
        /* <DEDUP_REMOVED lines=62> */
.L_x_687:
        /* <DEDUP_REMOVED lines=128> */
.L_x_707:
        /* <DEDUP_REMOVED lines=54> */
.L_x_709:
[----:B------:R-:W-:Y:S05]  /*4770*/  BSYNC B0 ;  /* 0x0000000000007941 */ /* 0x000fea0003800000 */
.L_x_708:
        /* <DEDUP_REMOVED lines=15> */
.L_x_711:
[----:B------:R-:W-:Y:S05]  /*4870*/  BSYNC B0 ;  /* 0x0000000000007941 */ /* 0x000fea0003800000 */
.L_x_710:
        /* <DEDUP_REMOVED lines=18> */
.L_x_713:
[----:B------:R-:W-:Y:S05]  /*49a0*/  BSYNC B0 ;  /* 0x0000000000007941 */ /* 0x000fea0003800000 */
.L_x_712:
        /* <DEDUP_REMOVED lines=17> */
.L_x_715:
[----:B------:R-:W-:Y:S05]  /*4ac0*/  BSYNC B0 ;  /* 0x0000000000007941 */ /* 0x000fea0003800000 */
.L_x_714:
        /* <DEDUP_REMOVED lines=18> */
.L_x_717:
[----:B------:R-:W-:Y:S05]  /*4bf0*/  BSYNC B0 ;  /* 0x0000000000007941 */ /* 0x000fea0003800000 */
.L_x_716:
        /* <DEDUP_REMOVED lines=19> */
.L_x_719:
[----:B------:R-:W-:Y:S05]  /*4d30*/  BSYNC B0 ;  /* 0x0000000000007941 */ /* 0x000fea0003800000 */
.L_x_718:
        /* <DEDUP_REMOVED lines=26> */
.L_x_721:
[----:B------:R-:W-:Y:S05]  /*4ee0*/  BSYNC B0 ;  /* 0x0000000000007941 */ /* 0x000fea0003800000 */
.L_x_720:
        /* <DEDUP_REMOVED lines=15> */
.L_x_723:
[----:B------:R-:W-:Y:S05]  /*4fe0*/  BSYNC B0 ;  /* 0x0000000000007941 */ /* 0x000fea0003800000 */
.L_x_722:
        /* <DEDUP_REMOVED lines=15> */
.L_x_725:
[----:B------:R-:W-:Y:S05]  /*50e0*/  BSYNC B0 ;  /* 0x0000000000007941 */ /* 0x000fea0003800000 */
.L_x_724:
        /* <DEDUP_REMOVED lines=15> */
.L_x_727:
[----:B------:R-:W-:Y:S05]  /*51e0*/  BSYNC B0 ;  /* 0x0000000000007941 */ /* 0x000fea0003800000 */
.L_x_726:
        /* <DEDUP_REMOVED lines=15> */
.L_x_729:
[----:B------:R-:W-:Y:S05]  /*52e0*/  BSYNC B0 ;  /* 0x0000000000007941 */ /* 0x000fea0003800000 */
.L_x_728:
        /* <DEDUP_REMOVED lines=15> */
.L_x_706:
        /* <DEDUP_REMOVED lines=30> */
.L_x_730:
        /* <DEDUP_REMOVED lines=45> */
.L_x_732:
[----:B------:R-:W-:Y:S05]  /*5890*/  BSYNC B0 ;  /* 0x0000000000007941 */ /* 0x000fea0003800000 */
.L_x_731:
        /* <DEDUP_REMOVED lines=16> */
.L_x_734:
[----:B------:R-:W-:Y:S05]  /*59a0*/  BSYNC B0 ;  /* 0x0000000000007941 */ /* 0x000fea0003800000 */
.L_x_733:
        /* <DEDUP_REMOVED lines=16> */
.L_x_736:
[----:B------:R-:W-:Y:S05]  /*5ab0*/  BSYNC B0 ;  /* 0x0000000000007941 */ /* 0x000fea0003800000 */
.L_x_735:
        /* <DEDUP_REMOVED lines=17> */
.L_x_738:
[----:B------:R-:W-:Y:S05]  /*5bd0*/  BSYNC B0 ;  /* 0x0000000000007941 */ /* 0x000fea0003800000 */
.L_x_737:
        /* <DEDUP_REMOVED lines=16> */
.L_x_740:
[----:B------:R-:W-:Y:S05]  /*5ce0*/  BSYNC B0 ;  /* 0x0000000000007941 */ /* 0x000fea0003800000 */
.L_x_739:
        /* <DEDUP_REMOVED lines=20> */
.L_x_742:
[----:B------:R-:W-:Y:S05]  /*5e30*/  BSYNC B0 ;  /* 0x0000000000007941 */ /* 0x000fea0003800000 */
.L_x_741:
        /* <DEDUP_REMOVED lines=24> */
.L_x_744:
[----:B------:R-:W-:Y:S05]  /*5fc0*/  BSYNC B0 ;  /* 0x0000000000007941 */ /* 0x000fea0003800000 */
.L_x_743:
        /* <DEDUP_REMOVED lines=15> */
.L_x_746:
[----:B------:R-:W-:Y:S05]  /*60c0*/  BSYNC B0 ;  /* 0x0000000000007941 */ /* 0x000fea0003800000 */
.L_x_745:
        /* <DEDUP_REMOVED lines=15> */
.L_x_748:
[----:B------:R-:W-:Y:S05]  /*61c0*/  BSYNC B0 ;  /* 0x0000000000007941 */ /* 0x000fea0003800000 */
.L_x_747:
        /* <DEDUP_REMOVED lines=15> */
.L_x_750:
[----:B------:R-:W-:Y:S05]  /*62c0*/  BSYNC B0 ;  /* 0x0000000000007941 */ /* 0x000fea0003800000 */
.L_x_749:
        /* <DEDUP_REMOVED lines=15> */
.L_x_752:
[----:B------:R-:W-:Y:S05]  /*63c0*/  BSYNC B0 ;  /* 0x0000000000007941 */ /* 0x000fea0003800000 */
.L_x_751:
        /* <DEDUP_REMOVED lines=15> */
.L_x_677:
        /* <DEDUP_REMOVED lines=9> */
[----:B------:R-:W1:Y:S01]  /*6550*/  S2UR UR18, SR_CTAID.X ;  /* 0x00000000001279c3 */ /* 0x000e620000002500 */
[----:B------:R-:W-:-:S04]  /*6560*/  ISETP.NE.U32.AND P0, PT, RZ, UR4, PT ;  /* 0x00000004ff007c0c */ /* 0x000fc8000bf05070 */
[----:B------:R-:W-:-:S03]  /*6570*/  ISETP.NE.AND.EX P0, PT, RZ, UR5, PT, P0 ;  /* 0x00000005ff007c0c */ /* 0x000fc6000bf05300 */
[----:B------:R-:W2:Y:S10]  /*6580*/  S2UR UR11, SR_CTAID.Z ;  /* 0x00000000000b79c3 */ /* 0x000eb40000002700 */
[----:B------:R-:W-:Y:S05]  /*6590*/  @!P0 BRA `(.L_x_754) ;  /* 0x00000000001c8947 */ /* 0x000fea0003800000 */
[----:B------:R-:W-:Y:S02]  /*65a0*/  ULDC.64 UR4, c[0x0][0x8d8] ;  /* 0x0002360000047ab9 */ /* 0x000fe40000000a00 */
[----:B--2---:R-:W-:-:S06]  /*65b0*/  UIMAD.WIDE UR4, UR11, 0x4, UR4 ;  /* 0x000000040b0478a5 */ /* 0x004fcc000f8e0204 */
[----:B------:R-:W-:Y:S02]  /*65c0*/  IMAD.U32 R2, RZ, RZ, UR4 ;  /* 0x00000004ff027e24 */ /* 0x000fe4000f8e00ff */
[----:B------:R-:W-:-:S05]  /*65d0*/  IMAD.U32 R3, RZ, RZ, UR5 ;  /* 0x00000005ff037e24 */ /* 0x000fca000f8e00ff */
[----:B------:R-:W2:Y:S02]  /*65e0*/  LDG.E R2, desc[UR38][R2.64] ;  /* 0x0000002602027981 */ /* 0x000ea4000c1e1900 */
[----:B--2---:R-:W-:Y:S01]  /*65f0*/  R2UR UR4, R2 ;  /* 0x00000000020472ca */ /* 0x004fe200000e0000 */
[----:B------:R-:W-:-:S14]  /*6600*/  BRA `(.L_x_755) ;  /* 0x0000000000387947 */ /* 0x000fdc0003800000 */
.L_x_754:
[----:B------:R-:W-:Y:S02]  /*6610*/  ULDC.64 UR4, c[0x0][0x8d0] ;  /* 0x0002340000047ab9 */ /* 0x000fe40000000a00 */
[----:B------:R-:W-:-:S04]  /*6620*/  ISETP.NE.U32.AND P0, PT, RZ, UR4, PT ;  /* 0x00000004ff007c0c */ /* 0x000fc8000bf05070 */
[----:B------:R-:W-:-:S13]  /*6630*/  ISETP.NE.AND.EX P0, PT, RZ, UR5, PT, P0 ;  /* 0x00000005ff007c0c */ /* 0x000fda000bf05300 */
[----:B------:R-:W-:Y:S05]  /*6640*/  @!P0 BRA `(.L_x_756) ;  /* 0x0000000000248947 */ /* 0x000fea0003800000 */
[----:B------:R-:W-:Y:S02]  /*6650*/  ULDC.64 UR4, c[0x0][0x8d0] ;  /* 0x0002340000047ab9 */ /* 0x000fe40000000a00 */
[----:B--2---:R-:W-:-:S06]  /*6660*/  UIMAD.WIDE UR4, UR11, 0x4, UR4 ;  /* 0x000000040b0478a5 */ /* 0x004fcc000f8e0204 */
[----:B------:R-:W-:Y:S02]  /*6670*/  IMAD.U32 R2, RZ, RZ, UR4 ;  /* 0x00000004ff027e24 */ /* 0x000fe4000f8e00ff */
[----:B------:R-:W-:-:S05]  /*6680*/  IMAD.U32 R3, RZ, RZ, UR5 ;  /* 0x00000005ff037e24 */ /* 0x000fca000f8e00ff */
[----:B------:R-:W2:Y:S04]  /*6690*/  LDG.E R0, desc[UR38][R2.64] ;  /* 0x0000002602007981 */ /* 0x000ea8000c1e1900 */
[----:B------:R-:W2:Y:S02]  /*66a0*/  LDG.E R5, desc[UR38][R2.64+0x4] ;  /* 0x0000042602057981 */ /* 0x000ea4000c1e1900 */
[----:B--2---:R-:W-:-:S05]  /*66b0*/  IMAD.IADD R0, R5, 0x1, -R0 ;  /* 0x0000000105007824 */ /* 0x004fca00078e0a00 */
[----:B------:R-:W-:Y:S01]  /*66c0*/  R2UR UR4, R0 ;  /* 0x00000000000472ca */ /* 0x000fe200000e0000 */
[----:B------:R-:W-:-:S14]  /*66d0*/  BRA `(.L_x_755) ;  /* 0x0000000000047947 */ /* 0x000fdc0003800000 */
.L_x_756:
[----:B------:R-:W-:-:S05]  /*66e0*/  ULDC UR4, c[0x0][0x8bc] ;  /* 0x00022f0000047ab9 */ /* 0x000fca0000000800 */
.L_x_755:
[----:B-1----:R-:W-:-:S04]  /*66f0*/  UIMAD UR5, UR18, 0x60, URZ ;  /* 0x00000060120578a4 */ /* 0x002fc8000f8e023f */
[----:B------:R-:W-:-:S04]  /*6700*/  UISETP.GE.AND UP0, UPT, UR5, UR4, UPT ;  /* 0x000000040500728c */ /* 0x000fc8000bf06270 */
[----:B--2---:R-:W-:-:S06]  /*6710*/  USEL UR11, UR11, 0xffffffff, !UP0 ;  /* 0xffffffff0b0b7887 */ /* 0x004fcc000c000000 */
        /* <DEDUP_REMOVED lines=36> */
.L_x_757:
[----:B-----5:R-:W-:Y:S01]  /*6960*/  ISETP.GE.AND P0, PT, R0, 0x1, PT ;  /* 0x000000010000780c */ /* 0x020fe20003f06270 */
[----:B------:R-:W-:Y:S01]  /*6970*/  @UP0 USHF.R.S32.HI UR7, URZ, 0x1f, UR6 ;  /* 0x0000001f3f070899 */ /* 0x000fe20008011406 */
[----:B------:R-:W-:Y:S01]  /*6980*/  UMOV UR4, URZ ;  /* 0x0000003f00047c82 */ /* 0x000fe20008000000 */
[----:B------:R-:W-:Y:S01]  /*6990*/  UMOV UR5, URZ ;  /* 0x0000003f00057c82 */ /* 0x000fe20008000000 */
[----:B------:R-:W-:-:S04]  /*69a0*/  @UP0 UMOV UR4, UR6 ;  /* 0x0000000600040c82 */ /* 0x000fc80008000000 */
[----:B------:R-:W-:-:S05]  /*69b0*/  @UP0 UMOV UR5, UR7 ;  /* 0x0000000700050c82 */ /* 0x000fca0008000000 */
[----:B------:R-:W-:Y:S05]  /*69c0*/  @!P0 BRA `(.L_x_682) ;  /* 0x0000003c002c8947 */ /* 0x000fea0003800000 */
[----:B------:R-:W1:Y:S01]  /*69d0*/  S2R R4, SR_TID.X ;  /* 0x0000000000047919 */ /* 0x000e620000002100 */
        /* <DEDUP_REMOVED lines=8> */
[----:B------:R-:W-:Y:S01]  /*6a60*/  USEL UR19, UR11, URZ, !UP0 ;  /* 0x0000003f0b137287 */ /* 0x000fe2000c000000 */
[----:B------:R-:W-:Y:S01]  /*6a70*/  LEA.HI R3, R3, R2, RZ, 0x6 ;  /* 0x0000000203037211 */ /* 0x000fe200078f30ff */
[----:B------:R-:W-:-:S02]  /*6a80*/  USEL UR6, UR6, URZ, !UP0 ;  /* 0x0000003f06067287 */ /* 0x000fc4000c000000 */
[----:B------:R-:W-:Y:S01]  /*6a90*/  UIADD3 UR8, UP0, UR4, UR12, URZ ;  /* 0x0000000c04087290 */ /* 0x000fe2000ff1e03f */
[----:B------:R-:W-:Y:S01]  /*6aa0*/  SHF.R.S32.HI R3, RZ, 0x6, R3 ;  /* 0x00000006ff037819 */ /* 0x000fe20000011403 */
[----:B------:R-:W-:Y:S01]  /*6ab0*/  UIADD3 UR14, UR13, UR7, URZ ;  /* 0x000000070d0e7290 */ /* 0x000fe2000fffe03f */
[----:B------:R-:W-:Y:S01]  /*6ac0*/  ULDC UR9, c[0x0][0x288] ;  /* 0x0000a20000097ab9 */ /* 0x000fe20000000800 */
[----:B------:R-:W-:Y:S01]  /*6ad0*/  ULDC UR10, c[0x0][0x760] ;  /* 0x0001d800000a7ab9 */ /* 0x000fe20000000800 */
[----:B------:R-:W-:Y:S01]  /*6ae0*/  ULDC.64 UR16, c[0x0][0x2e0] ;  /* 0x0000b80000107ab9 */ /* 0x000fe20000000a00 */
[----:B------:R-:W-:Y:S01]  /*6af0*/  UIMAD UR11, UR11, UR9, URZ ;  /* 0x000000090b0b72a4 */ /* 0x000fe2000f8e023f */
[----:B------:R-:W-:Y:S01]  /*6b00*/  VIMNMX R3, R3, 0x1, !PT ;  /* 0x0000000103037848 */ /* 0x000fe20007fe0100 */
[----:B------:R-:W-:Y:S02]  /*6b10*/  UIMAD UR7, UR9, UR10, URZ ;  /* 0x0000000a090772a4 */ /* 0x000fe4000f8e023f */
[----:B------:R-:W-:Y:S01]  /*6b20*/  UIADD3.X UR9, UR5, UR14, URZ, UP0, !UPT ;  /* 0x0000000e05097290 */ /* 0x000fe200087fe43f */
[----:B------:R-:W-:Y:S01]  /*6b30*/  LOP3.LUT R6, R3, 0x1, RZ, 0xc0, !PT ;  /* 0x0000000103067812 */ /* 0x000fe200078ec0ff */
[----:B------:R-:W-:-:S02]  /*6b40*/  UIMAD UR6, UR6, UR16, URZ ;  /* 0x00000010060672a4 */ /* 0x000fc4000f8e023f */
[----:B------:R-:W-:Y:S02]  /*6b50*/  UIADD3 UR10, UP0, UR11, UR15, URZ ;  /* 0x0000000f0b0a7290 */ /* 0x000fe4000ff1e03f */
[----:B------:R-:W-:Y:S01]  /*6b60*/  UIMAD UR15, UR19, UR17, UR6 ;  /* 0x00000011130f72a4 */ /* 0x000fe2000f8e0206 */
[----:B-1----:R-:W-:Y:S01]  /*6b70*/  LOP3.LUT R0, R4, 0x1f, RZ, 0xc0, !PT ;  /* 0x0000001f04007812 */ /* 0x002fe200078ec0ff */
[----:B------:R-:W-:Y:S02]  /*6b80*/  UIMAD.WIDE.U32 UR8, UR19, UR16, UR8 ;  /* 0x00000010130872a5 */ /* 0x000fe4000f8e0008 */
[----:B------:R-:W-:Y:S01]  /*6b90*/  ULEA.HI.X.SX32 UR11, UR11, UR20, 0x1, UP0 ;  /* 0x000000140b0b7291 */ /* 0x000fe200080f0e3f */
[----:B------:R-:W-:Y:S01]  /*6ba0*/  ELECT P0, URZ, PT ;  /* 0x00000000003f782f */ /* 0x000fe20003800000 */
[----:B------:R-:W-:Y:S01]  /*6bb0*/  UIADD3 UR20, UR9, UR15, URZ ;  /* 0x0000000f09147290 */ /* 0x000fe2000fffe03f */
[----:B------:R-:W-:Y:S01]  /*6bc0*/  UMOV UR6, URZ ;  /* 0x0000003f00067c82 */ /* 0x000fe20008000000 */
[----:B------:R-:W-:Y:S10]  /*6bd0*/  @!P1 BRA `(.L_x_758) ;  /* 0x0000000c00549947 */ /* 0x000ff40003800000 */
[----:B------:R-:W-:Y:S01]  /*6be0*/  UMOV UR13, UR14 ;  /* 0x0000000e000d7c82 */ /* 0x000fe20008000000 */
[----:B------:R-:W-:Y:S01]  /*6bf0*/  ULDC.64 UR22, c[0x0][0x2c0] ;  /* 0x0000b00000167ab9 */ /* 0x000fe20000000a00 */
[----:B------:R-:W-:Y:S01]  /*6c00*/  UIMAD.WIDE.U32 UR12, UR19, UR16, UR12 ;  /* 0x00000010130c72a5 */ /* 0x000fe2000f8e000c */
[----:B------:R-:W-:Y:S01]  /*6c10*/  IMAD.IADD R4, R3, 0x1, -R6 ;  /* 0x0000000103047824 */ /* 0x000fe200078e0a06 */
[----:B------:R-:W-:Y:S02]  /*6c20*/  UMOV UR6, URZ ;  /* 0x0000003f00067c82 */ /* 0x000fe40008000000 */
[----:B------:R-:W-:-:S04]  /*6c30*/  UIADD3 UR17, UP0, UR4, UR12, URZ ;  /* 0x0000000c04117290 */ /* 0x000fc8000ff1e03f */
[----:B------:R-:W-:Y:S02]  /*6c40*/  UIADD3.X UR4, UR5, UR15, UR13, UP0, !UPT ;  /* 0x0000000f05047290 */ /* 0x000fe400087fe40d */
[----:B------:R-:W-:-:S04]  /*6c50*/  ULEA UR16, UP0, UR17, UR22, 0x2 ;  /* 0x0000001611107291 */ /* 0x000fc8000f80103f */
[----:B------:R-:W-:Y:S02]  /*6c60*/  ULEA.HI.X UR17, UR17, UR23, UR4, 0x2, UP0 ;  /* 0x0000001711117291 */ /* 0x000fe400080f1404 */
[----:B------:R-:W-:Y:S01]  /*6c70*/  UIADD3 UR16, UP0, UR16, 0x4000, URZ ;  /* 0x0000400010107890 */ /* 0x000fe2000ff1e03f */
[----:B------:R-:W-:-:S03]  /*6c80*/  UMOV UR4, URZ ;  /* 0x0000003f00047c82 */ /* 0x000fc60008000000 */
[----:B------:R-:W-:-:S12]  /*6c90*/  UIADD3.X UR17, URZ, UR17, URZ, UP0, !UPT ;  /* 0x000000113f117290 */ /* 0x000fd800087fe43f */
.L_x_791:
        /* <DEDUP_REMOVED lines=13> */
.L_x_761:
[----:B------:R-:W2:Y:S04]  /*6d70*/  LDG.E.STRONG.GPU R5, desc[UR38][R2.64] ;  /* 0x0000002602057981 */ /* 0x000ea8000c1ef900 */
[----:B--2---:R-:W-:Y:S01]  /*6d80*/  CCTL.IVALL ;  /* 0x00000000ff00798f */ /* 0x004fe20002000000 */
[----:B------:R-:W-:Y:S05]  /*6d90*/  YIELD ;  /* 0x0000000000007946 */ /* 0x000fea0003800000 */
[----:B------:R-:W-:-:S13]  /*6da0*/  ISETP.NE.AND P1, PT, R5, UR18, PT ;  /* 0x0000001205007c0c */ /* 0x000fda000bf25270 */
[----:B------:R-:W-:Y:S05]  /*6db0*/  @P1 BRA `(.L_x_761) ;  /* 0xfffffffc00ec1947 */ /* 0x000fea000383ffff */
.L_x_760:
[----:B------:R-:W-:Y:S05]  /*6dc0*/  BSYNC B0 ;  /* 0x0000000000007941 */ /* 0x000fea0003800000 */
.L_x_759:
[----:B------:R-:W-:-:S03]  /*6dd0*/  UMOV UR5, 0xffffffff ;  /* 0xffffffff00057882 */ /* 0x000fc60000000000 */
[----:B------:R-:W-:Y:S05]  /*6de0*/  BRA.DIV UR5, `(.L_x_762) ;  /* 0x0000003a05847947 */ /* 0x000fea000b800000 */
[----:B------:R-:W-:Y:S01]  /*6df0*/  NOP ;  /* 0x0000000000007918 */ /* 0x000fe20000000000 */
.L_x_841:
        /* <DEDUP_REMOVED lines=19> */
.L_x_764:
[----:B------:R-:W-:Y:S05]  /*6f30*/  BSYNC B0 ;  /* 0x0000000000007941 */ /* 0x000fea0003800000 */
.L_x_763:
        /* <DEDUP_REMOVED lines=14> */
.L_x_766:
[----:B------:R-:W-:Y:S05]  /*7020*/  BSYNC B0 ;  /* 0x0000000000007941 */ /* 0x000fea0003800000 */
.L_x_765:
        /* <DEDUP_REMOVED lines=15> */
.L_x_768:
[----:B------:R-:W-:Y:S05]  /*7120*/  BSYNC B0 ;  /* 0x0000000000007941 */ /* 0x000fea0003800000 */
.L_x_767:
[----:B------:R-:W-:Y:S06]  /*7130*/  BAR.ARV 0xa, 0xa0 ;  /* 0x0282800000007b1d */ /* 0x000fec0000002000 */
[----:B------:R-:W-:Y:S04]  /*7140*/  BSSY B0, `(.L_x_769) ;  /* 0x0000003000007945 */ /* 0x000fe80003800000 */
[----:B------:R-:W-:Y:S05]  /*7150*/  @!P0 BRA `(.L_x_770) ;  /* 0x0000000000048947 */ /* 0x000fea0003800000 */
[----:B------:R-:W-:-:S04]  /*7160*/  DEPBAR.LE SB0, 0x1 ;  /* 0x000080400000791a */ /* 0x000fc80000000000 */
.L_x_770:
[----:B------:R-:W-:Y:S05]  /*7170*/  BSYNC B0 ;  /* 0x0000000000007941 */ /* 0x000fea0003800000 */
.L_x_769:
[----:B------:R-:W-:Y:S06]  /*7180*/  BAR.ARV 0xb, 0xa0 ;  /* 0x02c2800000007b1d */ /* 0x000fec0000002000 */
[----:B------:R-:W-:Y:S04]  /*7190*/  BSSY B0, `(.L_x_771) ;  /* 0x0000003000007945 */ /* 0x000fe80003800000 */
[----:B------:R-:W-:Y:S05]  /*71a0*/  @!P0 BRA `(.L_x_772) ;  /* 0x0000000000048947 */ /* 0x000fea0003800000 */
[----:B------:R-:W-:-:S04]  /*71b0*/  DEPBAR.LE SB0, 0x0 ;  /* 0x000080000000791a */ /* 0x000fc80000000000 */
.L_x_772:
[----:B------:R-:W-:Y:S05]  /*71c0*/  BSYNC B0 ;  /* 0x0000000000007941 */ /* 0x000fea0003800000 */
.L_x_771:
        /* <DEDUP_REMOVED lines=19> */
.L_x_774:
[----:B------:R-:W-:Y:S05]  /*7300*/  BSYNC B0 ;  /* 0x0000000000007941 */ /* 0x000fea0003800000 */
.L_x_773:
        /* <DEDUP_REMOVED lines=9> */
.L_x_777:
[----:B------:R-:W2:Y:S04]  /*73a0*/  LDG.E.STRONG.GPU R5, desc[UR38][R2.64] ;  /* 0x0000002602057981 */ /* 0x000ea8000c1ef900 */
[----:B--2---:R-:W-:Y:S01]  /*73b0*/  CCTL.IVALL ;  /* 0x00000000ff00798f */ /* 0x004fe20002000000 */
[----:B------:R-:W-:Y:S05]  /*73c0*/  YIELD ;  /* 0x0000000000007946 */ /* 0x000fea0003800000 */
[----:B------:R-:W-:-:S13]  /*73d0*/  ISETP.NE.AND P1, PT, R5, UR18, PT ;  /* 0x0000001205007c0c */ /* 0x000fda000bf25270 */
[----:B------:R-:W-:Y:S05]  /*73e0*/  @P1 BRA `(.L_x_777) ;  /* 0xfffffffc00ec1947 */ /* 0x000fea000383ffff */
.L_x_776:
[----:B------:R-:W-:Y:S05]  /*73f0*/  BSYNC B0 ;  /* 0x0000000000007941 */ /* 0x000fea0003800000 */
.L_x_775:
[----:B------:R-:W-:-:S03]  /*7400*/  UMOV UR5, 0xffffffff ;  /* 0xffffffff00057882 */ /* 0x000fc60000000000 */
[----:B------:R-:W-:Y:S05]  /*7410*/  BRA.DIV UR5, `(.L_x_778) ;  /* 0x0000003605147947 */ /* 0x000fea000b800000 */
[----:B------:R-:W-:Y:S01]  /*7420*/  NOP ;  /* 0x0000000000007918 */ /* 0x000fe20000000000 */
.L_x_844:
[----:B------:R-:W-:Y:S05]  /*7430*/  WARPSYNC.ALL ;  /* 0x0000000000007948 */ /* 0x000fea0003800000 */
        /* <DEDUP_REMOVED lines=12> */
[----:B------:R1:W-:Y:S02]  /*7500*/  UBLKRED.G.S.ADD.F32.RN [UR12], [UR5], UR19, desc[UR22] ;  /* 0x0000160c050073bb */ /* 0x0003e400080a1413 */
[----:B-1----:R0:W-:Y:S02]  /*7510*/  UTMACMDFLUSH ;  /* 0x00000000000079b7 */ /* 0x0021e40000000000 */
.L_x_780:
[----:B------:R-:W-:Y:S05]  /*7520*/  BSYNC B0 ;  /* 0x0000000000007941 */ /* 0x000fea0003800000 */
.L_x_779:
        /* <DEDUP_REMOVED lines=14> */
.L_x_782:
[----:B------:R-:W-:Y:S05]  /*7610*/  BSYNC B0 ;  /* 0x0000000000007941 */ /* 0x000fea0003800000 */
.L_x_781:
        /* <DEDUP_REMOVED lines=15> */
.L_x_784:
[----:B------:R-:W-:Y:S05]  /*7710*/  BSYNC B0 ;  /* 0x0000000000007941 */ /* 0x000fea0003800000 */
.L_x_783:
[----:B------:R-:W-:Y:S06]  /*7720*/  BAR.ARV 0xa, 0xa0 ;  /* 0x0282800000007b1d */ /* 0x000fec0000002000 */
[----:B------:R-:W-:Y:S04]  /*7730*/  BSSY B0, `(.L_x_785) ;  /* 0x0000003000007945 */ /* 0x000fe80003800000 */
[----:B------:R-:W-:Y:S05]  /*7740*/  @!P0 BRA `(.L_x_786) ;  /* 0x0000000000048947 */ /* 0x000fea0003800000 */
[----:B------:R-:W-:-:S04]  /*7750*/  DEPBAR.LE SB0, 0x1 ;  /* 0x000080400000791a */ /* 0x000fc80000000000 */
.L_x_786:
[----:B------:R-:W-:Y:S05]  /*7760*/  BSYNC B0 ;  /* 0x0000000000007941 */ /* 0x000fea0003800000 */
.L_x_785:
[----:B------:R-:W-:Y:S06]  /*7770*/  BAR.ARV 0xb, 0xa0 ;  /* 0x02c2800000007b1d */ /* 0x000fec0000002000 */
[----:B------:R-:W-:Y:S04]  /*7780*/  BSSY B0, `(.L_x_787) ;  /* 0x0000003000007945 */ /* 0x000fe80003800000 */
[----:B------:R-:W-:Y:S05]  /*7790*/  @!P0 BRA `(.L_x_788) ;  /* 0x0000000000048947 */ /* 0x000fea0003800000 */
[----:B------:R-:W-:-:S04]  /*77a0*/  DEPBAR.LE SB0, 0x0 ;  /* 0x000080000000791a */ /* 0x000fc80000000000 */
.L_x_788:
[----:B------:R-:W-:Y:S05]  /*77b0*/  BSYNC B0 ;  /* 0x0000000000007941 */ /* 0x000fea0003800000 */
.L_x_787:
        /* <DEDUP_REMOVED lines=19> */
.L_x_790:
[----:B------:R-:W-:Y:S05]  /*78f0*/  BSYNC B0 ;  /* 0x0000000000007941 */ /* 0x000fea0003800000 */
.L_x_789:
[----:B------:R-:W-:Y:S02]  /*7900*/  UIADD3 UR6, UR6, 0x2, URZ ;  /* 0x0000000206067890 */ /* 0x000fe4000fffe03f */
[----:B------:R-:W-:Y:S01]  /*7910*/  UIADD3 UR4, UR4, 0x1, URZ ;  /* 0x0000000104047890 */ /* 0x000fe2000fffe03f */
[----:B------:R-:W-:Y:S11]  /*7920*/  @P3 BRA `(.L_x_791) ;  /* 0xfffffff000dc3947 */ /* 0x000ff6000383ffff */
.L_x_758:
        /* <DEDUP_REMOVED lines=13> */
.L_x_794:
[----:B------:R-:W2:Y:S04]  /*7a00*/  LDG.E.STRONG.GPU R0, desc[UR38][R2.64] ;  /* 0x0000002602007981 */ /* 0x000ea8000c1ef900 */
[----:B--2---:R-:W-:Y:S01]  /*7a10*/  CCTL.IVALL ;  /* 0x00000000ff00798f */ /* 0x004fe20002000000 */
[----:B------:R-:W-:Y:S05]  /*7a20*/  YIELD ;  /* 0x0000000000007946 */ /* 0x000fea0003800000 */
[----:B------:R-:W-:-:S13]  /*7a30*/  ISETP.NE.AND P1, PT, R0, UR18, PT ;  /* 0x0000001200007c0c */ /* 0x000fda000bf25270 */
[----:B------:R-:W-:Y:S05]  /*7a40*/  @P1 BRA `(.L_x_794) ;  /* 0xfffffffc00ec1947 */ /* 0x000fea000383ffff */
.L_x_793:
[----:B------:R-:W-:Y:S05]  /*7a50*/  BSYNC B0 ;  /* 0x0000000000007941 */ /* 0x000fea0003800000 */
.L_x_792:
[----:B------:R-:W-:-:S03]  /*7a60*/  UMOV UR4, 0xffffffff ;  /* 0xffffffff00047882 */ /* 0x000fc60000000000 */
[----:B------:R-:W-:Y:S05]  /*7a70*/  BRA.DIV UR4, `(.L_x_795) ;  /* 0x0000002e04987947 */ /* 0x000fea000b800000 */
[----:B------:R-:W-:Y:S01]  /*7a80*/  NOP ;  /* 0x0000000000007918 */ /* 0x000fe20000000000 */
.L_x_847:
        /* <DEDUP_REMOVED lines=22> */
.L_x_797:
[----:B------:R-:W-:Y:S05]  /*7bf0*/  BSYNC B0 ;  /* 0x0000000000007941 */ /* 0x000fea0003800000 */
.L_x_796:
[----:B------:R-:W-:Y:S06]  /*7c00*/  BAR.SYNC.DEFER_BLOCKING 0xe, 0xa0 ;  /* 0x0382800000007b1d */ /* 0x000fec0000010000 */
[----:B------:R-:W-:Y:S04]  /*7c10*/  BSSY B0, `(.L_x_798) ;  /* 0x0000012000007945 */ /* 0x000fe80003800000 */
[----:B------:R-:W-:Y:S05]  /*7c20*/  @!P0 BRA `(.L_x_799) ;  /* 0x0000000000408947 */ /* 0x000fea0003800000 */
[----:B------:R-:W1:Y:S01]  /*7c30*/  S2UR UR14, SR_CgaCtaId ;  /* 0x00000000000e79c3 */ /* 0x000e620000008800 */
[----:B------:R-:W-:Y:S01]  /*7c40*/  R2UR UR4, R6 ;  /* 0x00000000060472ca */ /* 0x000fe200000e0000 */
[----:B------:R-:W-:Y:S01]  /*7c50*/  UMOV UR5, 0x400 ;  /* 0x0000040000057882 */ /* 0x000fe20000000000 */
[----:B------:R-:W-:Y:S01]  /*7c60*/  ULDC.64 UR12, c[0x0][0x2c0] ;  /* 0x0000b000000c7ab9 */ /* 0x000fe20000000a00 */
[----:B------:R-:W-:Y:S01]  /*7c70*/  UMOV UR16, 0x0 ;  /* 0x0000000000107882 */ /* 0x000fe20000000000 */
[----:B------:R-:W-:-:S09]  /*7c80*/  UMOV UR17, 0x14f00000 ;  /* 0x14f0000000117882 */ /* 0x000fd20000000000 */
[----:B------:R-:W-:-:S04]  /*7c90*/  UIADD3 UR4, UR4, 0x1000, URZ ;  /* 0x0000100004047890 */ /* 0x000fc8000fffe03f */
[----:B------:R-:W-:Y:S02]  /*7ca0*/  UIADD3 UR15, UP0, UR4, UR8, URZ ;  /* 0x00000008040f7290 */ /* 0x000fe4000ff1e03f */
[----:B-1----:R-:W-:Y:S02]  /*7cb0*/  ULEA UR14, UR14, UR5, 0x18 ;  /* 0x000000050e0e7291 */ /* 0x002fe4000f8ec03f */
[----:B------:R-:W-:Y:S02]  /*7cc0*/  ULEA.HI.X.SX32 UR5, UR4, UR20, 0x1, UP0 ;  /* 0x0000001404057291 */ /* 0x000fe400080f0e3f */
[----:B------:R-:W-:Y:S02]  /*7cd0*/  ULEA UR4, UP0, UR15, UR12, 0x2 ;  /* 0x0000000c0f047291 */ /* 0x000fe4000f80103f */
[----:B------:R-:W-:Y:S02]  /*7ce0*/  UIADD3 UR14, UR14, 0x16000, URZ ;  /* 0x000160000e0e7890 */ /* 0x000fe4000fffe03f */
[----:B------:R-:W-:Y:S01]  /*7cf0*/  ULEA.HI.X UR5, UR15, UR13, UR5, 0x2, UP0 ;  /* 0x0000000d0f057291 */ /* 0x000fe200080f1405 */
[----:B------:R-:W-:-:S08]  /*7d00*/  UMOV UR12, 0x400 ;  /* 0x00000400000c7882 */ /* 0x000fd00000000000 */
[----:B------:R1:W-:Y:S02]  /*7d10*/  UBLKRED.G.S.ADD.F32.RN [UR4], [UR14], UR12, desc[UR16] ;  /* 0x000010040e0073bb */ /* 0x0003e400080a140c */
[----:B-1----:R0:W-:Y:S02]  /*7d20*/  UTMACMDFLUSH ;  /* 0x00000000000079b7 */ /* 0x0021e40000000000 */
.L_x_799:
[----:B------:R-:W-:Y:S05]  /*7d30*/  BSYNC B0 ;  /* 0x0000000000007941 */ /* 0x000fea0003800000 */
.L_x_798:
        /* <DEDUP_REMOVED lines=17> */
[----:B------:R1:W-:Y:S01]  /*7e50*/  UBLKRED.G.S.ADD.F32.RN [UR4], [UR14], UR12, desc[UR16] ;  /* 0x000010040e0073bb */ /* 0x0003e200080a140c */
[----:B------:R0:W-:Y:S01]  /*7e60*/  UTMACMDFLUSH ;  /* 0x00000000000079b7 */ /* 0x0001e20000000000 */
[----:B-1----:R-:W-:-:S04]  /*7e70*/  DEPBAR.LE SB0, 0x2 ;  /* 0x000080800000791a */ /* 0x002fc80000000000 */
.L_x_801:
[----:B------:R-:W-:Y:S05]  /*7e80*/  BSYNC B0 ;  /* 0x0000000000007941 */ /* 0x000fea0003800000 */
.L_x_800:
[----:B------:R-:W-:Y:S06]  /*7e90*/  BAR.ARV 0xa, 0xa0 ;  /* 0x0282800000007b1d */ /* 0x000fec0000002000 */
[----:B------:R-:W-:Y:S04]  /*7ea0*/  BSSY B0, `(.L_x_802) ;  /* 0x0000003000007945 */ /* 0x000fe80003800000 */
[----:B------:R-:W-:Y:S05]  /*7eb0*/  @!P0 BRA `(.L_x_803) ;  /* 0x0000000000048947 */ /* 0x000fea0003800000 */
[----:B------:R-:W-:-:S04]  /*7ec0*/  DEPBAR.LE SB0, 0x1 ;  /* 0x000080400000791a */ /* 0x000fc80000000000 */
.L_x_803:
[----:B------:R-:W-:Y:S05]  /*7ed0*/  BSYNC B0 ;  /* 0x0000000000007941 */ /* 0x000fea0003800000 */
.L_x_802:
[----:B------:R-:W-:Y:S06]  /*7ee0*/  BAR.ARV 0xb, 0xa0 ;  /* 0x02c2800000007b1d */ /* 0x000fec0000002000 */
[----:B------:R-:W-:Y:S04]  /*7ef0*/  BSSY B0, `(.L_x_804) ;  /* 0x0000003000007945 */ /* 0x000fe80003800000 */
[----:B------:R-:W-:Y:S05]  /*7f00*/  @!P0 BRA `(.L_x_805) ;  /* 0x0000000000048947 */ /* 0x000fea0003800000 */
[----:B------:R-:W-:-:S04]  /*7f10*/  DEPBAR.LE SB0, 0x0 ;  /* 0x000080000000791a */ /* 0x000fc80000000000 */
.L_x_805:
[----:B------:R-:W-:Y:S05]  /*7f20*/  BSYNC B0 ;  /* 0x0000000000007941 */ /* 0x000fea0003800000 */
.L_x_804:
        /* <DEDUP_REMOVED lines=19> */
.L_x_753:
        /* <DEDUP_REMOVED lines=10> */
.L_x_806:
        /* <DEDUP_REMOVED lines=10> */
.L_x_808:
[----:B------:R-:W3:Y:S02]  /*81a0*/  LDC R0, c[0x0][0x8bc] ;  /* 0x00022f00ff007b82 */ /* 0x000ee40000000800 */
.L_x_807:
[----:B------:R-:W1:Y:S01]  /*81b0*/  S2R R9, SR_CTAID.X ;  /* 0x0000000000097919 */ /* 0x000e620000002500 */
[----:B------:R-:W-:Y:S02]  /*81c0*/  IMAD.MOV.U32 R5, RZ, RZ, RZ ;  /* 0x000000ffff057224 */ /* 0x000fe400078e00ff */
[----:B------:R-:W-:Y:S02]  /*81d0*/  IMAD.MOV.U32 R4, RZ, RZ, 0x1 ;  /* 0x00000001ff047424 */ /* 0x000fe400078e00ff */
[----:B-1----:R-:W-:-:S05]  /*81e0*/  IMAD R9, R9, 0x60, RZ ;  /* 0x0000006009097824 */ /* 0x002fca00078e02ff */
[----:B---3-5:R-:W-:Y:S01]  /*81f0*/  ISETP.GE.AND P0, PT, R9, R0, PT ;  /* 0x000000000900720c */ /* 0x028fe20003f06270 */
[----:B------:R-:W-:-:S03]  /*8200*/  IMAD.MOV.U32 R0, RZ, RZ, 0x1 ;  /* 0x00000001ff007424 */ /* 0x000fc600078e00ff */
[----:B------:R-:W-:-:S04]  /*8210*/  SEL R11, R11, 0xffffffff, !P0 ;  /* 0xffffffff0b0b7807 */ /* 0x000fc80004000000 */
[----:B------:R-:W-:-:S13]  /*8220*/  ISETP.GE.AND P0, PT, R11, RZ, PT ;  /* 0x000000ff0b00720c */ /* 0x000fda0003f06270 */
[----:B------:R-:W-:Y:S05]  /*8230*/  @!P0 BRA `(.L_x_809) ;  /* 0x0000002000908947 */ /* 0x000fea0003800000 */
[----:B------:R-:W1:Y:S08]  /*8240*/  LDC.64 R4, c[0x0][0x778] ;  /* 0x0001de00ff047b82 */ /* 0x000e700000000a00 */
[----:B------:R-:W3:Y:S08]  /*8250*/  LDC.64 R6, c[0x0][0x780] ;  /* 0x0001e000ff067b82 */ /* 0x000ef00000000a00 */
[----:B------:R-:W2:Y:S01]  /*8260*/  LDC.64 R12, c[0x0][0x770] ;  /* 0x0001dc00ff0c7b82 */ /* 0x000ea20000000a00 */
[----:B-1----:R-:W-:-:S07]  /*8270*/  ISETP.NE.U32.AND P0, PT, R4, RZ, PT ;  /* 0x000000ff0400720c */ /* 0x002fce0003f05070 */
[----:B----4-:R-:W1:Y:S01]  /*8280*/  LDC.64 R2, c[0x0][0x770] ;  /* 0x0001dc00ff027b82 */ /* 0x010e620000000a00 */
[----:B------:R-:W-:Y:S02]  /*8290*/  ISETP.NE.AND.EX P0, PT, R5, RZ, PT, P0 ;  /* 0x000000ff0500720c */ /* 0x000fe40003f05300 */
[----:B---3--:R-:W-:-:S04]  /*82a0*/  ISETP.NE.U32.AND P2, PT, R6, RZ, PT ;  /* 0x000000ff0600720c */ /* 0x008fc80003f45070 */
[----:B------:R-:W-:Y:S02]  /*82b0*/  ISETP.NE.AND.EX P2, PT, R7, RZ, PT, P2 ;  /* 0x000000ff0700720c */ /* 0x000fe40003f45320 */
[----:B--2---:R-:W-:-:S05]  /*82c0*/  ISETP.NE.U32.AND P1, PT, R12, RZ, PT ;  /* 0x000000ff0c00720c */ /* 0x004fca0003f25070 */
[----:B------:R-:W2:Y:S01]  /*82d0*/  @P0 LDC.64 R4, c[0x0][0x778] ;  /* 0x0001de00ff040b82 */ /* 0x000ea20000000a00 */
[----:B------:R-:W-:-:S07]  /*82e0*/  ISETP.NE.AND.EX P1, PT, R13, RZ, PT, P1 ;  /* 0x000000ff0d00720c */ /* 0x000fce0003f25310 */
[----:B------:R-:W3:Y:S01]  /*82f0*/  @P2 LDC.64 R6, c[0x0][0x780] ;  /* 0x0001e000ff062b82 */ /* 0x000ee20000000a00 */
[----:B-1----:R-:W-:-:S05]  /*8300*/  IMAD.WIDE R2, R11, 0x4, R2 ;  /* 0x000000040b027825 */ /* 0x002fca00078e0202 */
[----:B------:R-:W4:Y:S01]  /*8310*/  @P1 LDG.E R16, desc[UR38][R2.64] ;  /* 0x0000002602101981 */ /* 0x000f22000c1e1900 */
[----:B------:R-:W-:Y:S01]  /*8320*/  IMAD.MOV.U32 R10, RZ, RZ, RZ ;  /* 0x000000ffff0a7224 */ /* 0x000fe200078e00ff */
[----:B------:R-:W-:Y:S02]  /*8330*/  ULDC UR4, c[0x0][0x280] ;  /* 0x0000a00000047ab9 */ /* 0x000fe40000000800 */
[----:B------:R-:W4:Y:S01]  /*8340*/  @P1 LDG.E R14, desc[UR38][R2.64] ;  /* 0x00000026020e1981 */ /* 0x000f22000c1e1900 */
[----:B--2---:R-:W-:-:S04]  /*8350*/  @P0 IMAD.WIDE R4, R11, 0x4, R4 ;  /* 0x000000040b040825 */ /* 0x004fc800078e0204 */
[----:B------:R-:W-:Y:S01]  /*8360*/  IMAD.U32 R8, RZ, RZ, UR4 ;  /* 0x00000004ff087e24 */ /* 0x000fe2000f8e00ff */
[----:B------:R3:W5:Y:S02]  /*8370*/  @P0 LDG.E R10, desc[UR38][R4.64] ;  /* 0x00000026040a0981 */ /* 0x000764000c1e1900 */
[----:B---3--:R-:W-:-:S05]  /*8380*/  @P2 IMAD.WIDE R4, R11, 0x4, R6 ;  /* 0x000000040b042825 */ /* 0x008fca00078e0206 */
[----:B------:R1:W5:Y:S01]  /*8390*/  @P2 LDG.E R8, desc[UR38][R4.64] ;  /* 0x0000002604082981 */ /* 0x000362000c1e1900 */
[----:B------:R-:W-:Y:S01]  /*83a0*/  VOTEU.ANY UP0, P1 ;  /* 0x00000000003f7886 */ /* 0x000fe20000800100 */
[----:B----4-:R-:W-:Y:S01]  /*83b0*/  @P1 IMAD R6, R11, 0x40, R16 ;  /* 0x000000400b061824 */ /* 0x010fe200078e0210 */
        /* <DEDUP_REMOVED lines=9> */
.L_x_810:
        /* <DEDUP_REMOVED lines=70> */
.L_x_848:
        /* <DEDUP_REMOVED lines=9> */
.L_x_813:
        /* <DEDUP_REMOVED lines=98> */
.L_x_824:
[----:B-1----:R-:W-:-:S05]  /*8f60*/  IMAD.MOV.U32 R11, RZ, RZ, 0x1 ;  /* 0x00000001ff0b7424 */ /* 0x002fca00078e00ff */
[----:B------:R-:W-:-:S04]  /*8f70*/  SHF.L.U32 R11, R11, 0x1f, RZ ;  /* 0x0000001f0b0b7819 */ /* 0x000fc800000006ff */
[----:B------:R-:W1:Y:S02]  /*8f80*/  SYNCS.PHASECHK.TRANS64.TRYWAIT P1, [R12+URZ+0x36438], R11 ;  /* 0x0364380b0c0075a7 */ /* 0x000e64000802017f */
[----:B-1234-:R-:W-:Y:S05]  /*8f90*/  @!P1 BRA `(.L_x_816) ;  /* 0x0000001800809947 */ /* 0x01efea0003800000 */
.L_x_849:
[----:B------:R-:W-:Y:S05]  /*8fa0*/  @P0 BRA `(.L_x_817) ;  /* 0x0000000000140947 */ /* 0x000fea0003800000 */
[----:B------:R-:W-:Y:S01]  /*8fb0*/  ISETP.NE.AND P1, PT, R8, RZ, PT ;  /* 0x000000ff0800720c */ /* 0x000fe20003f25270 */
[----:B------:R-:W-:-:S04]  /*8fc0*/  IMAD.MOV.U32 R3, RZ, RZ, 0x6100 ;  /* 0x00006100ff037424 */ /* 0x000fc800078e00ff */
[----:B------:R2:W-:Y:S08]  /*8fd0*/  SYNCS.ARRIVE.TRANS64 RZ, [R12+URZ+0x36430], R3 ;  /* 0x036430030cff79a7 */ /* 0x0005f0000800003f */
[----:B------:R-:W-:Y:S05]  /*8fe0*/  @!P1 BRA `(.L_x_817) ;  /* 0x0000000000049947 */ /* 0x000fea0003800000 */
[----:B------:R-:W-:Y:S01]  /*8ff0*/  BPT.TRAP 0x1 ;  /* 0x000000040000795c */ /* 0x000fe20000300000 */
.L_x_817:
        /* <DEDUP_REMOVED lines=49> */
.L_x_850:
[----:B------:R-:W-:Y:S05]  /*9310*/  @P0 BRA `(.L_x_819) ;  /* 0x0000000000140947 */ /* 0x000fea0003800000 */
[----:B------:R-:W-:Y:S01]  /*9320*/  ISETP.NE.AND P1, PT, R8, RZ, PT ;  /* 0x000000ff0800720c */ /* 0x000fe20003f25270 */
[----:B--2---:R-:W-:-:S04]  /*9330*/  IMAD.MOV.U32 R27, RZ, RZ, 0x6100 ;  /* 0x00006100ff1b7424 */ /* 0x004fc800078e00ff */
[----:B------:R3:W-:Y:S08]  /*9340*/  SYNCS.ARRIVE.TRANS64 RZ, [R12+URZ+0x36418], R27 ;  /* 0x0364181b0cff79a7 */ /* 0x0007f0000800003f */
[----:B------:R-:W-:Y:S05]  /*9350*/  @!P1 BRA `(.L_x_819) ;  /* 0x0000000000049947 */ /* 0x000fea0003800000 */
[----:B------:R-:W-:Y:S01]  /*9360*/  BPT.TRAP 0x1 ;  /* 0x000000040000795c */ /* 0x000fe20000300000 */
.L_x_819:
        /* <DEDUP_REMOVED lines=37> */
.L_x_851:
[----:B--2---:R-:W-:Y:S01]  /*95c0*/  SHF.R.S32.HI R28, RZ, 0x1f, R26 ;  /* 0x0000001fff1c7819 */ /* 0x004fe2000001141a */
[----:B------:R-:W-:Y:S06]  /*95d0*/  @P0 BRA `(.L_x_821) ;  /* 0x0000000000140947 */ /* 0x000fec0003800000 */
[----:B------:R-:W-:Y:S01]  /*95e0*/  ISETP.NE.AND P1, PT, R8, RZ, PT ;  /* 0x000000ff0800720c */ /* 0x000fe20003f25270 */
[----:B------:R-:W-:-:S04]  /*95f0*/  IMAD.MOV.U32 R29, RZ, RZ, 0x6100 ;  /* 0x00006100ff1d7424 */ /* 0x000fc800078e00ff */
[----:B------:R2:W-:Y:S08]  /*9600*/  SYNCS.ARRIVE.TRANS64 RZ, [R12+URZ+0x36430], R29 ;  /* 0x0364301d0cff79a7 */ /* 0x0005f0000800003f */
[----:B------:R-:W-:Y:S05]  /*9610*/  @!P1 BRA `(.L_x_821) ;  /* 0x0000000000049947 */ /* 0x000fea0003800000 */
[----:B------:R-:W-:Y:S01]  /*9620*/  BPT.TRAP 0x1 ;  /* 0x000000040000795c */ /* 0x000fe20000300000 */
.L_x_821:
        /* <DEDUP_REMOVED lines=37> */
.L_x_853:
[----:B------:R-:W-:Y:S05]  /*9880*/  @P0 BRA `(.L_x_823) ;  /* 0x0000000000140947 */ /* 0x000fea0003800000 */
[----:B------:R-:W-:Y:S01]  /*9890*/  ISETP.NE.AND P1, PT, R8, RZ, PT ;  /* 0x000000ff0800720c */ /* 0x000fe20003f25270 */
[----:B---3--:R-:W-:-:S04]  /*98a0*/  IMAD.MOV.U32 R5, RZ, RZ, 0x6100 ;  /* 0x00006100ff057424 */ /* 0x008fc800078e00ff */
[----:B------:R4:W-:Y:S08]  /*98b0*/  SYNCS.ARRIVE.TRANS64 RZ, [R12+URZ+0x36410], R5 ;  /* 0x036410050cff79a7 */ /* 0x0009f0000800003f */
[----:B------:R-:W-:Y:S05]  /*98c0*/  @!P1 BRA `(.L_x_823) ;  /* 0x0000000000049947 */ /* 0x000fea0003800000 */
[----:B------:R-:W-:Y:S01]  /*98d0*/  BPT.TRAP 0x1 ;  /* 0x000000040000795c */ /* 0x000fe20000300000 */
.L_x_823:
        /* <DEDUP_REMOVED lines=37> */
.L_x_815:
[----:B------:R-:W-:Y:S01]  /*9b30*/  ISETP.NE.AND P1, PT, R16, RZ, PT ;  /* 0x000000ff1000720c */ /* 0x000fe20003f25270 */
[----:B------:R-:W-:-:S12]  /*9b40*/  IMAD.MOV.U32 R4, RZ, RZ, 0x1 ;  /* 0x00000001ff047424 */ /* 0x000fd800078e00ff */
[----:B------:R-:W-:Y:S05]  /*9b50*/  @!P1 BRA `(.L_x_814) ;  /* 0x00000004006c9947 */ /* 0x000fea0003800000 */
[----:B------:R-:W3:Y:S02]  /*9b60*/  SYNCS.PHASECHK.TRANS64.TRYWAIT P1, [R12+URZ+0x36438], R11 ;  /* 0x0364380b0c0075a7 */ /* 0x000ee4000802017f */
[----:B---3--:R-:W-:Y:S05]  /*9b70*/  @!P1 BRA `(.L_x_825) ;  /* 0x0000000c00dc9947 */ /* 0x008fea0003800000 */
.L_x_854:
[----:B------:R-:W-:Y:S05]  /*9b80*/  @P0 BRA `(.L_x_826) ;  /* 0x0000000000140947 */ /* 0x000fea0003800000 */
[----:B------:R-:W-:Y:S01]  /*9b90*/  ISETP.NE.AND P1, PT, R8, RZ, PT ;  /* 0x000000ff0800720c */ /* 0x000fe20003f25270 */
[----:B------:R-:W-:-:S04]  /*9ba0*/  IMAD.MOV.U32 R5, RZ, RZ, 0x6100 ;  /* 0x00006100ff057424 */ /* 0x000fc800078e00ff */
[----:B------:R4:W-:Y:S08]  /*9bb0*/  SYNCS.ARRIVE.TRANS64 RZ, [R12+URZ+0x36430], R5 ;  /* 0x036430050cff79a7 */ /* 0x0009f0000800003f */
[----:B------:R-:W-:Y:S05]  /*9bc0*/  @!P1 BRA `(.L_x_826) ;  /* 0x0000000000049947 */ /* 0x000fea0003800000 */
[----:B------:R-:W-:Y:S01]  /*9bd0*/  BPT.TRAP 0x1 ;  /* 0x000000040000795c */ /* 0x000fe20000300000 */
.L_x_826:
        /* <DEDUP_REMOVED lines=42> */
.L_x_855:
[----:B------:R-:W-:Y:S01]  /*9e80*/  IMAD.MOV.U32 R4, RZ, RZ, RZ ;  /* 0x000000ffff047224 */ /* 0x000fe200078e00ff */
[----:B------:R-:W-:Y:S06]  /*9e90*/  @P0 BRA `(.L_x_828) ;  /* 0x0000000000140947 */ /* 0x000fec0003800000 */
[----:B------:R-:W-:Y:S01]  /*9ea0*/  ISETP.NE.AND P1, PT, R8, RZ, PT ;  /* 0x000000ff0800720c */ /* 0x000fe20003f25270 */
[----:B----4-:R-:W-:-:S04]  /*9eb0*/  IMAD.MOV.U32 R5, RZ, RZ, 0x6100 ;  /* 0x00006100ff057424 */ /* 0x010fc800078e00ff */
[----:B------:R4:W-:Y:S08]  /*9ec0*/  SYNCS.ARRIVE.TRANS64 RZ, [R12+URZ+0x36418], R5 ;  /* 0x036418050cff79a7 */ /* 0x0009f0000800003f */
[----:B------:R-:W-:Y:S05]  /*9ed0*/  @!P1 BRA `(.L_x_828) ;  /* 0x0000000000049947 */ /* 0x000fea0003800000 */
[----:B------:R-:W-:Y:S01]  /*9ee0*/  BPT.TRAP 0x1 ;  /* 0x000000040000795c */ /* 0x000fe20000300000 */
.L_x_828:
        /* <DEDUP_REMOVED lines=34> */
.L_x_814:
[----:B------:R-:W-:-:S04]  /*a110*/  SHF.L.U32 R3, R4, 0x1f, RZ ;  /* 0x0000001f04037819 */ /* 0x000fc800000006ff */
[----:B------:R-:W4:Y:S02]  /*a120*/  SYNCS.PHASECHK.TRANS64.TRYWAIT P1, [R12+URZ+0x36438], R3 ;  /* 0x036438030c0075a7 */ /* 0x000f24000802017f */
[----:B----4-:R-:W-:Y:S05]  /*a130*/  @!P1 BRA `(.L_x_829) ;  /* 0x0000000800949947 */ /* 0x010fea0003800000 */
.L_x_856:
[----:B------:R-:W-:Y:S05]  /*a140*/  @P0 BRA `(.L_x_830) ;  /* 0x0000000000180947 */ /* 0x000fea0003800000 */
[----:B------:R-:W5:Y:S01]  /*a150*/  S2R R2, SR_TID.X ;  /* 0x0000000000027919 */ /* 0x000f620000002100 */
[----:B----4-:R-:W-:-:S04]  /*a160*/  IMAD.MOV.U32 R3, RZ, RZ, 0x6100 ;  /* 0x00006100ff037424 */ /* 0x010fc800078e00ff */
[----:B------:R4:W-:Y:S01]  /*a170*/  SYNCS.ARRIVE.TRANS64 RZ, [R12+URZ+0x36430], R3 ;  /* 0x036430030cff79a7 */ /* 0x0009e2000800003f */
[----:B-----5:R-:W-:-:S13]  /*a180*/  LOP3.LUT P0, RZ, R2, 0x1f, RZ, 0xc0, !PT ;  /* 0x0000001f02ff7812 */ /* 0x020fda000780c0ff */
[----:B----4-:R-:W-:Y:S05]  /*a190*/  @!P0 BRA `(.L_x_830) ;  /* 0x0000000000048947 */ /* 0x010fea0003800000 */
[----:B------:R-:W-:Y:S01]  /*a1a0*/  BPT.TRAP 0x1 ;  /* 0x000000040000795c */ /* 0x000fe20000300000 */
.L_x_830:
        /* <DEDUP_REMOVED lines=44> */
.L_x_811:
[----:B------:R-:W-:Y:S05]  /*a470*/  BSYNC B0 ;  /* 0x0000000000007941 */ /* 0x000fea0003800000 */
.L_x_809:
[----:B------:R-:W-:-:S03]  /*a480*/  UMOV UR6, 0xffffffff ;  /* 0xffffffff00067882 */ /* 0x000fc60000000000 */
[----:B------:R-:W-:Y:S05]  /*a490*/  BRA.DIV UR6, `(.L_x_831) ;  /* 0x0000000606d07947 */ /* 0x000fea000b800000 */
[----:B------:R-:W-:-:S13]  /*a4a0*/  ELECT P6, URZ, PT ;  /* 0x00000000003f782f */ /* 0x000fda00038c0000 */
.L_x_859:
[----:B------:R-:W-:Y:S05]  /*a4b0*/  @!P6 BRA `(.L_x_682) ;  /* 0x000000000070e947 */ /* 0x000fea0003800000 */
[----:B------:R-:W-:-:S04]  /*a4c0*/  LOP3.LUT R17, R17, 0x2, RZ, 0xfc, !PT ;  /* 0x0000000211117812 */ /* 0x000fc800078efcff */
[----:B------:R-:W-:-:S13]  /*a4d0*/  ISETP.NE.AND P2, PT, R17, 0x3, PT ;  /* 0x000000031100780c */ /* 0x000fda0003f45270 */
[----:B------:R-:W-:Y:S05]  /*a4e0*/  @!P2 BRA `(.L_x_832) ;  /* 0x000000000004a947 */ /* 0x000fea0003800000 */
[----:B--2---:R-:W-:Y:S01]  /*a4f0*/  BPT.TRAP 0x1 ;  /* 0x000000040000795c */ /* 0x004fe20000300000 */
.L_x_832:
[----:B----4-:R-:W4:Y:S01]  /*a500*/  S2R R3, SR_CgaCtaId ;  /* 0x0000000000037919 */ /* 0x010f220000008800 */
        /* <DEDUP_REMOVED lines=14> */
.L_x_860:
[----:B------:R-:W5:Y:S02]  /*a5f0*/  SYNCS.PHASECHK.TRANS64.TRYWAIT P0, [R5+URZ], R0 ;  /* 0x00000000050075a7 */ /* 0x000f64000800017f */
[----:B-----5:R-:W-:Y:S05]  /*a600*/  @!P0 BRA `(.L_x_834) ;  /* 0x0000000400a88947 */ /* 0x020fea0003800000 */
.L_x_861:
[----:B------:R-:W-:Y:S05]  /*a610*/  @!P2 BRA `(.L_x_835) ;  /* 0x000000000004a947 */ /* 0x000fea0003800000 */
[----:B--2---:R-:W-:Y:S01]  /*a620*/  BPT.TRAP 0x1 ;  /* 0x000000040000795c */ /* 0x004fe20000300000 */
.L_x_835:
[----:B------:R-:W-:-:S07]  /*a630*/  SHF.L.U32 R4, R4, 0x1f, RZ ;  /* 0x0000001f04047819 */ /* 0x000fce00000006ff */
.L_x_836:
[----:B------:R1:W1:Y:S02]  /*a640*/  SYNCS.PHASECHK.TRANS64.TRYWAIT P0, [R9+URZ+0x36438], R4 ;  /* 0x03643804090075a7 */ /* 0x000264000800017f */
[----:B-1----:R-:W-:Y:S05]  /*a650*/  @!P0 NANOSLEEP.SYNCS 0x989680 ;  /* 0x009896800000895d */ /* 0x002fea0003900000 */
[----:B------:R-:W1:Y:S02]  /*a660*/  @!P0 SYNCS.PHASECHK.TRANS64 P0, [R9+URZ+0x36438], R4 ;  /* 0x03643804090085a7 */ /* 0x000e64000800007f */
[----:B-1----:R-:W-:Y:S05]  /*a670*/  @!P0 BRA `(.L_x_836) ;  /* 0xfffffffc00f08947 */ /* 0x002fea000383ffff */
.L_x_682:
[----:B--2---:R-:W-:Y:S05]  /*a680*/  BSYNC B6 ;  /* 0x0000000000067941 */ /* 0x004fea0003800000 */
.L_x_676:
[----:B------:R-:W-:Y:S05]  /*a690*/  EXIT ;  /* 0x000000000000794d */ /* 0x000fea0003800000 */
.L_x_692:
[----:B------:R-:W-:Y:S02]  /*a6a0*/  IMAD.MOV.U32 R12, RZ, RZ, RZ ;  /* 0x000000ffff0c7224 */ /* 0x000fe400078e00ff */
[----:B------:R-:W-:Y:S02]  /*a6b0*/  IMAD.MOV.U32 R11, RZ, RZ, 0x1f ;  /* 0x0000001fff0b7424 */ /* 0x000fe400078e00ff */
[----:B------:R-:W-:-:S07]  /*a6c0*/  IMAD.MOV.U32 R15, RZ, RZ, -0x1 ;  /* 0xffffffffff0f7424 */ /* 0x000fce00078e00ff */
[----:B------:R-:W-:Y:S05]  /*a6d0*/  WARPSYNC.COLLECTIVE R15, `(.L_x_837) ;  /* 0x000000000f087348 */ /* 0x000fea0003c00000 */
[----:B------:R1:W2:Y:S02]  /*a6e0*/  SHFL.IDX P6, R14, R13, R12, R11 ;  /* 0x0000000c0d0e7389 */ /* 0x0002a400000c000b */
[----:B-12---:R-:W-:Y:S01]  /*a6f0*/  ENDCOLLECTIVE ;  /* 0x000000000000791b */ /* 0x006fe20003800000 */
.L_x_837:
[----:B------:R-:W-:Y:S05]  /*a700*/  BRA `(.L_x_838) ;  /* 0xffffff6800c87947 */ /* 0x000fea000383ffff */
.L_x_694:
[----:B--2---:R2:W3:Y:S02]  /*a710*/  SYNCS.PHASECHK.TRANS64.TRYWAIT P0, [R152+URZ+0x36400], R15 ;  /* 0x0364000f980075a7 */ /* 0x0044e4000800017f */
[----:B---3--:R-:W-:Y:S05]  /*a720*/  @!P0 NANOSLEEP.SYNCS 0x989680 ;  /* 0x009896800000895d */ /* 0x008fea0003900000 */
[----:B------:R-:W3:Y:S02]  /*a730*/  @!P0 SYNCS.PHASECHK.TRANS64 P0, [R152+URZ+0x36400], R15 ;  /* 0x0364000f980085a7 */ /* 0x000ee4000800007f */
[----:B---3--:R-:W-:Y:S05]  /*a740*/  @!P0 BRA `(.L_x_694) ;  /* 0xfffffffc00f08947 */ /* 0x008fea000383ffff */
[----:B------:R-:W-:Y:S05]  /*a750*/  BRA `(.L_x_693) ;  /* 0xffffff6c001c7947 */ /* 0x000fea000383ffff */
.L_x_698:
[----:B--2---:R2:W3:Y:S02]  /*a760*/  SYNCS.PHASECHK.TRANS64.TRYWAIT P1, [R4+URZ+0x36410], R9 ;  /* 0x03641009040075a7 */ /* 0x0044e4000802017f */
[----:B---3--:R-:W-:Y:S05]  /*a770*/  @!P1 NANOSLEEP.SYNCS 0x989680 ;  /* 0x009896800000995d */ /* 0x008fea0003900000 */
[----:B------:R-:W3:Y:S02]  /*a780*/  @!P1 SYNCS.PHASECHK.TRANS64 P1, [R4+URZ+0x36410], R9 ;  /* 0x03641009040095a7 */ /* 0x000ee4000802007f */
[----:B---3--:R-:W-:Y:S05]  /*a790*/  @!P1 BRA `(.L_x_698) ;  /* 0xfffffffc00f09947 */ /* 0x008fea000383ffff */
[----:B------:R-:W-:Y:S05]  /*a7a0*/  BRA `(.L_x_697) ;  /* 0xffffff7000bc7947 */ /* 0x000fea000383ffff */
.L_x_702:
[----:B--2---:R2:W1:Y:S02]  /*a7b0*/  SYNCS.PHASECHK.TRANS64.TRYWAIT P1, [R152+URZ+0x36430], R9 ;  /* 0x03643009980075a7 */ /* 0x004464000802017f */
[----:B-1----:R-:W-:Y:S05]  /*a7c0*/  @!P1 NANOSLEEP.SYNCS 0x989680 ;  /* 0x009896800000995d */ /* 0x002fea0003900000 */
[----:B------:R-:W1:Y:S02]  /*a7d0*/  @!P1 SYNCS.PHASECHK.TRANS64 P1, [R152+URZ+0x36430], R9 ;  /* 0x03643009980095a7 */ /* 0x000e64000802007f */
[----:B-1----:R-:W-:Y:S05]  /*a7e0*/  @!P1 BRA `(.L_x_702) ;  /* 0xfffffffc00f09947 */ /* 0x002fea000383ffff */
[----:B------:R-:W-:Y:S05]  /*a7f0*/  BRA `(.L_x_701) ;  /* 0xffffff7800607947 */ /* 0x000fea000383ffff */
.L_x_762:
[----:B------:R-:W-:Y:S01]  /*a800*/  BSSY B0, `(.L_x_839) ;  /* 0x0000005000007945 */ /* 0x000fe20003800000 */
[----:B------:R-:W-:-:S07]  /*a810*/  IMAD.MOV.U32 R15, RZ, RZ, -0x1 ;  /* 0xffffffffff0f7424 */ /* 0x000fce00078e00ff */
[----:B------:R-:W-:Y:S05]  /*a820*/  WARPSYNC.COLLECTIVE R15, `(.L_x_840) ;  /* 0x000000000f087348 */ /* 0x000fea0003c00000 */
[----:B------:R-:W-:Y:S01]  /*a830*/  NOP ;  /* 0x0000000000007918 */ /* 0x000fe20000000000 */
[----:B------:R-:W-:Y:S01]  /*a840*/  ENDCOLLECTIVE ;  /* 0x000000000000791b */ /* 0x000fe20003800000 */
.L_x_840:
[----:B------:R-:W-:Y:S05]  /*a850*/  BSYNC B0 ;  /* 0x0000000000007941 */ /* 0x000fea0003800000 */
.L_x_839:
[----:B------:R-:W-:Y:S05]  /*a860*/  BRA `(.L_x_841) ;  /* 0xffffffc400647947 */ /* 0x000fea000383ffff */
.L_x_778:
[----:B------:R-:W-:Y:S01]  /*a870*/  BSSY B0, `(.L_x_842) ;  /* 0x0000005000007945 */ /* 0x000fe20003800000 */
[----:B------:R-:W-:-:S07]  /*a880*/  IMAD.MOV.U32 R15, RZ, RZ, -0x1 ;  /* 0xffffffffff0f7424 */ /* 0x000fce00078e00ff */
[----:B------:R-:W-:Y:S05]  /*a890*/  WARPSYNC.COLLECTIVE R15, `(.L_x_843) ;  /* 0x000000000f087348 */ /* 0x000fea0003c00000 */
[----:B------:R-:W-:Y:S01]  /*a8a0*/  NOP ;  /* 0x0000000000007918 */ /* 0x000fe20000000000 */
[----:B------:R-:W-:Y:S01]  /*a8b0*/  ENDCOLLECTIVE ;  /* 0x000000000000791b */ /* 0x000fe20003800000 */
.L_x_843:
[----:B------:R-:W-:Y:S05]  /*a8c0*/  BSYNC B0 ;  /* 0x0000000000007941 */ /* 0x000fea0003800000 */
.L_x_842:
[----:B------:R-:W-:Y:S05]  /*a8d0*/  BRA `(.L_x_844) ;  /* 0xffffffc800d47947 */ /* 0x000fea000383ffff */
.L_x_795:
[----:B------:R-:W-:Y:S01]  /*a8e0*/  BSSY B0, `(.L_x_845) ;  /* 0x0000005000007945 */ /* 0x000fe20003800000 */
[----:B------:R-:W-:-:S07]  /*a8f0*/  IMAD.MOV.U32 R15, RZ, RZ, -0x1 ;  /* 0xffffffffff0f7424 */ /* 0x000fce00078e00ff */
[----:B------:R-:W-:Y:S05]  /*a900*/  WARPSYNC.COLLECTIVE R15, `(.L_x_846) ;  /* 0x000000000f087348 */ /* 0x000fea0003c00000 */
[----:B------:R-:W-:Y:S01]  /*a910*/  NOP ;  /* 0x0000000000007918 */ /* 0x000fe20000000000 */
[----:B------:R-:W-:Y:S01]  /*a920*/  ENDCOLLECTIVE ;  /* 0x000000000000791b */ /* 0x000fe20003800000 */
.L_x_846:
[----:B------:R-:W-:Y:S05]  /*a930*/  BSYNC B0 ;  /* 0x0000000000007941 */ /* 0x000fea0003800000 */
.L_x_845:
[----:B------:R-:W-:Y:S05]  /*a940*/  BRA `(.L_x_847) ;  /* 0xffffffd000507947 */ /* 0x000fea000383ffff */
.L_x_812:
[----:B-1----:R1:W2:Y:S02]  /*a950*/  SYNCS.PHASECHK.TRANS64.TRYWAIT P1, [R12+URZ+0x36420], R11 ;  /* 0x0364200b0c0075a7 */ /* 0x0022a4000802017f */
[----:B--2---:R-:W-:Y:S05]  /*a960*/  @!P1 NANOSLEEP.SYNCS 0x989680 ;  /* 0x009896800000995d */ /* 0x004fea0003900000 */
[----:B------:R-:W2:Y:S02]  /*a970*/  @!P1 SYNCS.PHASECHK.TRANS64 P1, [R12+URZ+0x36420], R11 ;  /* 0x0364200b0c0095a7 */ /* 0x000ea4000802007f */
[----:B--2---:R-:W-:Y:S05]  /*a980*/  @!P1 BRA `(.L_x_812) ;  /* 0xfffffffc00f09947 */ /* 0x004fea000383ffff */
[----:B------:R-:W-:Y:S05]  /*a990*/  BRA `(.L_x_848) ;  /* 0xffffffdc00c47947 */ /* 0x000fea000383ffff */
.L_x_816:
[----:B-1----:R1:W2:Y:S02]  /*a9a0*/  SYNCS.PHASECHK.TRANS64.TRYWAIT P1, [R12+URZ+0x36438], R11 ;  /* 0x0364380b0c0075a7 */ /* 0x0022a4000802017f */
[----:B--2---:R-:W-:Y:S05]  /*a9b0*/  @!P1 NANOSLEEP.SYNCS 0x989680 ;  /* 0x009896800000995d */ /* 0x004fea0003900000 */
[----:B------:R-:W2:Y:S02]  /*a9c0*/  @!P1 SYNCS.PHASECHK.TRANS64 P1, [R12+URZ+0x36438], R11 ;  /* 0x0364380b0c0095a7 */ /* 0x000ea4000802007f */
[----:B--2---:R-:W-:Y:S05]  /*a9d0*/  @!P1 BRA `(.L_x_816) ;  /* 0xfffffffc00f09947 */ /* 0x004fea000383ffff */
[----:B------:R-:W-:Y:S05]  /*a9e0*/  BRA `(.L_x_849) ;  /* 0xffffffe4006c7947 */ /* 0x000fea000383ffff */
.L_x_818:
[----:B--2---:R2:W3:Y:S02]  /*a9f0*/  SYNCS.PHASECHK.TRANS64.TRYWAIT P1, [R12+URZ+0x36428], R27 ;  /* 0x0364281b0c0075a7 */ /* 0x0044e4000802017f */
[----:B---3--:R-:W-:Y:S05]  /*aa00*/  @!P1 NANOSLEEP.SYNCS 0x989680 ;  /* 0x009896800000995d */ /* 0x008fea0003900000 */
[----:B------:R-:W3:Y:S02]  /*aa10*/  @!P1 SYNCS.PHASECHK.TRANS64 P1, [R12+URZ+0x36428], R27 ;  /* 0x0364281b0c0095a7 */ /* 0x000ee4000802007f */
[----:B---3--:R-:W-:Y:S05]  /*aa20*/  @!P1 BRA `(.L_x_818) ;  /* 0xfffffffc00f09947 */ /* 0x008fea000383ffff */
[----:B------:R-:W-:Y:S05]  /*aa30*/  BRA `(.L_x_850) ;  /* 0xffffffe800347947 */ /* 0x000fea000383ffff */
.L_x_820:
[----:B--2---:R2:W3:Y:S02]  /*aa40*/  SYNCS.PHASECHK.TRANS64.TRYWAIT P1, [R12+URZ+0x36438], R28 ;  /* 0x0364381c0c0075a7 */ /* 0x0044e4000802017f */
[----:B---3--:R-:W-:Y:S05]  /*aa50*/  @!P1 NANOSLEEP.SYNCS 0x989680 ;  /* 0x009896800000995d */ /* 0x008fea0003900000 */
[----:B------:R-:W3:Y:S02]  /*aa60*/  @!P1 SYNCS.PHASECHK.TRANS64 P1, [R12+URZ+0x36438], R28 ;  /* 0x0364381c0c0095a7 */ /* 0x000ee4000802007f */
[----:B---3--:R-:W-:Y:S05]  /*aa70*/  @!P1 BRA `(.L_x_820) ;  /* 0xfffffffc00f09947 */ /* 0x008fea000383ffff */
[----:B------:R-:W-:Y:S05]  /*aa80*/  BRA `(.L_x_851) ;  /* 0xffffffe800cc7947 */ /* 0x000fea000383ffff */
.L_x_822:
[----:B------:R-:W-:-:S07]  /*aa90*/  SHF.L.U32 R5, R0, 0x1f, RZ ;  /* 0x0000001f00057819 */ /* 0x000fce00000006ff */
.L_x_852:
[----:B---3--:R3:W4:Y:S02]  /*aaa0*/  SYNCS.PHASECHK.TRANS64.TRYWAIT P1, [R12+URZ+0x36420], R5 ;  /* 0x036420050c0075a7 */ /* 0x008724000802017f */
[----:B----4-:R-:W-:Y:S05]  /*aab0*/  @!P1 NANOSLEEP.SYNCS 0x989680 ;  /* 0x009896800000995d */ /* 0x010fea0003900000 */
[----:B------:R-:W4:Y:S02]  /*aac0*/  @!P1 SYNCS.PHASECHK.TRANS64 P1, [R12+URZ+0x36420], R5 ;  /* 0x036420050c0095a7 */ /* 0x000f24000802007f */
[----:B----4-:R-:W-:Y:S05]  /*aad0*/  @!P1 BRA `(.L_x_852) ;  /* 0xfffffffc00f09947 */ /* 0x010fea000383ffff */
[----:B------:R-:W-:Y:S05]  /*aae0*/  BRA `(.L_x_853) ;  /* 0xffffffec00647947 */ /* 0x000fea000383ffff */
.L_x_825:
[----:B---3--:R3:W4:Y:S02]  /*aaf0*/  SYNCS.PHASECHK.TRANS64.TRYWAIT P1, [R12+URZ+0x36438], R11 ;  /* 0x0364380b0c0075a7 */ /* 0x008724000802017f */
[----:B----4-:R-:W-:Y:S05]  /*ab00*/  @!P1 NANOSLEEP.SYNCS 0x989680 ;  /* 0x009896800000995d */ /* 0x010fea0003900000 */
[----:B------:R-:W4:Y:S02]  /*ab10*/  @!P1 SYNCS.PHASECHK.TRANS64 P1, [R12+URZ+0x36438], R11 ;  /* 0x0364380b0c0095a7 */ /* 0x000f24000802007f */
[----:B----4-:R-:W-:Y:S05]  /*ab20*/  @!P1 BRA `(.L_x_825) ;  /* 0xfffffffc00f09947 */ /* 0x010fea000383ffff */
[----:B------:R-:W-:Y:S05]  /*ab30*/  BRA `(.L_x_854) ;  /* 0xfffffff000107947 */ /* 0x000fea000383ffff */
.L_x_827:
[----:B----4-:R4:W1:Y:S02]  /*ab40*/  SYNCS.PHASECHK.TRANS64.TRYWAIT P1, [R12+URZ+0x36428], R5 ;  /* 0x036428050c0075a7 */ /* 0x010864000802017f */
[----:B-1----:R-:W-:Y:S05]  /*ab50*/  @!P1 NANOSLEEP.SYNCS 0x989680 ;  /* 0x009896800000995d */ /* 0x002fea0003900000 */
[----:B------:R-:W1:Y:S02]  /*ab60*/  @!P1 SYNCS.PHASECHK.TRANS64 P1, [R12+URZ+0x36428], R5 ;  /* 0x036428050c0095a7 */ /* 0x000e64000802007f */
[----:B-1----:R-:W-:Y:S05]  /*ab70*/  @!P1 BRA `(.L_x_827) ;  /* 0xfffffffc00f09947 */ /* 0x002fea000383ffff */
[----:B------:R-:W-:Y:S05]  /*ab80*/  BRA `(.L_x_855) ;  /* 0xfffffff000bc7947 */ /* 0x000fea000383ffff */
.L_x_829:
[----:B----4-:R4:W1:Y:S02]  /*ab90*/  SYNCS.PHASECHK.TRANS64.TRYWAIT P1, [R12+URZ+0x36438], R3 ;  /* 0x036438030c0075a7 */ /* 0x010864000802017f */
[----:B-1----:R-:W-:Y:S05]  /*aba0*/  @!P1 NANOSLEEP.SYNCS 0x989680 ;  /* 0x009896800000995d */ /* 0x002fea0003900000 */
[----:B------:R-:W1:Y:S02]  /*abb0*/  @!P1 SYNCS.PHASECHK.TRANS64 P1, [R12+URZ+0x36438], R3 ;  /* 0x036438030c0095a7 */ /* 0x000e64000802007f */
[----:B-1----:R-:W-:Y:S05]  /*abc0*/  @!P1 BRA `(.L_x_829) ;  /* 0xfffffffc00f09947 */ /* 0x002fea000383ffff */
[----:B------:R-:W-:Y:S05]  /*abd0*/  BRA `(.L_x_856) ;  /* 0xfffffff400587947 */ /* 0x000fea000383ffff */
.L_x_831:
[----:B------:R-:W-:Y:S01]  /*abe0*/  BSSY B0, `(.L_x_857) ;  /* 0x0000006000007945 */ /* 0x000fe20003800000 */
[----:B------:R-:W-:-:S07]  /*abf0*/  IMAD.MOV.U32 R15, RZ, RZ, -0x1 ;  /* 0xffffffffff0f7424 */ /* 0x000fce00078e00ff */
[----:B-1234-:R-:W-:Y:S05]  /*ac00*/  WARPSYNC.COLLECTIVE R15, `(.L_x_858) ;  /* 0x000000000f0c7348 */ /* 0x01efea0003c00000 */
[----:B------:R-:W-:Y:S02]  /*ac10*/  ELECT P6, UR62, PT ;  /* 0x00000000003e782f */ /* 0x000fe400038c0000 */
[----:B------:R-:W-:Y:S01]  /*ac20*/  MOV R14, UR62 ;  /* 0x0000003e000e7c02 */ /* 0x000fe20008000f00 */
[----:B-1234-:R-:W-:Y:S10]  /*ac30*/  ENDCOLLECTIVE ;  /* 0x000000000000791b */ /* 0x01eff40003800000 */
.L_x_858:
[----:B------:R-:W-:Y:S05]  /*ac40*/  BSYNC B0 ;  /* 0x0000000000007941 */ /* 0x000fea0003800000 */
.L_x_857:
[----:B------:R-:W-:Y:S05]  /*ac50*/  BRA `(.L_x_859) ;  /* 0xfffffff800147947 */ /* 0x000fea000383ffff */
.L_x_833:
[----:B----4-:R4:W1:Y:S02]  /*ac60*/  SYNCS.PHASECHK.TRANS64.TRYWAIT P0, [R7+URZ], R6 ;  /* 0x00000006070075a7 */ /* 0x010864000800017f */
[----:B-1----:R-:W-:Y:S05]  /*ac70*/  @!P0 NANOSLEEP.SYNCS 0x989680 ;  /* 0x009896800000895d */ /* 0x002fea0003900000 */
[----:B------:R-:W1:Y:S02]  /*ac80*/  @!P0 SYNCS.PHASECHK.TRANS64 P0, [R7+URZ], R6 ;  /* 0x00000006070085a7 */ /* 0x000e64000800007f */
[----:B-1----:R-:W-:Y:S05]  /*ac90*/  @!P0 BRA `(.L_x_833) ;  /* 0xfffffffc00f08947 */ /* 0x002fea000383ffff */
[----:B------:R-:W-:Y:S05]  /*aca0*/  BRA `(.L_x_860) ;  /* 0xfffffff800507947 */ /* 0x000fea000383ffff */
.L_x_834:
[----:B------:R1:W1:Y:S02]  /*acb0*/  SYNCS.PHASECHK.TRANS64.TRYWAIT P0, [R5+URZ], R0 ;  /* 0x00000000050075a7 */ /* 0x000264000800017f */
[----:B-1----:R-:W-:Y:S05]  /*acc0*/  @!P0 NANOSLEEP.SYNCS 0x989680 ;  /* 0x009896800000895d */ /* 0x002fea0003900000 */
[----:B------:R-:W1:Y:S02]  /*acd0*/  @!P0 SYNCS.PHASECHK.TRANS64 P0, [R5+URZ], R0 ;  /* 0x00000000050085a7 */ /* 0x000e64000800007f */
[----:B-1----:R-:W-:Y:S05]  /*ace0*/  @!P0 BRA `(.L_x_834) ;  /* 0xfffffffc00f08947 */ /* 0x002fea000383ffff */
[----:B------:R-:W-:Y:S05]  /*acf0*/  BRA `(.L_x_861) ;  /* 0xfffffff800447947 */ /* 0x000fea000383ffff */
.L_x_862:
        /* <DEDUP_REMOVED lines=16> */
.L_x_3860:


//--------------------- .text._ZN7cutlass13device_kernelIN5flash11enable_sm90INS1_16FlashAttnBwdSm90INS1_25CollectiveMainloopBwdSm90ILi2ELi1ELi1EN4cute5tupleIJNS5_1CILi1EEES8_S8_EEENS6_IJNS7_ILi64EEENS7_ILi96EEENS7_ILi192EEEEEENS_6half_tEfNS_4arch4Sm90ELb0ELb0ELb0ELb1ELb0ELb0ELb1ELb0ELi3ELi1ELi1ELi1ELb0EEENS1_24CollectiveEpilogueBwdGQAISD_fSG_Li384ELb1ELb0EEENS1_19SingleTileSchedulerILb1ELb0ELb0ELi96EEEEEEEEEvNT_6ParamsE --------------------------
	.section	.text._ZN7cutlass13device_kernelIN5flash11enable_sm90INS1_16FlashAttnBwdSm90INS1_25CollectiveMainloopBwdSm90ILi2ELi1ELi1EN4cute5tupleIJNS5_1CILi1EEES8_S8_EEENS6_IJNS7_ILi64EEENS7_ILi96EEENS7_ILi192EEEEEENS_6half_tEfNS_4arch4Sm90ELb0ELb0ELb0ELb1ELb0ELb0ELb1ELb0ELi3ELi1ELi1ELi1ELb0EEENS1_24CollectiveEpilogueBwdGQAISD_fSG_Li384ELb1ELb0EEENS1_19SingleTileSchedulerILb1ELb0ELb0ELi96EEEEEEEEEvNT_6ParamsE,"ax",@progbits
	.align	128
.text._ZN7cutlass13device_kernelIN5flash11enable_sm90INS1_16FlashAttnBwdSm90INS1_25CollectiveMainloopBwdSm90ILi2ELi1ELi1EN4cute5tupleIJNS5_1CILi1EEES8_S8_EEENS6_IJNS7_ILi64EEENS7_ILi96EEENS7_ILi192EEEEEENS_6half_tEfNS_4arch4Sm90ELb0ELb0ELb0ELb1ELb0ELb0ELb1ELb0ELi3ELi1ELi1ELi1ELb0EEENS1_24CollectiveEpilogueBwdGQAISD_fSG_Li384ELb1ELb0EEENS1_19SingleTileSchedulerILb1ELb0ELb0ELi96EEEEEEEEEvNT_6ParamsE:
        .type           _ZN7cutlass13device_kernelIN5flash11enable_sm90INS1_16FlashAttnBwdSm90INS1_25CollectiveMainloopBwdSm90ILi2ELi1ELi1EN4cute5tupleIJNS5_1CILi1EEES8_S8_EEENS6_IJNS7_ILi64EEENS7_ILi96EEENS7_ILi192EEEEEENS_6half_tEfNS_4arch4Sm90ELb0ELb0ELb0ELb1ELb0ELb0ELb1ELb0ELi3ELi1ELi1ELi1ELb0EEENS1_24CollectiveEpilogueBwdGQAISD_fSG_Li384ELb1ELb0EEENS1_19SingleTileSchedulerILb1ELb0ELb0ELi96EEEEEEEEEvNT_6ParamsE,@function
        .size           _ZN7cutlass13device_kernelIN5flash11enable_sm90INS1_16FlashAttnBwdSm90INS1_25CollectiveMainloopBwdSm90ILi2ELi1ELi1EN4cute5tupleIJNS5_1CILi1EEES8_S8_EEENS6_IJNS7_ILi64EEENS7_ILi96EEENS7_ILi192EEEEEENS_6half_tEfNS_4arch4Sm90ELb0ELb0ELb0ELb1ELb0ELb0ELb1ELb0ELi3ELi1ELi1ELi1ELb0EEENS1_24CollectiveEpilogueBwdGQAISD_fSG_Li384ELb1ELb0EEENS1_19SingleTileSchedulerILb1ELb0ELb0ELi96EEEEEEEEEvNT_6ParamsE,(.L_x_3861 - _ZN7cutlass13device_kernelIN5flash11enable_sm90INS1_16FlashAttnBwdSm90INS1_25CollectiveMainloopBwdSm90ILi2ELi1ELi1EN4cute5tupleIJNS5_1CILi1EEES8_S8_EEENS6_IJNS7_ILi64EEENS7_ILi96EEENS7_ILi192EEEEEENS_6half_tEfNS_4arch4Sm90ELb0ELb0ELb0ELb1ELb0ELb0ELb1ELb0ELi3ELi1ELi1ELi1ELb0EEENS1_24CollectiveEpilogueBwdGQAISD_fSG_Li384ELb1ELb0EEENS1_19SingleTileSchedulerILb1ELb0ELb0ELi96EEEEEEEEEvNT_6ParamsE)
        .other          _ZN7cutlass13device_kernelIN5flash11enable_sm90INS1_16FlashAttnBwdSm90INS1_25CollectiveMainloopBwdSm90ILi2ELi1ELi1EN4cute5tupleIJNS5_1CILi1EEES8_S8_EEENS6_IJNS7_ILi64EEENS7_ILi96EEENS7_ILi192EEEEEENS_6half_tEfNS_4arch4Sm90ELb0ELb0ELb0ELb1ELb0ELb0ELb1ELb0ELi3ELi1ELi1ELi1ELb0EEENS1_24CollectiveEpilogueBwdGQAISD_fSG_Li384ELb1ELb0EEENS1_19SingleTileSchedulerILb1ELb0ELb0ELi96EEEEEEEEEvNT_6ParamsE,@"STO_CUDA_ENTRY STV_DEFAULT"
_ZN7cutlass13device_kernelIN5flash11enable_sm90INS1_16FlashAttnBwdSm90INS1_25CollectiveMainloopBwdSm90ILi2ELi1ELi1EN4cute5tupleIJNS5_1CILi1EEES8_S8_EEENS6_IJNS7_ILi64EEENS7_ILi96EEENS7_ILi192EEEEEENS_6half_tEfNS_4arch4Sm90ELb0ELb0ELb0ELb1ELb0ELb0ELb1ELb0ELi3ELi1ELi1ELi1ELb0EEENS1_24CollectiveEpilogueBwdGQAISD_fSG_Li384ELb1ELb0EEENS1_19SingleTileSchedulerILb1ELb0ELb0ELi96EEEEEEEEEvNT_6ParamsE:
        /* <DEDUP_REMOVED lines=22> */
.L_x_864:
[----:B------:R-:W-:Y:S05]  /*0160*/  BSYNC B0 ;  /* 0x0000000000007941 */ /* 0x000fea0003800000 */
.L_x_863:
        /* <DEDUP_REMOVED lines=34> */
.L_x_865:
        /* <DEDUP_REMOVED lines=20> */
.L_x_866:
        /* <DEDUP_REMOVED lines=8> */
.L_x_869:
        /* <DEDUP_REMOVED lines=21> */
.L_x_870:
        /* <DEDUP_REMOVED lines=10> */
.L_x_872:
[----:B------:R-:W2:Y:S02]  /*0740*/  LDC R0, c[0x0][0x8c4] ;  /* 0x00023100ff007b82 */ /* 0x000ea40000000800 */
.L_x_871:
        /* <DEDUP_REMOVED lines=14> */
.L_x_874:
        /* <DEDUP_REMOVED lines=10> */
.L_x_875:
        /* <DEDUP_REMOVED lines=8> */
.L_x_876:
        /* <DEDUP_REMOVED lines=9> */
.L_x_877:
        /* <DEDUP_REMOVED lines=75> */
.L_x_880:
        /* <DEDUP_REMOVED lines=15> */
.L_x_879:
        /* <DEDUP_REMOVED lines=20> */
.L_x_882:
        /* <DEDUP_REMOVED lines=15> */
.L_x_881:
        /* <DEDUP_REMOVED lines=8> */
.L_x_970:
        /* <DEDUP_REMOVED lines=26> */
.L_x_884:
        /* <DEDUP_REMOVED lines=98> */
.L_x_896:
[----:B------:R-:W-:-:S13]  /*19f0*/  ISETP.NE.AND P0, PT, R13, 0x3, PT ;  /* 0x000000030d00780c */ /* 0x000fda0003f05270 */
[----:B-1----:R-:W-:Y:S05]  /*1a00*/  @!P0 BRA `(.L_x_886) ;  /* 0x0000000000048947 */ /* 0x002fea0003800000 */
[----:B------:R-:W-:Y:S01]  /*1a10*/  BPT.TRAP 0x1 ;  /* 0x000000040000795c */ /* 0x000fe20000300000 */
.L_x_886:
[----:B------:R-:W-:Y:S02]  /*1a20*/  LEA R4, R3, UR36, 0x3 ;  /* 0x0000002403047c11 */ /* 0x000fe4000f8e18ff */
[----:B------:R-:W-:-:S04]  /*1a30*/  SHF.L.U32 R9, R7, 0x1f, RZ ;  /* 0x0000001f07097819 */ /* 0x000fc800000006ff */
[----:B------:R1:W2:Y:S01]  /*1a40*/  SYNCS.PHASECHK.TRANS64.TRYWAIT P1, [R4+URZ+0x36410], R9 ;  /* 0x03641009040075a7 */ /* 0x0002a2000802017f */
[----:B------:R-:W-:Y:S05]  /*1a50*/  @!P0 BRA `(.L_x_887) ;  /* 0x0000000000048947 */ /* 0x000fea0003800000 */
[----:B------:R-:W-:Y:S01]  /*1a60*/  BPT.TRAP 0x1 ;  /* 0x000000040000795c */ /* 0x000fe20000300000 */
.L_x_887:
[----:B--2---:R-:W-:Y:S05]  /*1a70*/  @P1 BRA `(.L_x_888) ;  /* 0x0000000000081947 */ /* 0x004fea0003800000 */
[----:B------:R-:W2:Y:S02]  /*1a80*/  SYNCS.PHASECHK.TRANS64.TRYWAIT P1, [R4+URZ+0x36410], R9 ;  /* 0x03641009040075a7 */ /* 0x000ea4000802017f */
[----:B--2---:R-:W-:Y:S05]  /*1a90*/  @!P1 BRA `(.L_x_889) ;  /* 0x0000006400489947 */ /* 0x004fea0003800000 */
.L_x_888:
        /* <DEDUP_REMOVED lines=103> */
.L_x_890:
[----:B-12---:R-:W-:-:S04]  /*2110*/  SHF.L.U32 R9, R6, 0x1f, RZ ;  /* 0x0000001f06097819 */ /* 0x006fc800000006ff */
[----:B------:R1:W2:Y:S01]  /*2120*/  SYNCS.PHASECHK.TRANS64.TRYWAIT P1, [UR36+0x36430], R9 ;  /* 0x03643009ff0075a7 */ /* 0x0002a20008020164 */
[----:B------:R-:W-:Y:S05]  /*2130*/  @!P0 BRA `(.L_x_891) ;  /* 0x0000000000048947 */ /* 0x000fea0003800000 */
[----:B------:R-:W-:Y:S01]  /*2140*/  BPT.TRAP 0x1 ;  /* 0x000000040000795c */ /* 0x000fe20000300000 */
.L_x_891:
[----:B--2---:R-:W-:Y:S05]  /*2150*/  @P1 BRA `(.L_x_892) ;  /* 0x0000000000081947 */ /* 0x004fea0003800000 */
[----:B------:R-:W2:Y:S02]  /*2160*/  SYNCS.PHASECHK.TRANS64.TRYWAIT P1, [UR36+0x36430], R9 ;  /* 0x03643009ff0075a7 */ /* 0x000ea40008020164 */
[----:B--2---:R-:W-:Y:S05]  /*2170*/  @!P1 BRA `(.L_x_893) ;  /* 0x0000005c00a49947 */ /* 0x004fea0003800000 */
.L_x_892:
        /* <DEDUP_REMOVED lines=303> */
.L_x_894:
        /* <DEDUP_REMOVED lines=60> */
.L_x_895:
        /* <DEDUP_REMOVED lines=62> */
.L_x_878:
[----:B------:R-:W-:Y:S05]  /*3c10*/  @P0 BRA `(.L_x_873) ;  /* 0x0000004000b00947 */ /* 0x000fea0003800000 */
[----:B-12---:R-:W1:Y:S01]  /*3c20*/  LDC.64 R2, c[0x0][0x878] ;  /* 0x00021e00ff027b82 */ /* 0x006e620000000a00 */
[----:B------:R-:W2:Y:S01]  /*3c30*/  S2R R0, SR_TID.X ;  /* 0x0000000000007919 */ /* 0x000ea20000002100 */
[----:B------:R-:W3:Y:S06]  /*3c40*/  S2R R6, SR_CTAID.Y ;  /* 0x0000000000067919 */ /* 0x000eec0000002600 */
[----:B------:R-:W4:Y:S01]  /*3c50*/  S2UR UR5, SR_CgaCtaId ;  /* 0x00000000000579c3 */ /* 0x000f220000008800 */
[----:B------:R-:W5:Y:S01]  /*3c60*/  S2R R10, SR_CTAID.X ;  /* 0x00000000000a7919 */ /* 0x000f620000002500 */
[----:B------:R-:W-:-:S06]  /*3c70*/  UMOV UR4, 0x400 ;  /* 0x0000040000047882 */ /* 0x000fcc0000000000 */
[----:B------:R-:W5:Y:S01]  /*3c80*/  LDC.64 R12, c[0x0][0x818] ;  /* 0x00020600ff0c7b82 */ /* 0x000f620000000a00 */
[----:B-1----:R-:W-:-:S07]  /*3c90*/  ISETP.NE.U32.AND P0, PT, R2, RZ, PT ;  /* 0x000000ff0200720c */ /* 0x002fce0003f05070 */
[----:B------:R-:W1:Y:S01]  /*3ca0*/  LDC.64 R16, c[0x0][0x840] ;  /* 0x00021000ff107b82 */ /* 0x000e620000000a00 */
[----:B------:R-:W-:-:S07]  /*3cb0*/  ISETP.NE.AND.EX P0, PT, R3, RZ, PT, P0 ;  /* 0x000000ff0300720c */ /* 0x000fce0003f05300 */
[----:B------:R-:W4:Y:S08]  /*3cc0*/  LDC R2, c[0x0][0x850] ;  /* 0x00021400ff027b82 */ /* 0x000f300000000800 */
[----:B------:R-:W2:Y:S08]  /*3cd0*/  @P0 LDC.64 R4, c[0x0][0x878] ;  /* 0x00021e00ff040b82 */ /* 0x000eb00000000a00 */
[----:B------:R-:W1:Y:S08]  /*3ce0*/  LDC.64 R14, c[0x0][0x820] ;  /* 0x00020800ff0e7b82 */ /* 0x000e700000000a00 */
[----:B------:R-:W1:Y:S01]  /*3cf0*/  LDC.64 R20, c[0x0][0x848] ;  /* 0x00021200ff147b82 */ /* 0x000e620000000a00 */
[----:B--2---:R-:W-:-:S07]  /*3d00*/  @P0 IMAD.WIDE R4, R18, 0x4, R4 ;  /* 0x0000000412040825 */ /* 0x004fce00078e0204 */
[----:B------:R-:W2:Y:S01]  /*3d10*/  LDC.64 R22, c[0x0][0x800] ;  /* 0x00020000ff167b82 */ /* 0x000ea20000000a00 */
[----:B------:R3:W2:Y:S07]  /*3d20*/  @P0 LDG.E R5, desc[UR38][R4.64] ;  /* 0x0000002604050981 */ /* 0x0006ae000c1e1900 */
[----:B------:R-:W-:Y:S01]  /*3d30*/  BAR.SYNC.DEFER_BLOCKING 0x1, 0x180 ;  /* 0x0046000000007b1d */ /* 0x000fe20000010000 */
[----:B----4-:R-:W-:Y:S01]  /*3d40*/  ISETP.NE.AND P1, PT, R2, 0x1, PT ;  /* 0x000000010200780c */ /* 0x010fe20003f25270 */
[----:B------:R-:W-:Y:S01]  /*3d50*/  VIADD R2, R0, 0xffffff80 ;  /* 0xffffff8000027836 */ /* 0x000fe20000000000 */
[----:B------:R-:W-:-:S03]  /*3d60*/  ULEA UR4, UR5, UR4, 0x18 ;  /* 0x0000000405047291 */ /* 0x000fc6000f8ec03f */
[----:B------:R-:W-:Y:S01]  /*3d70*/  BSSY B0, `(.L_x_897) ;  /* 0x0000053000007945 */ /* 0x000fe20003800000 */
[----:B------:R-:W-:-:S04]  /*3d80*/  SHF.R.S32.HI R3, RZ, 0x1f, R2 ;  /* 0x0000001fff037819 */ /* 0x000fc80000011402 */
[----:B------:R-:W-:-:S03]  /*3d90*/  LEA.HI R7, R3, R2, RZ, 0x7 ;  /* 0x0000000203077211 */ /* 0x000fc600078f38ff */
[----:B------:R-:W4:Y:S01]  /*3da0*/  @P1 LDC R9, c[0x0][0x854] ;  /* 0x00021500ff091b82 */ /* 0x000f220000000800 */
[----:B------:R-:W-:Y:S02]  /*3db0*/  LOP3.LUT R3, R7, 0x3fffff80, RZ, 0xc0, !PT ;  /* 0x3fffff8007037812 */ /* 0x000fe400078ec0ff */
[----:B---3--:R-:W-:-:S03]  /*3dc0*/  SHF.R.S32.HI R4, RZ, 0x7, R7 ;  /* 0x00000007ff047819 */ /* 0x008fc60000011407 */
[----:B------:R-:W-:Y:S02]  /*3dd0*/  IMAD.IADD R3, R2, 0x1, -R3 ;  /* 0x0000000102037824 */ /* 0x000fe400078e0a03 */
[----:B------:R-:W3:Y:S02]  /*3de0*/  @P1 LDC R11, c[0x0][0x858] ;  /* 0x00021600ff0b1b82 */ /* 0x000ee40000000800 */
[----:B------:R-:W-:Y:S02]  /*3df0*/  IMAD R7, R4, 0x600, R3 ;  /* 0x0000060004077824 */ /* 0x000fe400078e0203 */
[----:B------:R-:W-:Y:S02]  /*3e00*/  IMAD.MOV.U32 R3, RZ, RZ, R6 ;  /* 0x000000ffff037224 */ /* 0x000fe400078e0006 */
[----:B------:R-:W-:-:S05]  /*3e10*/  IMAD.SHL.U32 R7, R7, 0x4, RZ ;  /* 0x0000000407077824 */ /* 0x000fca00078e00ff */
[----:B------:R-:W-:Y:S01]  /*3e20*/  LEA R8, R7, UR4, 0x2 ;  /* 0x0000000407087c11 */ /* 0x000fe2000f8e10ff */
[----:B-----5:R-:W-:Y:S02]  /*3e30*/  IMAD R7, R10, 0x4800, RZ ;  /* 0x000048000a077824 */ /* 0x020fe400078e02ff */
[----:B----4-:R-:W-:Y:S02]  /*3e40*/  @P1 IMAD.HI.U32 R4, R6, R9, RZ ;  /* 0x0000000906041227 */ /* 0x010fe400078e00ff */
[----:B------:R4:W-:Y:S04]  /*3e50*/  STS.128 [R8], R24 ;  /* 0x0000001808007388 */ /* 0x0009e80000000c00 */
[----:B------:R2:W-:Y:S01]  /*3e60*/  STS.128 [R8+0x800], R28 ;  /* 0x0008001c08007388 */ /* 0x0005e20000000c00 */
[----:B---3--:R-:W-:-:S03]  /*3e70*/  @P1 SHF.R.U32.HI R3, RZ, R11, R4 ;  /* 0x0000000bff031219 */ /* 0x008fc60000011604 */
[----:B------:R3:W-:Y:S01]  /*3e80*/  STS.128 [R8+0x1000], R32 ;  /* 0x0010002008007388 */ /* 0x0007e20000000c00 */
[----:B------:R-:W-:-:S03]  /*3e90*/  SHF.R.S32.HI R9, RZ, 0x1f, R3 ;  /* 0x0000001fff097819 */ /* 0x000fc60000011403 */
[----:B------:R3:W-:Y:S04]  /*3ea0*/  STS.128 [R8+0x1800], R36 ;  /* 0x0018002408007388 */ /* 0x0007e80000000c00 */
[----:B------:R3:W-:Y:S01]  /*3eb0*/  STS.128 [R8+0x2000], R40 ;  /* 0x0020002808007388 */ /* 0x0007e20000000c00 */
[----:B-1----:R-:W-:Y:S01]  /*3ec0*/  IMAD R10, R9, R16, RZ ;  /* 0x00000010090a7224 */ /* 0x002fe200078e02ff */
[----:B----4-:R-:W1:Y:S02]  /*3ed0*/  LDC.64 R24, c[0x0][0x828] ;  /* 0x00020a00ff187b82 */ /* 0x010e640000000a00 */
        /* <DEDUP_REMOVED lines=12> */
[----:B----4-:R-:W4:Y:S01]  /*3fa0*/  FENCE.VIEW.ASYNC.S ;  /* 0x00000000000073c6 */ /* 0x010f220000000000 */
[----:B--2---:R-:W-:-:S04]  /*3fb0*/  @P0 IMAD R5, R18, 0x60, R5 ;  /* 0x0000006012050824 */ /* 0x004fc800078e0205 */
[----:B------:R-:W-:-:S05]  /*3fc0*/  @P0 IMAD.HI R5, R5, 0x2aaaaaab, RZ ;  /* 0x2aaaaaab05050827 */ /* 0x000fca00078e02ff */
[----:B------:R-:W-:-:S04]  /*3fd0*/  @P0 SHF.R.U32.HI R6, RZ, 0x1f, R5 ;  /* 0x0000001fff060819 */ /* 0x000fc80000011605 */
[----:B------:R-:W-:-:S05]  /*3fe0*/  @P0 LEA.HI.SX32 R6, R5, R6, 0x1c ;  /* 0x0000000605060211 */ /* 0x000fca00078fe2ff */
[----:B------:R-:W-:-:S05]  /*3ff0*/  @P0 IMAD R4, R6, 0x4800, RZ ;  /* 0x0000480006040824 */ /* 0x000fca00078e02ff */
[----:B------:R-:W-:Y:S02]  /*4000*/  @P0 SHF.R.S32.HI R5, RZ, 0x1f, R4 ;  /* 0x0000001fff050819 */ /* 0x000fe40000011404 */
[----:B------:R-:W-:Y:S01]  /*4010*/  @!P0 CS2R R4, SRZ ;  /* 0x0000000000048805 */ /* 0x000fe2000001ff00 */
[----:B----4-:R-:W-:Y:S05]  /*4020*/  BAR.SYNC.DEFER_BLOCKING 0x1, 0x180 ;  /* 0x0046000000007b1d */ /* 0x010fea0000010000 */
[----:B------:R-:W-:Y:S01]  /*4030*/  IADD3 R6, P1, R7, R4, RZ ;  /* 0x0000000407067210 */ /* 0x000fe20007f3e0ff */
[----:B------:R-:W-:Y:S01]  /*4040*/  IMAD R4, R9, R12, RZ ;  /* 0x0000000c09047224 */ /* 0x000fe200078e02ff */
[----:B------:R-:W-:-:S02]  /*4050*/  SEL R9, R18, RZ, !P0 ;  /* 0x000000ff12097207 */ /* 0x000fc40004000000 */
[----:B------:R-:W-:Y:S01]  /*4060*/  LEA.HI.X.SX32 R7, R7, R5, 0x1, P1 ;  /* 0x0000000507077211 */ /* 0x000fe200008f0eff */
[C---:B------:R-:W-:Y:S02]  /*4070*/  IMAD R11, R3.reuse, R13, R4 ;  /* 0x0000000d030b7224 */ /* 0x040fe400078e0204 */
[C---:B------:R-:W-:Y:S02]  /*4080*/  IMAD R13, R3.reuse, R17, R10 ;  /* 0x00000011030d7224 */ /* 0x040fe400078e020a */
[----:B------:R-:W-:-:S04]  /*4090*/  IMAD.WIDE.U32 R4, R3, R12, R6 ;  /* 0x0000000c03047225 */ /* 0x000fc800078e0006 */
[----:B------:R-:W-:Y:S01]  /*40a0*/  IMAD.WIDE.U32 R6, R3, R16, R6 ;  /* 0x0000001003067225 */ /* 0x000fe200078e0006 */
[----:B------:R-:W-:-:S03]  /*40b0*/  SHF.R.S32.HI R3, RZ, 0x1f, R18 ;  /* 0x0000001fff037819 */ /* 0x000fc60000011412 */
[----:B------:R-:W-:Y:S01]  /*40c0*/  IMAD.IADD R5, R5, 0x1, R11 ;  /* 0x0000000105057824 */ /* 0x000fe200078e020b */
[----:B------:R-:W-:Y:S01]  /*40d0*/  SEL R3, R3, RZ, !P0 ;  /* 0x000000ff03037207 */ /* 0x000fe20004000000 */
[----:B------:R-:W-:Y:S01]  /*40e0*/  IMAD.IADD R7, R7, 0x1, R13 ;  /* 0x0000000107077824 */ /* 0x000fe200078e020d */
[----:B------:R-:W-:Y:S01]  /*40f0*/  ISETP.NE.AND P0, PT, R2, RZ, PT ;  /* 0x000000ff0200720c */ /* 0x000fe20003f05270 */
[----:B------:R-:W-:-:S04]  /*4100*/  IMAD.WIDE.U32 R4, R9, R14, R4 ;  /* 0x0000000e09047225 */ /* 0x000fc800078e0004 */
[C---:B------:R-:W-:Y:S01]  /*4110*/  IMAD R10, R3.reuse, R14, RZ ;  /* 0x0000000e030a7224 */ /* 0x040fe200078e02ff */
[----:B------:R-:W-:Y:S01]  /*4120*/  LEA R22, P1, R4, R22, 0x2 ;  /* 0x0000001604167211 */ /* 0x000fe200078210ff */
[-C--:B------:R-:W-:Y:S02]  /*4130*/  IMAD R12, R3, R20.reuse, RZ ;  /* 0x00000014030c7224 */ /* 0x080fe400078e02ff */
[----:B------:R-:W-:-:S04]  /*4140*/  IMAD.WIDE.U32 R6, R9, R20, R6 ;  /* 0x0000001409067225 */ /* 0x000fc800078e0006 */
[C---:B------:R-:W-:Y:S01]  /*4150*/  IMAD R3, R9.reuse, R15, R10 ;  /* 0x0000000f09037224 */ /* 0x040fe200078e020a */
[----:B-1----:R-:W-:Y:S01]  /*4160*/  LEA R24, P2, R6, R24, 0x2 ;  /* 0x0000001806187211 */ /* 0x002fe200078410ff */
[----:B------:R-:W-:Y:S02]  /*4170*/  IMAD R9, R9, R21, R12 ;  /* 0x0000001509097224 */ /* 0x000fe400078e020c */
[----:B------:R-:W-:Y:S02]  /*4180*/  IMAD.IADD R3, R5, 0x1, R3 ;  /* 0x0000000105037824 */ /* 0x000fe400078e0203 */
[----:B------:R-:W-:-:S03]  /*4190*/  IMAD.IADD R2, R7, 0x1, R9 ;  /* 0x0000000107027824 */ /* 0x000fc600078e0209 */
[----:B------:R-:W-:Y:S02]  /*41a0*/  LEA.HI.X R3, R4, R23, R3, 0x2, P1 ;  /* 0x0000001704037211 */ /* 0x000fe400008f1403 */
[----:B------:R-:W-:Y:S01]  /*41b0*/  LEA.HI.X R2, R6, R25, R2, 0x2, P2 ;  /* 0x0000001906027211 */ /* 0x000fe200010f1402 */
[----:B---3--:R-:W-:Y:S06]  /*41c0*/  @P0 BRA `(.L_x_898) ;  /* 0x0000000000340947 */ /* 0x008fec0003800000 */
[----:B------:R-:W-:Y:S01]  /*41d0*/  R2UR UR6, R24 ;  /* 0x00000000180672ca */ /* 0x000fe200000e0000 */
[----:B------:R-:W-:Y:S01]  /*41e0*/  UMOV UR5, 0x1200 ;  /* 0x0000120000057882 */ /* 0x000fe20000000000 */
[----:B------:R-:W-:Y:S01]  /*41f0*/  R2UR UR7, R2 ;  /* 0x00000000020772ca */ /* 0x000fe200000e0000 */
[----:B------:R-:W-:Y:S01]  /*4200*/  UMOV UR8, 0x0 ;  /* 0x0000000000087882 */ /* 0x000fe20000000000 */
[----:B------:R-:W-:Y:S01]  /*4210*/  PLOP3.LUT P0, PT, PT, PT, PT, 0x80, 0x0 ;  /* 0x000000000000781c */ /* 0x000fe20003f0f070 */
[----:B------:R-:W-:-:S12]  /*4220*/  UMOV UR9, 0x14f00000 ;  /* 0x14f0000000097882 */ /* 0x000fd80000000000 */
.L_x_899:
[----:B------:R-:W-:Y:S01]  /*4230*/  @P0 ELECT P1, URZ, PT ;  /* 0x00000000003f082f */ /* 0x000fe20003820000 */
[----:B------:R1:W-:-:S12]  /*4240*/  UBLKRED.G.S.ADD.F32.RN [UR6], [UR4], UR5, desc[UR8] ;  /* 0x00000806040073bb */ /* 0x0003d800080a1405 */
[----:B------:R-:W-:Y:S02]  /*4250*/  @P1 PLOP3.LUT P0, PT, P1, PT, PT, 0x8, 0x0 ;  /* 0x000000000000181c */ /* 0x000fe40000f0e170 */
[----:B------:R-:W-:-:S11]  /*4260*/  PLOP3.LUT P1, PT, PT, PT, PT, 0x8, 0x0 ;  /* 0x000000000000781c */ /* 0x000fd60003f2e170 */
[----:B-1----:R-:W-:Y:S05]  /*4270*/  @P0 BRA.U.ANY `(.L_x_899) ;  /* 0xfffffffd00ec0947 */ /* 0x002fea000393ffff */
[----:B------:R0:W-:Y:S01]  /*4280*/  UTMACMDFLUSH ;  /* 0x00000000000079b7 */ /* 0x0001e20000000000 */
[----:B------:R-:W-:-:S04]  /*4290*/  DEPBAR.LE SB0, 0x0 ;  /* 0x000080000000791a */ /* 0x000fc80000000000 */
.L_x_898:
[----:B------:R-:W-:Y:S05]  /*42a0*/  BSYNC B0 ;  /* 0x0000000000007941 */ /* 0x000fea0003800000 */
.L_x_897:
[----:B------:R-:W-:Y:S01]  /*42b0*/  BAR.SYNC.DEFER_BLOCKING 0x1, 0x180 ;  /* 0x0046000000007b1d */ /* 0x000fe20000010000 */
[----:B------:R-:W-:-:S05]  /*42c0*/  ISETP.NE.AND P0, PT, R0, 0x80, PT ;  /* 0x000000800000780c */ /* 0x000fca0003f05270 */
        /* <DEDUP_REMOVED lines=26> */
.L_x_900:
        /* <DEDUP_REMOVED lines=8> */
.L_x_868:
        /* <DEDUP_REMOVED lines=20> */
.L_x_902:
        /* <DEDUP_REMOVED lines=13> */
.L_x_904:
[----:B------:R-:W-:-:S05]  /*4700*/  ULDC UR5, c[0x0][0x8c4] ;  /* 0x0002310000057ab9 */ /* 0x000fca0000000800 */
.L_x_903:
        /* <DEDUP_REMOVED lines=40> */
.L_x_905:
        /* <DEDUP_REMOVED lines=53> */
.L_x_927:
        /* <DEDUP_REMOVED lines=23> */
.L_x_908:
[----:B------:R-:W-:Y:S05]  /*4e50*/  BSYNC B0 ;  /* 0x0000000000007941 */ /* 0x000fea0003800000 */
.L_x_907:
        /* <DEDUP_REMOVED lines=12> */
.L_x_910:
[----:B------:R-:W-:Y:S05]  /*4f20*/  BSYNC B0 ;  /* 0x0000000000007941 */ /* 0x000fea0003800000 */
.L_x_909:
        /* <DEDUP_REMOVED lines=13> */
.L_x_912:
[----:B------:R-:W-:Y:S05]  /*5000*/  BSYNC B0 ;  /* 0x0000000000007941 */ /* 0x000fea0003800000 */
.L_x_911:
[----:B------:R-:W-:Y:S06]  /*5010*/  BAR.ARV 0xa, 0xa0 ;  /* 0x0282800000007b1d */ /* 0x000fec0000002000 */
[----:B------:R-:W-:Y:S04]  /*5020*/  BSSY B0, `(.L_x_913) ;  /* 0x0000003000007945 */ /* 0x000fe80003800000 */
[----:B------:R-:W-:Y:S05]  /*5030*/  @!P0 BRA `(.L_x_914) ;  /* 0x0000000000048947 */ /* 0x000fea0003800000 */
[----:B------:R-:W-:-:S04]  /*5040*/  DEPBAR.LE SB0, 0x1 ;  /* 0x000080400000791a */ /* 0x000fc80000000000 */
.L_x_914:
[----:B------:R-:W-:Y:S05]  /*5050*/  BSYNC B0 ;  /* 0x0000000000007941 */ /* 0x000fea0003800000 */
.L_x_913:
[----:B------:R-:W-:Y:S06]  /*5060*/  BAR.ARV 0xb, 0xa0 ;  /* 0x02c2800000007b1d */ /* 0x000fec0000002000 */
[----:B------:R-:W-:Y:S04]  /*5070*/  BSSY B0, `(.L_x_915) ;  /* 0x0000003000007945 */ /* 0x000fe80003800000 */
[----:B------:R-:W-:Y:S05]  /*5080*/  @!P0 BRA `(.L_x_916) ;  /* 0x0000000000048947 */ /* 0x000fea0003800000 */
[----:B------:R-:W-:-:S04]  /*5090*/  DEPBAR.LE SB0, 0x0 ;  /* 0x000080000000791a */ /* 0x000fc80000000000 */
.L_x_916:
[----:B------:R-:W-:Y:S05]  /*50a0*/  BSYNC B0 ;  /* 0x0000000000007941 */ /* 0x000fea0003800000 */
.L_x_915:
        /* <DEDUP_REMOVED lines=13> */
.L_x_918:
[----:B------:R-:W-:Y:S05]  /*5180*/  BSYNC B0 ;  /* 0x0000000000007941 */ /* 0x000fea0003800000 */
.L_x_917:
        /* <DEDUP_REMOVED lines=12> */
.L_x_920:
[----:B------:R-:W-:Y:S05]  /*5250*/  BSYNC B0 ;  /* 0x0000000000007941 */ /* 0x000fea0003800000 */
.L_x_919:
        /* <DEDUP_REMOVED lines=13> */
.L_x_922:
[----:B------:R-:W-:Y:S05]  /*5330*/  BSYNC B0 ;  /* 0x0000000000007941 */ /* 0x000fea0003800000 */
.L_x_921:
[----:B------:R-:W-:Y:S06]  /*5340*/  BAR.ARV 0xa, 0xa0 ;  /* 0x0282800000007b1d */ /* 0x000fec0000002000 */
[----:B------:R-:W-:Y:S04]  /*5350*/  BSSY B0, `(.L_x_923) ;  /* 0x0000003000007945 */ /* 0x000fe80003800000 */
[----:B------:R-:W-:Y:S05]  /*5360*/  @!P0 BRA `(.L_x_924) ;  /* 0x0000000000048947 */ /* 0x000fea0003800000 */
[----:B------:R-:W-:-:S04]  /*5370*/  DEPBAR.LE SB0, 0x1 ;  /* 0x000080400000791a */ /* 0x000fc80000000000 */
.L_x_924:
[----:B------:R-:W-:Y:S05]  /*5380*/  BSYNC B0 ;  /* 0x0000000000007941 */ /* 0x000fea0003800000 */
.L_x_923:
[----:B------:R-:W-:Y:S01]  /*5390*/  VIADD R0, R0, 0xfffffffe ;  /* 0xfffffffe00007836 */ /* 0x000fe20000000000 */
[----:B------:R-:W-:Y:S06]  /*53a0*/  BAR.ARV 0xb, 0xa0 ;  /* 0x02c2800000007b1d */ /* 0x000fec0000002000 */
[----:B------:R-:W-:Y:S01]  /*53b0*/  BSSY B0, `(.L_x_925) ;  /* 0x0000004000007945 */ /* 0x000fe20003800000 */
[----:B------:R-:W-:-:S03]  /*53c0*/  ISETP.NE.AND P1, PT, R0, RZ, PT ;  /* 0x000000ff0000720c */ /* 0x000fc60003f25270 */
[----:B------:R-:W-:Y:S10]  /*53d0*/  @!P0 BRA `(.L_x_926) ;  /* 0x0000000000048947 */ /* 0x000ff40003800000 */
[----:B------:R-:W-:-:S04]  /*53e0*/  DEPBAR.LE SB0, 0x0 ;  /* 0x000080000000791a */ /* 0x000fc80000000000 */
.L_x_926:
[----:B------:R-:W-:Y:S05]  /*53f0*/  BSYNC B0 ;  /* 0x0000000000007941 */ /* 0x000fea0003800000 */
.L_x_925:
[----:B------:R-:W-:Y:S06]  /*5400*/  BAR.ARV 0xc, 0xa0 ;  /* 0x0302800000007b1d */ /* 0x000fec0000002000 */
[----:B------:R-:W-:Y:S02]  /*5410*/  UIADD3 UR5, UR5, 0x2, URZ ;  /* 0x0000000205057890 */ /* 0x000fe4000fffe03f */
[----:B------:R-:W-:Y:S01]  /*5420*/  UIADD3 UR4, UR4, 0x1, URZ ;  /* 0x0000000104047890 */ /* 0x000fe2000fffe03f */
[----:B------:R-:W-:Y:S11]  /*5430*/  @P1 BRA `(.L_x_927) ;  /* 0xfffffff800281947 */ /* 0x000ff6000383ffff */
[----:B------:R-:W-:-:S12]  /*5440*/  UIADD3 UR6, UR20, 0x6000, URZ ;  /* 0x0000600014067890 */ /* 0x000fd8000fffe03f */
.L_x_906:
        /* <DEDUP_REMOVED lines=19> */
.L_x_929:
[----:B------:R-:W-:Y:S05]  /*5580*/  BSYNC B0 ;  /* 0x0000000000007941 */ /* 0x000fea0003800000 */
.L_x_928:
        /* <DEDUP_REMOVED lines=18> */
.L_x_931:
[----:B------:R-:W-:Y:S05]  /*56b0*/  BSYNC B0 ;  /* 0x0000000000007941 */ /* 0x000fea0003800000 */
.L_x_930:
        /* <DEDUP_REMOVED lines=19> */
.L_x_933:
[----:B------:R-:W-:Y:S05]  /*57f0*/  BSYNC B0 ;  /* 0x0000000000007941 */ /* 0x000fea0003800000 */
.L_x_932:
[----:B------:R-:W-:Y:S06]  /*5800*/  BAR.ARV 0xa, 0xa0 ;  /* 0x0282800000007b1d */ /* 0x000fec0000002000 */
[----:B------:R-:W-:Y:S04]  /*5810*/  BSSY B0, `(.L_x_934) ;  /* 0x0000003000007945 */ /* 0x000fe80003800000 */
[----:B------:R-:W-:Y:S05]  /*5820*/  @!P0 BRA `(.L_x_935) ;  /* 0x0000000000048947 */ /* 0x000fea0003800000 */
[----:B------:R-:W-:-:S04]  /*5830*/  DEPBAR.LE SB0, 0x1 ;  /* 0x000080400000791a */ /* 0x000fc80000000000 */
.L_x_935:
[----:B------:R-:W-:Y:S05]  /*5840*/  BSYNC B0 ;  /* 0x0000000000007941 */ /* 0x000fea0003800000 */
.L_x_934:
[----:B------:R-:W-:Y:S06]  /*5850*/  BAR.ARV 0xb, 0xa0 ;  /* 0x02c2800000007b1d */ /* 0x000fec0000002000 */
[----:B------:R-:W-:Y:S04]  /*5860*/  BSSY B0, `(.L_x_936) ;  /* 0x0000003000007945 */ /* 0x000fe80003800000 */
[----:B------:R-:W-:Y:S05]  /*5870*/  @!P0 BRA `(.L_x_937) ;  /* 0x0000000000048947 */ /* 0x000fea0003800000 */
[----:B------:R-:W-:-:S04]  /*5880*/  DEPBAR.LE SB0, 0x0 ;  /* 0x000080000000791a */ /* 0x000fc80000000000 */
.L_x_937:
[----:B------:R-:W-:Y:S05]  /*5890*/  BSYNC B0 ;  /* 0x0000000000007941 */ /* 0x000fea0003800000 */
.L_x_936:
[----:B------:R-:W-:Y:S06]  /*58a0*/  BAR.ARV 0xc, 0xa0 ;  /* 0x0302800000007b1d */ /* 0x000fec0000002000 */
[----:B------:R-:W-:Y:S05]  /*58b0*/  BRA `(.L_x_873) ;  /* 0x0000002400887947 */ /* 0x000fea0003800000 */
.L_x_901:
        /* <DEDUP_REMOVED lines=10> */
.L_x_938:
        /* <DEDUP_REMOVED lines=10> */
.L_x_940:
[----:B------:R-:W3:Y:S02]  /*5a00*/  LDC R0, c[0x0][0x8c4] ;  /* 0x00023100ff007b82 */ /* 0x000ee40000000800 */
.L_x_939:
        /* <DEDUP_REMOVED lines=42> */
.L_x_942:
        /* <DEDUP_REMOVED lines=70> */
.L_x_971:
        /* <DEDUP_REMOVED lines=9> */
.L_x_945:
        /* <DEDUP_REMOVED lines=98> */
.L_x_956:
[----:B-1----:R-:W-:-:S05]  /*67c0*/  IMAD.MOV.U32 R11, RZ, RZ, 0x1 ;  /* 0x00000001ff0b7424 */ /* 0x002fca00078e00ff */
[----:B------:R-:W-:-:S04]  /*67d0*/  SHF.L.U32 R11, R11, 0x1f, RZ ;  /* 0x0000001f0b0b7819 */ /* 0x000fc800000006ff */
[----:B------:R-:W1:Y:S02]  /*67e0*/  SYNCS.PHASECHK.TRANS64.TRYWAIT P1, [R12+URZ+0x36438], R11 ;  /* 0x0364380b0c0075a7 */ /* 0x000e64000802017f */
[----:B-1234-:R-:W-:Y:S05]  /*67f0*/  @!P1 BRA `(.L_x_948) ;  /* 0x00000018002c9947 */ /* 0x01efea0003800000 */
.L_x_972:
[----:B------:R-:W-:Y:S05]  /*6800*/  @P0 BRA `(.L_x_949) ;  /* 0x0000000000140947 */ /* 0x000fea0003800000 */
[----:B------:R-:W-:Y:S01]  /*6810*/  ISETP.NE.AND P1, PT, R8, RZ, PT ;  /* 0x000000ff0800720c */ /* 0x000fe20003f25270 */
[----:B------:R-:W-:-:S04]  /*6820*/  IMAD.MOV.U32 R3, RZ, RZ, 0x6100 ;  /* 0x00006100ff037424 */ /* 0x000fc800078e00ff */
[----:B------:R2:W-:Y:S08]  /*6830*/  SYNCS.ARRIVE.TRANS64 RZ, [R12+URZ+0x36430], R3 ;  /* 0x036430030cff79a7 */ /* 0x0005f0000800003f */
[----:B------:R-:W-:Y:S05]  /*6840*/  @!P1 BRA `(.L_x_949) ;  /* 0x0000000000049947 */ /* 0x000fea0003800000 */
[----:B------:R-:W-:Y:S01]  /*6850*/  BPT.TRAP 0x1 ;  /* 0x000000040000795c */ /* 0x000fe20000300000 */
.L_x_949:
        /* <DEDUP_REMOVED lines=49> */
.L_x_973:
[----:B------:R-:W-:Y:S05]  /*6b70*/  @P0 BRA `(.L_x_951) ;  /* 0x0000000000140947 */ /* 0x000fea0003800000 */
[----:B------:R-:W-:Y:S01]  /*6b80*/  ISETP.NE.AND P1, PT, R8, RZ, PT ;  /* 0x000000ff0800720c */ /* 0x000fe20003f25270 */
[----:B--2---:R-:W-:-:S04]  /*6b90*/  IMAD.MOV.U32 R27, RZ, RZ, 0x6100 ;  /* 0x00006100ff1b7424 */ /* 0x004fc800078e00ff */
[----:B------:R3:W-:Y:S08]  /*6ba0*/  SYNCS.ARRIVE.TRANS64 RZ, [R12+URZ+0x36418], R27 ;  /* 0x0364181b0cff79a7 */ /* 0x0007f0000800003f */
[----:B------:R-:W-:Y:S05]  /*6bb0*/  @!P1 BRA `(.L_x_951) ;  /* 0x0000000000049947 */ /* 0x000fea0003800000 */
[----:B------:R-:W-:Y:S01]  /*6bc0*/  BPT.TRAP 0x1 ;  /* 0x000000040000795c */ /* 0x000fe20000300000 */
.L_x_951:
        /* <DEDUP_REMOVED lines=37> */
.L_x_974:
[----:B--2---:R-:W-:Y:S01]  /*6e20*/  SHF.R.S32.HI R28, RZ, 0x1f, R26 ;  /* 0x0000001fff1c7819 */ /* 0x004fe2000001141a */
[----:B------:R-:W-:Y:S06]  /*6e30*/  @P0 BRA `(.L_x_953) ;  /* 0x0000000000140947 */ /* 0x000fec0003800000 */
[----:B------:R-:W-:Y:S01]  /*6e40*/  ISETP.NE.AND P1, PT, R8, RZ, PT ;  /* 0x000000ff0800720c */ /* 0x000fe20003f25270 */
[----:B------:R-:W-:-:S04]  /*6e50*/  IMAD.MOV.U32 R29, RZ, RZ, 0x6100 ;  /* 0x00006100ff1d7424 */ /* 0x000fc800078e00ff */
[----:B------:R2:W-:Y:S08]  /*6e60*/  SYNCS.ARRIVE.TRANS64 RZ, [R12+URZ+0x36430], R29 ;  /* 0x0364301d0cff79a7 */ /* 0x0005f0000800003f */
[----:B------:R-:W-:Y:S05]  /*6e70*/  @!P1 BRA `(.L_x_953) ;  /* 0x0000000000049947 */ /* 0x000fea0003800000 */
[----:B------:R-:W-:Y:S01]  /*6e80*/  BPT.TRAP 0x1 ;  /* 0x000000040000795c */ /* 0x000fe20000300000 */
.L_x_953:
        /* <DEDUP_REMOVED lines=37> */
.L_x_976:
[----:B------:R-:W-:Y:S05]  /*70e0*/  @P0 BRA `(.L_x_955) ;  /* 0x0000000000140947 */ /* 0x000fea0003800000 */
[----:B------:R-:W-:Y:S01]  /*70f0*/  ISETP.NE.AND P1, PT, R8, RZ, PT ;  /* 0x000000ff0800720c */ /* 0x000fe20003f25270 */
[----:B---3--:R-:W-:-:S04]  /*7100*/  IMAD.MOV.U32 R5, RZ, RZ, 0x6100 ;  /* 0x00006100ff057424 */ /* 0x008fc800078e00ff */
[----:B------:R4:W-:Y:S08]  /*7110*/  SYNCS.ARRIVE.TRANS64 RZ, [R12+URZ+0x36410], R5 ;  /* 0x036410050cff79a7 */ /* 0x0009f0000800003f */
[----:B------:R-:W-:Y:S05]  /*7120*/  @!P1 BRA `(.L_x_955) ;  /* 0x0000000000049947 */ /* 0x000fea0003800000 */
[----:B------:R-:W-:Y:S01]  /*7130*/  BPT.TRAP 0x1 ;  /* 0x000000040000795c */ /* 0x000fe20000300000 */
.L_x_955:
        /* <DEDUP_REMOVED lines=37> */
.L_x_947:
[----:B------:R-:W-:Y:S01]  /*7390*/  ISETP.NE.AND P1, PT, R16, RZ, PT ;  /* 0x000000ff1000720c */ /* 0x000fe20003f25270 */
[----:B------:R-:W-:-:S12]  /*73a0*/  IMAD.MOV.U32 R4, RZ, RZ, 0x1 ;  /* 0x00000001ff047424 */ /* 0x000fd800078e00ff */
[----:B------:R-:W-:Y:S05]  /*73b0*/  @!P1 BRA `(.L_x_946) ;  /* 0x00000004006c9947 */ /* 0x000fea0003800000 */
[----:B------:R-:W3:Y:S02]  /*73c0*/  SYNCS.PHASECHK.TRANS64.TRYWAIT P1, [R12+URZ+0x36438], R11 ;  /* 0x0364380b0c0075a7 */ /* 0x000ee4000802017f */
[----:B---3--:R-:W-:Y:S05]  /*73d0*/  @!P1 BRA `(.L_x_957) ;  /* 0x0000000c00889947 */ /* 0x008fea0003800000 */
.L_x_977:
[----:B------:R-:W-:Y:S05]  /*73e0*/  @P0 BRA `(.L_x_958) ;  /* 0x0000000000140947 */ /* 0x000fea0003800000 */
[----:B------:R-:W-:Y:S01]  /*73f0*/  ISETP.NE.AND P1, PT, R8, RZ, PT ;  /* 0x000000ff0800720c */ /* 0x000fe20003f25270 */
[----:B------:R-:W-:-:S04]  /*7400*/  IMAD.MOV.U32 R5, RZ, RZ, 0x6100 ;  /* 0x00006100ff057424 */ /* 0x000fc800078e00ff */
[----:B------:R4:W-:Y:S08]  /*7410*/  SYNCS.ARRIVE.TRANS64 RZ, [R12+URZ+0x36430], R5 ;  /* 0x036430050cff79a7 */ /* 0x0009f0000800003f */
[----:B------:R-:W-:Y:S05]  /*7420*/  @!P1 BRA `(.L_x_958) ;  /* 0x0000000000049947 */ /* 0x000fea0003800000 */
[----:B------:R-:W-:Y:S01]  /*7430*/  BPT.TRAP 0x1 ;  /* 0x000000040000795c */ /* 0x000fe20000300000 */
.L_x_958:
        /* <DEDUP_REMOVED lines=42> */
.L_x_978:
[----:B------:R-:W-:Y:S01]  /*76e0*/  IMAD.MOV.U32 R4, RZ, RZ, RZ ;  /* 0x000000ffff047224 */ /* 0x000fe200078e00ff */
[----:B------:R-:W-:Y:S06]  /*76f0*/  @P0 BRA `(.L_x_960) ;  /* 0x0000000000140947 */ /* 0x000fec0003800000 */
[----:B------:R-:W-:Y:S01]  /*7700*/  ISETP.NE.AND P1, PT, R8, RZ, PT ;  /* 0x000000ff0800720c */ /* 0x000fe20003f25270 */
[----:B----4-:R-:W-:-:S04]  /*7710*/  IMAD.MOV.U32 R5, RZ, RZ, 0x6100 ;  /* 0x00006100ff057424 */ /* 0x010fc800078e00ff */
[----:B------:R4:W-:Y:S08]  /*7720*/  SYNCS.ARRIVE.TRANS64 RZ, [R12+URZ+0x36418], R5 ;  /* 0x036418050cff79a7 */ /* 0x0009f0000800003f */
[----:B------:R-:W-:Y:S05]  /*7730*/  @!P1 BRA `(.L_x_960) ;  /* 0x0000000000049947 */ /* 0x000fea0003800000 */
[----:B------:R-:W-:Y:S01]  /*7740*/  BPT.TRAP 0x1 ;  /* 0x000000040000795c */ /* 0x000fe20000300000 */
.L_x_960:
        /* <DEDUP_REMOVED lines=34> */
.L_x_946:
[----:B------:R-:W-:-:S04]  /*7970*/  SHF.L.U32 R3, R4, 0x1f, RZ ;  /* 0x0000001f04037819 */ /* 0x000fc800000006ff */
[----:B------:R-:W4:Y:S02]  /*7980*/  SYNCS.PHASECHK.TRANS64.TRYWAIT P1, [R12+URZ+0x36438], R3 ;  /* 0x036438030c0075a7 */ /* 0x000f24000802017f */
[----:B----4-:R-:W-:Y:S05]  /*7990*/  @!P1 BRA `(.L_x_961) ;  /* 0x0000000800409947 */ /* 0x010fea0003800000 */
.L_x_979:
[----:B------:R-:W-:Y:S05]  /*79a0*/  @P0 BRA `(.L_x_962) ;  /* 0x0000000000180947 */ /* 0x000fea0003800000 */
[----:B------:R-:W5:Y:S01]  /*79b0*/  S2R R2, SR_TID.X ;  /* 0x0000000000027919 */ /* 0x000f620000002100 */
[----:B----4-:R-:W-:-:S04]  /*79c0*/  IMAD.MOV.U32 R3, RZ, RZ, 0x6100 ;  /* 0x00006100ff037424 */ /* 0x010fc800078e00ff */
[----:B------:R4:W-:Y:S01]  /*79d0*/  SYNCS.ARRIVE.TRANS64 RZ, [R12+URZ+0x36430], R3 ;  /* 0x036430030cff79a7 */ /* 0x0009e2000800003f */
[----:B-----5:R-:W-:-:S13]  /*79e0*/  LOP3.LUT P0, RZ, R2, 0x1f, RZ, 0xc0, !PT ;  /* 0x0000001f02ff7812 */ /* 0x020fda000780c0ff */
[----:B----4-:R-:W-:Y:S05]  /*79f0*/  @!P0 BRA `(.L_x_962) ;  /* 0x0000000000048947 */ /* 0x010fea0003800000 */
[----:B------:R-:W-:Y:S01]  /*7a00*/  BPT.TRAP 0x1 ;  /* 0x000000040000795c */ /* 0x000fe20000300000 */
.L_x_962:
        /* <DEDUP_REMOVED lines=44> */
.L_x_943:
[----:B------:R-:W-:Y:S05]  /*7cd0*/  BSYNC B0 ;  /* 0x0000000000007941 */ /* 0x000fea0003800000 */
.L_x_941:
[----:B------:R-:W-:-:S03]  /*7ce0*/  UMOV UR6, 0xffffffff ;  /* 0xffffffff00067882 */ /* 0x000fc60000000000 */
[----:B------:R-:W-:Y:S05]  /*7cf0*/  BRA.DIV UR6, `(.L_x_963) ;  /* 0x00000006067c7947 */ /* 0x000fea000b800000 */
[----:B------:R-:W-:-:S13]  /*7d00*/  ELECT P0, URZ, PT ;  /* 0x00000000003f782f */ /* 0x000fda0003800000 */
.L_x_982:
[----:B------:R-:W-:Y:S05]  /*7d10*/  @!P0 BRA `(.L_x_873) ;  /* 0x0000000000708947 */ /* 0x000fea0003800000 */
[----:B------:R-:W-:-:S04]  /*7d20*/  LOP3.LUT R17, R17, 0x2, RZ, 0xfc, !PT ;  /* 0x0000000211117812 */ /* 0x000fc800078efcff */
[----:B------:R-:W-:-:S13]  /*7d30*/  ISETP.NE.AND P0, PT, R17, 0x3, PT ;  /* 0x000000031100780c */ /* 0x000fda0003f05270 */
[----:B------:R-:W-:Y:S05]  /*7d40*/  @!P0 BRA `(.L_x_964) ;  /* 0x0000000000048947 */ /* 0x000fea0003800000 */
[----:B--2---:R-:W-:Y:S01]  /*7d50*/  BPT.TRAP 0x1 ;  /* 0x000000040000795c */ /* 0x004fe20000300000 */
.L_x_964:
        /* <DEDUP_REMOVED lines=15> */
.L_x_983:
[----:B------:R-:W5:Y:S02]  /*7e50*/  SYNCS.PHASECHK.TRANS64.TRYWAIT P1, [R5+URZ], R0 ;  /* 0x00000000050075a7 */ /* 0x000f64000802017f */
[----:B-----5:R-:W-:Y:S05]  /*7e60*/  @!P1 BRA `(.L_x_966) ;  /* 0x0000000400589947 */ /* 0x020fea0003800000 */
.L_x_984:
[----:B------:R-:W-:Y:S05]  /*7e70*/  @!P0 BRA `(.L_x_967) ;  /* 0x0000000000048947 */ /* 0x000fea0003800000 */
[----:B--2---:R-:W-:Y:S01]  /*7e80*/  BPT.TRAP 0x1 ;  /* 0x000000040000795c */ /* 0x004fe20000300000 */
.L_x_967:
[----:B------:R-:W-:-:S07]  /*7e90*/  SHF.L.U32 R4, R4, 0x1f, RZ ;  /* 0x0000001f04047819 */ /* 0x000fce00000006ff */
.L_x_968:
[----:B------:R1:W1:Y:S02]  /*7ea0*/  SYNCS.PHASECHK.TRANS64.TRYWAIT P0, [R9+URZ+0x36438], R4 ;  /* 0x03643804090075a7 */ /* 0x000264000800017f */
[----:B-1----:R-:W-:Y:S05]  /*7eb0*/  @!P0 NANOSLEEP.SYNCS 0x989680 ;  /* 0x009896800000895d */ /* 0x002fea0003900000 */
[----:B------:R-:W1:Y:S02]  /*7ec0*/  @!P0 SYNCS.PHASECHK.TRANS64 P0, [R9+URZ+0x36438], R4 ;  /* 0x03643804090085a7 */ /* 0x000e64000800007f */
[----:B-1----:R-:W-:Y:S05]  /*7ed0*/  @!P0 BRA `(.L_x_968) ;  /* 0xfffffffc00f08947 */ /* 0x002fea000383ffff */
.L_x_873:
[----:B--2---:R-:W-:Y:S05]  /*7ee0*/  BSYNC B6 ;  /* 0x0000000000067941 */ /* 0x004fea0003800000 */
.L_x_867:
[----:B------:R-:W-:Y:S05]  /*7ef0*/  EXIT ;  /* 0x000000000000794d */ /* 0x000fea0003800000 */
.L_x_883:
[----:B------:R-:W-:Y:S02]  /*7f00*/  IMAD.MOV.U32 R12, RZ, RZ, RZ ;  /* 0x000000ffff0c7224 */ /* 0x000fe400078e00ff */
[----:B------:R-:W-:Y:S02]  /*7f10*/  IMAD.MOV.U32 R11, RZ, RZ, 0x1f ;  /* 0x0000001fff0b7424 */ /* 0x000fe400078e00ff */
[----:B------:R-:W-:-:S07]  /*7f20*/  IMAD.MOV.U32 R15, RZ, RZ, -0x1 ;  /* 0xffffffffff0f7424 */ /* 0x000fce00078e00ff */
[----:B------:R-:W-:Y:S05]  /*7f30*/  WARPSYNC.COLLECTIVE R15, `(.L_x_969) ;  /* 0x000000000f087348 */ /* 0x000fea0003c00000 */
[----:B------:R1:W2:Y:S02]  /*7f40*/  SHFL.IDX P6, R14, R13, R12, R11 ;  /* 0x0000000c0d0e7389 */ /* 0x0002a400000c000b */
[----:B-12---:R-:W-:Y:S01]  /*7f50*/  ENDCOLLECTIVE ;  /* 0x000000000000791b */ /* 0x006fe20003800000 */
.L_x_969:
[----:B------:R-:W-:Y:S05]  /*7f60*/  BRA `(.L_x_970) ;  /* 0xffffff9000b07947 */ /* 0x000fea000383ffff */
.L_x_885:
[----:B--2---:R2:W3:Y:S02]  /*7f70*/  SYNCS.PHASECHK.TRANS64.TRYWAIT P0, [R152+URZ+0x36400], R15 ;  /* 0x0364000f980075a7 */ /* 0x0044e4000800017f */
[----:B---3--:R-:W-:Y:S05]  /*7f80*/  @!P0 NANOSLEEP.SYNCS 0x989680 ;  /* 0x009896800000895d */ /* 0x008fea0003900000 */
[----:B------:R-:W3:Y:S02]  /*7f90*/  @!P0 SYNCS.PHASECHK.TRANS64 P0, [R152+URZ+0x36400], R15 ;  /* 0x0364000f980085a7 */ /* 0x000ee4000800007f */
[----:B---3--:R-:W-:Y:S05]  /*7fa0*/  @!P0 BRA `(.L_x_885) ;  /* 0xfffffffc00f08947 */ /* 0x008fea000383ffff */
[----:B------:R-:W-:Y:S05]  /*7fb0*/  BRA `(.L_x_884) ;  /* 0xffffff9400047947 */ /* 0x000fea000383ffff */
.L_x_889:
[----:B--2---:R2:W3:Y:S02]  /*7fc0*/  SYNCS.PHASECHK.TRANS64.TRYWAIT P1, [R4+URZ+0x36410], R9 ;  /* 0x03641009040075a7 */ /* 0x0044e4000802017f */
[----:B---3--:R-:W-:Y:S05]  /*7fd0*/  @!P1 NANOSLEEP.SYNCS 0x989680 ;  /* 0x009896800000995d */ /* 0x008fea0003900000 */
[----:B------:R-:W3:Y:S02]  /*7fe0*/  @!P1 SYNCS.PHASECHK.TRANS64 P1, [R4+URZ+0x36410], R9 ;  /* 0x03641009040095a7 */ /* 0x000ee4000802007f */
[----:B---3--:R-:W-:Y:S05]  /*7ff0*/  @!P1 BRA `(.L_x_889) ;  /* 0xfffffffc00f09947 */ /* 0x008fea000383ffff */
[----:B------:R-:W-:Y:S05]  /*8000*/  BRA `(.L_x_888) ;  /* 0xffffff9800a47947 */ /* 0x000fea000383ffff */
.L_x_893:
[----:B--2---:R2:W1:Y:S02]  /*8010*/  SYNCS.PHASECHK.TRANS64.TRYWAIT P1, [R152+URZ+0x36430], R9 ;  /* 0x03643009980075a7 */ /* 0x004464000802017f */
[----:B-1----:R-:W-:Y:S05]  /*8020*/  @!P1 NANOSLEEP.SYNCS 0x989680 ;  /* 0x009896800000995d */ /* 0x002fea0003900000 */
[----:B------:R-:W1:Y:S02]  /*8030*/  @!P1 SYNCS.PHASECHK.TRANS64 P1, [R152+URZ+0x36430], R9 ;  /* 0x03643009980095a7 */ /* 0x000e64000802007f */
[----:B-1----:R-:W-:Y:S05]  /*8040*/  @!P1 BRA `(.L_x_893) ;  /* 0xfffffffc00f09947 */ /* 0x002fea000383ffff */
[----:B------:R-:W-:Y:S05]  /*8050*/  BRA `(.L_x_892) ;  /* 0xffffffa000487947 */ /* 0x000fea000383ffff */
.L_x_944:
[----:B-1----:R1:W2:Y:S02]  /*8060*/  SYNCS.PHASECHK.TRANS64.TRYWAIT P1, [R12+URZ+0x36420], R11 ;  /* 0x0364200b0c0075a7 */ /* 0x0022a4000802017f */
[----:B--2---:R-:W-:Y:S05]  /*8070*/  @!P1 NANOSLEEP.SYNCS 0x989680 ;  /* 0x009896800000995d */ /* 0x004fea0003900000 */
[----:B------:R-:W2:Y:S02]  /*8080*/  @!P1 SYNCS.PHASECHK.TRANS64 P1, [R12+URZ+0x36420], R11 ;  /* 0x0364200b0c0095a7 */ /* 0x000ea4000802007f */
[----:B--2---:R-:W-:Y:S05]  /*8090*/  @!P1 BRA `(.L_x_944) ;  /* 0xfffffffc00f09947 */ /* 0x004fea000383ffff */
[----:B------:R-:W-:Y:S05]  /*80a0*/  BRA `(.L_x_971) ;  /* 0xffffffe000187947 */ /* 0x000fea000383ffff */
.L_x_948:
[----:B-1----:R1:W2:Y:S02]  /*80b0*/  SYNCS.PHASECHK.TRANS64.TRYWAIT P1, [R12+URZ+0x36438], R11 ;  /* 0x0364380b0c0075a7 */ /* 0x0022a4000802017f */
[----:B--2---:R-:W-:Y:S05]  /*80c0*/  @!P1 NANOSLEEP.SYNCS 0x989680 ;  /* 0x009896800000995d */ /* 0x004fea0003900000 */
[----:B------:R-:W2:Y:S02]  /*80d0*/  @!P1 SYNCS.PHASECHK.TRANS64 P1, [R12+URZ+0x36438], R11 ;  /* 0x0364380b0c0095a7 */ /* 0x000ea4000802007f */
[----:B--2---:R-:W-:Y:S05]  /*80e0*/  @!P1 BRA `(.L_x_948) ;  /* 0xfffffffc00f09947 */ /* 0x004fea000383ffff */
[----:B------:R-:W-:Y:S05]  /*80f0*/  BRA `(.L_x_972) ;  /* 0xffffffe400c07947 */ /* 0x000fea000383ffff */
.L_x_950:
[----:B--2---:R2:W3:Y:S02]  /*8100*/  SYNCS.PHASECHK.TRANS64.TRYWAIT P1, [R12+URZ+0x36428], R27 ;  /* 0x0364281b0c0075a7 */ /* 0x0044e4000802017f */
[----:B---3--:R-:W-:Y:S05]  /*8110*/  @!P1 NANOSLEEP.SYNCS 0x989680 ;  /* 0x009896800000995d */ /* 0x008fea0003900000 */
[----:B------:R-:W3:Y:S02]  /*8120*/  @!P1 SYNCS.PHASECHK.TRANS64 P1, [R12+URZ+0x36428], R27 ;  /* 0x0364281b0c0095a7 */ /* 0x000ee4000802007f */
[----:B---3--:R-:W-:Y:S05]  /*8130*/  @!P1 BRA `(.L_x_950) ;  /* 0xfffffffc00f09947 */ /* 0x008fea000383ffff */
[----:B------:R-:W-:Y:S05]  /*8140*/  BRA `(.L_x_973) ;  /* 0xffffffe800887947 */ /* 0x000fea000383ffff */
.L_x_952:
[----:B--2---:R2:W3:Y:S02]  /*8150*/  SYNCS.PHASECHK.TRANS64.TRYWAIT P1, [R12+URZ+0x36438], R28 ;  /* 0x0364381c0c0075a7 */ /* 0x0044e4000802017f */
[----:B---3--:R-:W-:Y:S05]  /*8160*/  @!P1 NANOSLEEP.SYNCS 0x989680 ;  /* 0x009896800000995d */ /* 0x008fea0003900000 */
[----:B------:R-:W3:Y:S02]  /*8170*/  @!P1 SYNCS.PHASECHK.TRANS64 P1, [R12+URZ+0x36438], R28 ;  /* 0x0364381c0c0095a7 */ /* 0x000ee4000802007f */
[----:B---3--:R-:W-:Y:S05]  /*8180*/  @!P1 BRA `(.L_x_952) ;  /* 0xfffffffc00f09947 */ /* 0x008fea000383ffff */
[----:B------:R-:W-:Y:S05]  /*8190*/  BRA `(.L_x_974) ;  /* 0xffffffec00207947 */ /* 0x000fea000383ffff */
.L_x_954:
[----:B------:R-:W-:-:S07]  /*81a0*/  SHF.L.U32 R5, R0, 0x1f, RZ ;  /* 0x0000001f00057819 */ /* 0x000fce00000006ff */
.L_x_975:
[----:B---3--:R3:W4:Y:S02]  /*81b0*/  SYNCS.PHASECHK.TRANS64.TRYWAIT P1, [R12+URZ+0x36420], R5 ;  /* 0x036420050c0075a7 */ /* 0x008724000802017f */
[----:B----4-:R-:W-:Y:S05]  /*81c0*/  @!P1 NANOSLEEP.SYNCS 0x989680 ;  /* 0x009896800000995d */ /* 0x010fea0003900000 */
[----:B------:R-:W4:Y:S02]  /*81d0*/  @!P1 SYNCS.PHASECHK.TRANS64 P1, [R12+URZ+0x36420], R5 ;  /* 0x036420050c0095a7 */ /* 0x000f24000802007f */
[----:B----4-:R-:W-:Y:S05]  /*81e0*/  @!P1 BRA `(.L_x_975) ;  /* 0xfffffffc00f09947 */ /* 0x010fea000383ffff */
[----:B------:R-:W-:Y:S05]  /*81f0*/  BRA `(.L_x_976) ;  /* 0xffffffec00b87947 */ /* 0x000fea000383ffff */
.L_x_957:
[----:B---3--:R3:W4:Y:S02]  /*8200*/  SYNCS.PHASECHK.TRANS64.TRYWAIT P1, [R12+URZ+0x36438], R11 ;  /* 0x0364380b0c0075a7 */ /* 0x008724000802017f */
[----:B----4-:R-:W-:Y:S05]  /*8210*/  @!P1 NANOSLEEP.SYNCS 0x989680 ;  /* 0x009896800000995d */ /* 0x010fea0003900000 */
[----:B------:R-:W4:Y:S02]  /*8220*/  @!P1 SYNCS.PHASECHK.TRANS64 P1, [R12+URZ+0x36438], R11 ;  /* 0x0364380b0c0095a7 */ /* 0x000f24000802007f */
[----:B----4-:R-:W-:Y:S05]  /*8230*/  @!P1 BRA `(.L_x_957) ;  /* 0xfffffffc00f09947 */ /* 0x010fea000383ffff */
[----:B------:R-:W-:Y:S05]  /*8240*/  BRA `(.L_x_977) ;  /* 0xfffffff000647947 */ /* 0x000fea000383ffff */
.L_x_959:
[----:B----4-:R4:W1:Y:S02]  /*8250*/  SYNCS.PHASECHK.TRANS64.TRYWAIT P1, [R12+URZ+0x36428], R5 ;  /* 0x036428050c0075a7 */ /* 0x010864000802017f */
[----:B-1----:R-:W-:Y:S05]  /*8260*/  @!P1 NANOSLEEP.SYNCS 0x989680 ;  /* 0x009896800000995d */ /* 0x002fea0003900000 */
[----:B------:R-:W1:Y:S02]  /*8270*/  @!P1 SYNCS.PHASECHK.TRANS64 P1, [R12+URZ+0x36428], R5 ;  /* 0x036428050c0095a7 */ /* 0x000e64000802007f */
[----:B-1----:R-:W-:Y:S05]  /*8280*/  @!P1 BRA `(.L_x_959) ;  /* 0xfffffffc00f09947 */ /* 0x002fea000383ffff */
[----:B------:R-:W-:Y:S05]  /*8290*/  BRA `(.L_x_978) ;  /* 0xfffffff400107947 */ /* 0x000fea000383ffff */
.L_x_961:
[----:B----4-:R4:W1:Y:S02]  /*82a0*/  SYNCS.PHASECHK.TRANS64.TRYWAIT P1, [R12+URZ+0x36438], R3 ;  /* 0x036438030c0075a7 */ /* 0x010864000802017f */
[----:B-1----:R-:W-:Y:S05]  /*82b0*/  @!P1 NANOSLEEP.SYNCS 0x989680 ;  /* 0x009896800000995d */ /* 0x002fea0003900000 */
[----:B------:R-:W1:Y:S02]  /*82c0*/  @!P1 SYNCS.PHASECHK.TRANS64 P1, [R12+URZ+0x36438], R3 ;  /* 0x036438030c0095a7 */ /* 0x000e64000802007f */
[----:B-1----:R-:W-:Y:S05]  /*82d0*/  @!P1 BRA `(.L_x_961) ;  /* 0xfffffffc00f09947 */ /* 0x002fea000383ffff */
[----:B------:R-:W-:Y:S05]  /*82e0*/  BRA `(.L_x_979) ;  /* 0xfffffff400ac7947 */ /* 0x000fea000383ffff */
.L_x_963:
[----:B------:R-:W-:Y:S01]  /*82f0*/  BSSY B0, `(.L_x_980) ;  /* 0x0000006000007945 */ /* 0x000fe20003800000 */
[----:B------:R-:W-:-:S07]  /*8300*/  IMAD.MOV.U32 R15, RZ, RZ, -0x1 ;  /* 0xffffffffff0f7424 */ /* 0x000fce00078e00ff */
[----:B-1234-:R-:W-:Y:S05]  /*8310*/  WARPSYNC.COLLECTIVE R15, `(.L_x_981) ;  /* 0x000000000f0c7348 */ /* 0x01efea0003c00000 */
[----:B------:R-:W-:Y:S02]  /*8320*/  ELECT P6, UR62, PT ;  /* 0x00000000003e782f */ /* 0x000fe400038c0000 */
[----:B------:R-:W-:Y:S01]  /*8330*/  MOV R14, UR62 ;  /* 0x0000003e000e7c02 */ /* 0x000fe20008000f00 */
[----:B-1234-:R-:W-:Y:S10]  /*8340*/  ENDCOLLECTIVE ;  /* 0x000000000000791b */ /* 0x01eff40003800000 */
.L_x_981:
[----:B------:R-:W-:Y:S05]  /*8350*/  BSYNC B0 ;  /* 0x0000000000007941 */ /* 0x000fea0003800000 */
.L_x_980:
[----:B------:R-:W-:Y:S01]  /*8360*/  PLOP3.LUT P0, PT, P6, PT, PT, 0x80, 0x0 ;  /* 0x000000000000781c */ /* 0x000fe2000370f070 */
[----:B------:R-:W-:-:S12]  /*8370*/  BRA `(.L_x_982) ;  /* 0xfffffff800647947 */ /* 0x000fd8000383ffff */
.L_x_965:
[----:B----4-:R4:W1:Y:S02]  /*8380*/  SYNCS.PHASECHK.TRANS64.TRYWAIT P1, [R7+URZ], R6 ;  /* 0x00000006070075a7 */ /* 0x010864000802017f */
[----:B-1----:R-:W-:Y:S05]  /*8390*/  @!P1 NANOSLEEP.SYNCS 0x989680 ;  /* 0x009896800000995d */ /* 0x002fea0003900000 */
[----:B------:R-:W1:Y:S02]  /*83a0*/  @!P1 SYNCS.PHASECHK.TRANS64 P1, [R7+URZ], R6 ;  /* 0x00000006070095a7 */ /* 0x000e64000802007f */
[----:B-1----:R-:W-:Y:S05]  /*83b0*/  @!P1 BRA `(.L_x_965) ;  /* 0xfffffffc00f09947 */ /* 0x002fea000383ffff */
[----:B------:R-:W-:Y:S05]  /*83c0*/  BRA `(.L_x_983) ;  /* 0xfffffff800a07947 */ /* 0x000fea000383ffff */
.L_x_966:
[----:B------:R1:W1:Y:S02]  /*83d0*/  SYNCS.PHASECHK.TRANS64.TRYWAIT P1, [R5+URZ], R0 ;  /* 0x00000000050075a7 */ /* 0x000264000802017f */
[----:B-1----:R-:W-:Y:S05]  /*83e0*/  @!P1 NANOSLEEP.SYNCS 0x989680 ;  /* 0x009896800000995d */ /* 0x002fea0003900000 */
[----:B------:R-:W1:Y:S02]  /*83f0*/  @!P1 SYNCS.PHASECHK.TRANS64 P1, [R5+URZ], R0 ;  /* 0x00000000050095a7 */ /* 0x000e64000802007f */
[----:B-1----:R-:W-:Y:S05]  /*8400*/  @!P1 BRA `(.L_x_966) ;  /* 0xfffffffc00f09947 */ /* 0x002fea000383ffff */
[----:B------:R-:W-:Y:S05]  /*8410*/  BRA `(.L_x_984) ;  /* 0xfffffff800947947 */ /* 0x000fea000383ffff */
.L_x_985:
        /* <DEDUP_REMOVED lines=14> */
.L_x_3861:


//--------------------- .text._ZN7cutlass13device_kernelIN5flash11enable_sm90INS1_16FlashAttnBwdSm90INS1_25CollectiveMainloopBwdSm90ILi2ELi1ELi1EN4cute5tupleIJNS5_1CILi1EEES8_S8_EEENS6_IJNS7_ILi64EEENS7_ILi96EEENS7_ILi192EEEEEENS_6half_tEfNS_4arch4Sm90ELb0ELb0ELb0ELb1ELb1ELb0ELb1ELb0ELi3ELi1ELi1ELi1ELb0EEENS1_24CollectiveEpilogueBwdGQAISD_fSG_Li384ELb1ELb1EEENS1_19SingleTileSchedulerILb1ELb0ELb0ELi96EEEEEEEEEvNT_6ParamsE --------------------------
	.section	.text._ZN7cutlass13device_kernelIN5flash11enable_sm90INS1_16FlashAttnBwdSm90INS1_25CollectiveMainloopBwdSm90ILi2ELi1ELi1EN4cute5tupleIJNS5_1CILi1EEES8_S8_EEENS6_IJNS7_ILi64EEENS7_ILi96EEENS7_ILi192EEEEEENS_6half_tEfNS_4arch4Sm90ELb0ELb0ELb0ELb1ELb1ELb0ELb1ELb0ELi3ELi1ELi1ELi1ELb0EEENS1_24CollectiveEpilogueBwdGQAISD_fSG_Li384ELb1ELb1EEENS1_19SingleTileSchedulerILb1ELb0ELb0ELi96EEEEEEEEEvNT_6ParamsE,"ax",@progbits
	.align	128
.text._ZN7cutlass13device_kernelIN5flash11enable_sm90INS1_16FlashAttnBwdSm90INS1_25CollectiveMainloopBwdSm90ILi2ELi1ELi1EN4cute5tupleIJNS5_1CILi1EEES8_S8_EEENS6_IJNS7_ILi64EEENS7_ILi96EEENS7_ILi192EEEEEENS_6half_tEfNS_4arch4Sm90ELb0ELb0ELb0ELb1ELb1ELb0ELb1ELb0ELi3ELi1ELi1ELi1ELb0EEENS1_24CollectiveEpilogueBwdGQAISD_fSG_Li384ELb1ELb1EEENS1_19SingleTileSchedulerILb1ELb0ELb0ELi96EEEEEEEEEvNT_6ParamsE:
        .type           _ZN7cutlass13device_kernelIN5flash11enable_sm90INS1_16FlashAttnBwdSm90INS1_25CollectiveMainloopBwdSm90ILi2ELi1ELi1EN4cute5tupleIJNS5_1CILi1EEES8_S8_EEENS6_IJNS7_ILi64EEENS7_ILi96EEENS7_ILi192EEEEEENS_6half_tEfNS_4arch4Sm90ELb0ELb0ELb0ELb1ELb1ELb0ELb1ELb0ELi3ELi1ELi1ELi1ELb0EEENS1_24CollectiveEpilogueBwdGQAISD_fSG_Li384ELb1ELb1EEENS1_19SingleTileSchedulerILb1ELb0ELb0ELi96EEEEEEEEEvNT_6ParamsE,@function
        .size           _ZN7cutlass13device_kernelIN5flash11enable_sm90INS1_16FlashAttnBwdSm90INS1_25CollectiveMainloopBwdSm90ILi2ELi1ELi1EN4cute5tupleIJNS5_1CILi1EEES8_S8_EEENS6_IJNS7_ILi64EEENS7_ILi96EEENS7_ILi192EEEEEENS_6half_tEfNS_4arch4Sm90ELb0ELb0ELb0ELb1ELb1ELb0ELb1ELb0ELi3ELi1ELi1ELi1ELb0EEENS1_24CollectiveEpilogueBwdGQAISD_fSG_Li384ELb1ELb1EEENS1_19SingleTileSchedulerILb1ELb0ELb0ELi96EEEEEEEEEvNT_6ParamsE,(.L_x_3862 - _ZN7cutlass13device_kernelIN5flash11enable_sm90INS1_16FlashAttnBwdSm90INS1_25CollectiveMainloopBwdSm90ILi2ELi1ELi1EN4cute5tupleIJNS5_1CILi1EEES8_S8_EEENS6_IJNS7_ILi64EEENS7_ILi96EEENS7_ILi192EEEEEENS_6half_tEfNS_4arch4Sm90ELb0ELb0ELb0ELb1ELb1ELb0ELb1ELb0ELi3ELi1ELi1ELi1ELb0EEENS1_24CollectiveEpilogueBwdGQAISD_fSG_Li384ELb1ELb1EEENS1_19SingleTileSchedulerILb1ELb0ELb0ELi96EEEEEEEEEvNT_6ParamsE)
        .other          _ZN7cutlass13device_kernelIN5flash11enable_sm90INS1_16FlashAttnBwdSm90INS1_25CollectiveMainloopBwdSm90ILi2ELi1ELi1EN4cute5tupleIJNS5_1CILi1EEES8_S8_EEENS6_IJNS7_ILi64EEENS7_ILi96EEENS7_ILi192EEEEEENS_6half_tEfNS_4arch4Sm90ELb0ELb0ELb0ELb1ELb1ELb0ELb1ELb0ELi3ELi1ELi1ELi1ELb0EEENS1_24CollectiveEpilogueBwdGQAISD_fSG_Li384ELb1ELb1EEENS1_19SingleTileSchedulerILb1ELb0ELb0ELi96EEEEEEEEEvNT_6ParamsE,@"STO_CUDA_ENTRY STV_DEFAULT"
_ZN7cutlass13device_kernelIN5flash11enable_sm90INS1_16FlashAttnBwdSm90INS1_25CollectiveMainloopBwdSm90ILi2ELi1ELi1EN4cute5tupleIJNS5_1CILi1EEES8_S8_EEENS6_IJNS7_ILi64EEENS7_ILi96EEENS7_ILi192EEEEEENS_6half_tEfNS_4arch4Sm90ELb0ELb0ELb0ELb1ELb1ELb0ELb1ELb0ELi3ELi1ELi1ELi1ELb0EEENS1_24CollectiveEpilogueBwdGQAISD_fSG_Li384ELb1ELb1EEENS1_19SingleTileSchedulerILb1ELb0ELb0ELi96EEEEEEEEEvNT_6ParamsE:
        /* <DEDUP_REMOVED lines=22> */
.L_x_987:
[----:B------:R-:W-:Y:S05]  /*0160*/  BSYNC B0 ;  /* 0x0000000000007941 */ /* 0x000fea0003800000 */
.L_x_986:
        /* <DEDUP_REMOVED lines=34> */
.L_x_988:
        /* <DEDUP_REMOVED lines=20> */
.L_x_989:
        /* <DEDUP_REMOVED lines=8> */
.L_x_992:
        /* <DEDUP_REMOVED lines=21> */
.L_x_993:
        /* <DEDUP_REMOVED lines=10> */
.L_x_995:
[----:B------:R-:W2:Y:S02]  /*0740*/  LDC R0, c[0x0][0x8c4] ;  /* 0x00023100ff007b82 */ /* 0x000ea40000000800 */
.L_x_994:
        /* <DEDUP_REMOVED lines=14> */
.L_x_997:
        /* <DEDUP_REMOVED lines=10> */
.L_x_998:
        /* <DEDUP_REMOVED lines=8> */
.L_x_999:
        /* <DEDUP_REMOVED lines=9> */
.L_x_1000:
        /* <DEDUP_REMOVED lines=75> */
.L_x_1003:
        /* <DEDUP_REMOVED lines=15> */
.L_x_1002:
        /* <DEDUP_REMOVED lines=20> */
.L_x_1005:
        /* <DEDUP_REMOVED lines=15> */
.L_x_1004:
        /* <DEDUP_REMOVED lines=8> */
.L_x_1121:
        /* <DEDUP_REMOVED lines=26> */
.L_x_1007:
        /* <DEDUP_REMOVED lines=98> */
.L_x_1019:
[----:B------:R-:W-:-:S13]  /*19f0*/  ISETP.NE.AND P0, PT, R13, 0x3, PT ;  /* 0x000000030d00780c */ /* 0x000fda0003f05270 */
[----:B-1----:R-:W-:Y:S05]  /*1a00*/  @!P0 BRA `(.L_x_1009) ;  /* 0x0000000000048947 */ /* 0x002fea0003800000 */
[----:B------:R-:W-:Y:S01]  /*1a10*/  BPT.TRAP 0x1 ;  /* 0x000000040000795c */ /* 0x000fe20000300000 */
.L_x_1009:
[----:B------:R-:W-:Y:S02]  /*1a20*/  LEA R4, R3, UR36, 0x3 ;  /* 0x0000002403047c11 */ /* 0x000fe4000f8e18ff */
[----:B------:R-:W-:-:S04]  /*1a30*/  SHF.L.U32 R9, R7, 0x1f, RZ ;  /* 0x0000001f07097819 */ /* 0x000fc800000006ff */
[----:B------:R1:W2:Y:S01]  /*1a40*/  SYNCS.PHASECHK.TRANS64.TRYWAIT P1, [R4+URZ+0x36410], R9 ;  /* 0x03641009040075a7 */ /* 0x0002a2000802017f */
[----:B------:R-:W-:Y:S05]  /*1a50*/  @!P0 BRA `(.L_x_1010) ;  /* 0x0000000000048947 */ /* 0x000fea0003800000 */
[----:B------:R-:W-:Y:S01]  /*1a60*/  BPT.TRAP 0x1 ;  /* 0x000000040000795c */ /* 0x000fe20000300000 */
.L_x_1010:
[----:B--2---:R-:W-:Y:S05]  /*1a70*/  @P1 BRA `(.L_x_1011) ;  /* 0x0000000000081947 */ /* 0x004fea0003800000 */
[----:B------:R-:W2:Y:S02]  /*1a80*/  SYNCS.PHASECHK.TRANS64.TRYWAIT P1, [R4+URZ+0x36410], R9 ;  /* 0x03641009040075a7 */ /* 0x000ea4000802017f */
[----:B--2---:R-:W-:Y:S05]  /*1a90*/  @!P1 BRA `(.L_x_1012) ;  /* 0x0000007000609947 */ /* 0x004fea0003800000 */
.L_x_1011:
        /* <DEDUP_REMOVED lines=103> */
.L_x_1013:
[----:B-12---:R-:W-:-:S04]  /*2110*/  SHF.L.U32 R9, R6, 0x1f, RZ ;  /* 0x0000001f06097819 */ /* 0x006fc800000006ff */
[----:B------:R1:W2:Y:S01]  /*2120*/  SYNCS.PHASECHK.TRANS64.TRYWAIT P1, [UR36+0x36430], R9 ;  /* 0x03643009ff0075a7 */ /* 0x0002a20008020164 */
[----:B------:R-:W-:Y:S05]  /*2130*/  @!P0 BRA `(.L_x_1014) ;  /* 0x0000000000048947 */ /* 0x000fea0003800000 */
[----:B------:R-:W-:Y:S01]  /*2140*/  BPT.TRAP 0x1 ;  /* 0x000000040000795c */ /* 0x000fe20000300000 */
.L_x_1014:
[----:B--2---:R-:W-:Y:S05]  /*2150*/  @P1 BRA `(.L_x_1015) ;  /* 0x0000000000081947 */ /* 0x004fea0003800000 */
[----:B------:R-:W2:Y:S02]  /*2160*/  SYNCS.PHASECHK.TRANS64.TRYWAIT P1, [UR36+0x36430], R9 ;  /* 0x03643009ff0075a7 */ /* 0x000ea40008020164 */
[----:B--2---:R-:W-:Y:S05]  /*2170*/  @!P1 BRA `(.L_x_1016) ;  /* 0x0000006800bc9947 */ /* 0x004fea0003800000 */
.L_x_1015:
        /* <DEDUP_REMOVED lines=303> */
.L_x_1017:
        /* <DEDUP_REMOVED lines=60> */
.L_x_1018:
        /* <DEDUP_REMOVED lines=62> */
.L_x_1001:
[----:B------:R-:W-:Y:S05]  /*3c10*/  @P0 BRA `(.L_x_996) ;  /* 0x0000004c00c80947 */ /* 0x000fea0003800000 */
[----:B-12---:R-:W1:Y:S01]  /*3c20*/  LDC.64 R2, c[0x0][0x878] ;  /* 0x00021e00ff027b82 */ /* 0x006e620000000a00 */
[----:B------:R-:W2:Y:S01]  /*3c30*/  S2R R8, SR_TID.X ;  /* 0x0000000000087919 */ /* 0x000ea20000002100 */
[----:B------:R-:W-:Y:S01]  /*3c40*/  ULDC UR7, c[0x0][0x870] ;  /* 0x00021c0000077ab9 */ /* 0x000fe20000000800 */
[----:B------:R-:W-:Y:S01]  /*3c50*/  ULDC UR6, c[0x0][0x80c] ;  /* 0x0002030000067ab9 */ /* 0x000fe20000000800 */
[----:B------:R-:W3:Y:S01]  /*3c60*/  S2R R0, SR_CTAID.Y ;  /* 0x0000000000007919 */ /* 0x000ee20000002600 */
[----:B------:R-:W4:Y:S03]  /*3c70*/  S2R R16, SR_CTAID.X ;  /* 0x0000000000107919 */ /* 0x000f260000002500 */
[----:B------:R-:W5:Y:S01]  /*3c80*/  S2UR UR5, SR_CgaCtaId ;  /* 0x00000000000579c3 */ /* 0x000f620000008800 */
[----:B------:R-:W-:-:S07]  /*3c90*/  UMOV UR4, 0x400 ;  /* 0x0000040000047882 */ /* 0x000fce0000000000 */
[----:B------:R-:W4:Y:S01]  /*3ca0*/  LDC.64 R20, c[0x0][0x820] ;  /* 0x00020800ff147b82 */ /* 0x000f220000000a00 */
[----:B-1----:R-:W-:-:S07]  /*3cb0*/  ISETP.NE.U32.AND P0, PT, R2, RZ, PT ;  /* 0x000000ff0200720c */ /* 0x002fce0003f05070 */
[----:B------:R-:W1:Y:S01]  /*3cc0*/  LDC.64 R22, c[0x0][0x848] ;  /* 0x00021200ff167b82 */ /* 0x000e620000000a00 */
[----:B------:R-:W-:-:S07]  /*3cd0*/  ISETP.NE.AND.EX P0, PT, R3, RZ, PT, P0 ;  /* 0x000000ff0300720c */ /* 0x000fce0003f05300 */
[----:B------:R-:W5:Y:S08]  /*3ce0*/  LDC R3, c[0x0][0x850] ;  /* 0x00021400ff037b82 */ /* 0x000f700000000800 */
[----:B------:R-:W2:Y:S02]  /*3cf0*/  @P0 LDC.64 R4, c[0x0][0x878] ;  /* 0x00021e00ff040b82 */ /* 0x000ea40000000a00 */
[----:B--2---:R-:W-:-:S06]  /*3d00*/  @P0 IMAD.WIDE R4, R18, 0x4, R4 ;  /* 0x0000000412040825 */ /* 0x004fcc00078e0204 */
[----:B------:R2:W4:Y:S01]  /*3d10*/  @P0 LDG.E R5, desc[UR38][R4.64] ;  /* 0x0000002604050981 */ /* 0x000522000c1e1900 */
[----:B------:R-:W-:Y:S01]  /*3d20*/  BAR.SYNC.DEFER_BLOCKING 0x1, 0x180 ;  /* 0x0046000000007b1d */ /* 0x000fe20000010000 */
[----:B-----5:R-:W-:Y:S01]  /*3d30*/  ISETP.NE.AND P2, PT, R3, 0x1, PT ;  /* 0x000000010300780c */ /* 0x020fe20003f45270 */
[C---:B------:R-:W-:Y:S01]  /*3d40*/  VIADD R15, R8.reuse, 0xffffff80 ;  /* 0xffffff80080f7836 */ /* 0x040fe20000000000 */
[----:B------:R-:W-:Y:S01]  /*3d50*/  ISETP.NE.AND P1, PT, R8, 0x80, PT ;  /* 0x000000800800780c */ /* 0x000fe20003f25270 */
[----:B------:R-:W-:Y:S02]  /*3d60*/  ULEA UR4, UR5, UR4, 0x18 ;  /* 0x0000000405047291 */ /* 0x000fe4000f8ec03f */
[----:B------:R-:W-:Y:S01]  /*3d70*/  BSSY B0, `(.L_x_1020) ;  /* 0x0000053000007945 */ /* 0x000fe20003800000 */
[----:B------:R-:W-:-:S04]  /*3d80*/  SHF.R.S32.HI R2, RZ, 0x1f, R15 ;  /* 0x0000001fff027819 */ /* 0x000fc8000001140f */
[----:B------:R-:W-:-:S03]  /*3d90*/  LEA.HI R6, R2, R15, RZ, 0x7 ;  /* 0x0000000f02067211 */ /* 0x000fc600078f38ff */
[----:B------:R-:W2:Y:S01]  /*3da0*/  @P2 LDC R7, c[0x0][0x854] ;  /* 0x00021500ff072b82 */ /* 0x000ea20000000800 */
[----:B------:R-:W-:Y:S02]  /*3db0*/  LOP3.LUT R2, R6, 0x3fffff80, RZ, 0xc0, !PT ;  /* 0x3fffff8006027812 */ /* 0x000fe400078ec0ff */
[----:B------:R-:W-:-:S03]  /*3dc0*/  SHF.R.S32.HI R11, RZ, 0x7, R6 ;  /* 0x00000007ff0b7819 */ /* 0x000fc60000011406 */
[----:B------:R-:W-:Y:S02]  /*3dd0*/  IMAD.IADD R6, R15, 0x1, -R2 ;  /* 0x000000010f067824 */ /* 0x000fe400078e0a02 */
[----:B------:R-:W5:Y:S01]  /*3de0*/  @P2 LDC R9, c[0x0][0x858] ;  /* 0x00021600ff092b82 */ /* 0x000f620000000800 */
[----:B---3--:R-:W-:Y:S02]  /*3df0*/  IMAD.MOV.U32 R2, RZ, RZ, R0 ;  /* 0x000000ffff027224 */ /* 0x008fe400078e0000 */
[----:B------:R-:W-:-:S04]  /*3e00*/  IMAD R10, R11, 0x600, R6 ;  /* 0x000006000b0a7824 */ /* 0x000fc800078e0206 */
[----:B------:R-:W-:Y:S02]  /*3e10*/  IMAD.SHL.U32 R10, R10, 0x4, RZ ;  /* 0x000000040a0a7824 */ /* 0x000fe400078e00ff */
[----:B--2---:R-:W-:-:S04]  /*3e20*/  @P2 IMAD.HI.U32 R4, R0, R7, RZ ;  /* 0x0000000700042227 */ /* 0x004fc800078e00ff */
[----:B----4-:R-:W-:Y:S01]  /*3e30*/  IMAD R7, R16, UR7, RZ ;  /* 0x0000000710077c24 */ /* 0x010fe2000f8e02ff */
[----:B-----5:R-:W-:Y:S01]  /*3e40*/  @P2 SHF.R.U32.HI R2, RZ, R9, R4 ;  /* 0x00000009ff022219 */ /* 0x020fe20000011604 */
[----:B------:R-:W-:Y:S01]  /*3e50*/  IMAD R9, R18, UR6, RZ ;  /* 0x0000000612097c24 */ /* 0x000fe2000f8e02ff */
[----:B------:R-:W-:Y:S01]  /*3e60*/  ISETP.NE.AND P2, PT, R15, RZ, PT ;  /* 0x000000ff0f00720c */ /* 0x000fe20003f45270 */
[----:B------:R-:W-:Y:S01]  /*3e70*/  IMAD R11, R7, UR6, RZ ;  /* 0x00000006070b7c24 */ /* 0x000fe2000f8e02ff */
[--C-:B------:R-:W-:Y:S01]  /*3e80*/  SHF.R.S32.HI R13, RZ, 0x1f, R2.reuse ;  /* 0x0000001fff0d7819 */ /* 0x100fe20000011402 */
[----:B------:R-:W-:Y:S01]  /*3e90*/  ULDC.64 UR6, c[0x0][0x868] ;  /* 0x00021a0000067ab9 */ /* 0x000fe20000000a00 */
[----:B------:R-:W-:Y:S02]  /*3ea0*/  SHF.R.S32.HI R12, RZ, 0x1f, R9 ;  /* 0x0000001fff0c7819 */ /* 0x000fe40000011409 */
[----:B------:R-:W-:Y:S02]  /*3eb0*/  IADD3 R14, P3, P4, R11, R9, R2 ;  /* 0x000000090b0e7210 */ /* 0x000fe40007c7e002 */
[----:B------:R-:W-:-:S04]  /*3ec0*/  SHF.R.S32.HI R11, RZ, 0x1f, R11 ;  /* 0x0000001fff0b7819 */ /* 0x000fc8000001140b */
[----:B------:R-:W-:Y:S01]  /*3ed0*/  IADD3.X R15, R11, R12, R13, P3, P4 ;  /* 0x0000000c0b0f7210 */ /* 0x000fe20001fe840d */
[----:B------:R-:W-:Y:S02]  /*3ee0*/  @P0 IMAD R6, R18, 0x60, R5 ;  /* 0x0000006012060824 */ /* 0x000fe400078e0205 */
[----:B------:R-:W2:Y:S02]  /*3ef0*/  LDC.64 R4, c[0x0][0x818] ;  /* 0x00020600ff047b82 */ /* 0x000ea40000000a00 */
[----:B------:R-:W-:-:S05]  /*3f00*/  @P0 IMAD.HI R8, R6, 0x2aaaaaab, RZ ;  /* 0x2aaaaaab06080827 */ /* 0x000fca00078e02ff */
[----:B------:R-:W-:Y:S01]  /*3f10*/  @P0 SHF.R.U32.HI R9, RZ, 0x1f, R8 ;  /* 0x0000001fff090819 */ /* 0x000fe20000011608 */
[----:B------:R-:W3:Y:S03]  /*3f20*/  LDC.64 R6, c[0x0][0x840] ;  /* 0x00021000ff067b82 */ /* 0x000ee60000000a00 */
[----:B------:R-:W-:Y:S02]  /*3f30*/  @P0 LEA.HI.SX32 R9, R8, R9, 0x1c ;  /* 0x0000000908090211 */ /* 0x000fe400078fe2ff */
[----:B------:R-:W-:-:S03]  /*3f40*/  LEA R8, R10, UR4, 0x2 ;  /* 0x000000040a087c11 */ /* 0x000fc6000f8e10ff */
[----:B------:R-:W-:Y:S02]  /*3f50*/  @P0 IMAD R10, R9, 0x4800, RZ ;  /* 0x00004800090a0824 */ /* 0x000fe400078e02ff */
[----:B------:R-:W-:Y:S01]  /*3f60*/  IMAD R9, R16, 0x4800, RZ ;  /* 0x0000480010097824 */ /* 0x000fe200078e02ff */
[----:B------:R4:W-:Y:S02]  /*3f70*/  STS.128 [R8], R24 ;  /* 0x0000001808007388 */ /* 0x0009e40000000c00 */
[----:B------:R-:W-:Y:S02]  /*3f80*/  @P0 SHF.R.S32.HI R11, RZ, 0x1f, R10 ;  /* 0x0000001fff0b0819 */ /* 0x000fe4000001140a */
[----:B------:R-:W-:Y:S01]  /*3f90*/  @!P0 CS2R R10, SRZ ;  /* 0x00000000000a8805 */ /* 0x000fe2000001ff00 */
[----:B------:R1:W-:Y:S01]  /*3fa0*/  STS.128 [R8+0x800], R28 ;  /* 0x0008001c08007388 */ /* 0x0003e20000000c00 */
[----:B--2---:R-:W-:-:S03]  /*3fb0*/  IMAD R12, R13, R4, RZ ;  /* 0x000000040d0c7224 */ /* 0x004fc600078e02ff */
[----:B------:R2:W-:Y:S01]  /*3fc0*/  STS.128 [R8+0x1000], R32 ;  /* 0x0010002008007388 */ /* 0x0005e20000000c00 */
[----:B------:R-:W-:-:S03]  /*3fd0*/  IADD3 R10, P3, R9, R10, RZ ;  /* 0x0000000a090a7210 */ /* 0x000fc60007f7e0ff */
[----:B------:R2:W-:Y:S01]  /*3fe0*/  STS.128 [R8+0x1800], R36 ;  /* 0x0018002408007388 */ /* 0x0005e20000000c00 */
[----:B---3--:R-:W-:Y:S01]  /*3ff0*/  IMAD R16, R13, R6, RZ ;  /* 0x000000060d107224 */ /* 0x008fe200078e02ff */
[----:B------:R-:W-:Y:S01]  /*4000*/  LEA.HI.X.SX32 R11, R9, R11, 0x1, P3 ;  /* 0x0000000b090b7211 */ /* 0x000fe200018f0eff */
[C---:B------:R-:W-:Y:S01]  /*4010*/  IMAD R13, R2.reuse, R5, R12 ;  /* 0x00000005020d7224 */ /* 0x040fe200078e020c */
[----:B----4-:R-:W3:Y:S01]  /*4020*/  LDC.64 R24, c[0x0][0x800] ;  /* 0x00020000ff187b82 */ /* 0x010ee20000000a00 */
[----:B------:R-:W-:Y:S01]  /*4030*/  SHF.R.S32.HI R9, RZ, 0x1f, R18 ;  /* 0x0000001fff097819 */ /* 0x000fe20000011412 */
[----:B------:R2:W-:Y:S01]  /*4040*/  STS.128 [R8+0x2000], R40 ;  /* 0x0020002808007388 */ /* 0x0005e20000000c00 */
[----:B------:R-:W-:Y:S01]  /*4050*/  IMAD R17, R2, R7, R16 ;  /* 0x0000000702117224 */ /* 0x000fe200078e0210 */
[----:B------:R-:W-:Y:S01]  /*4060*/  SHF.L.U64.HI R16, R14, 0x2, R15 ;  /* 0x000000020e107819 */ /* 0x000fe2000001020f */
[C-C-:B------:R-:W-:Y:S01]  /*4070*/  IMAD.WIDE.U32 R4, R2.reuse, R4, R10.reuse ;  /* 0x0000000402047225 */ /* 0x140fe200078e000a */
[----:B------:R2:W-:Y:S02]  /*4080*/  STS.128 [R8+0x2800], R44 ;  /* 0x0028002c08007388 */ /* 0x0005e40000000c00 */
[----:B------:R-:W4:Y:S01]  /*4090*/  LDC.64 R26, c[0x0][0x828] ;  /* 0x00020a00ff1a7b82 */ /* 0x000f220000000a00 */
[----:B------:R-:W-:Y:S01]  /*40a0*/  IMAD.WIDE.U32 R6, R2, R6, R10 ;  /* 0x0000000602067225 */ /* 0x000fe200078e000a */
[----:B------:R2:W-:Y:S01]  /*40b0*/  STS.128 [R8+0x3000], R48 ;  /* 0x0030003008007388 */ /* 0x0005e20000000c00 */
[----:B------:R-:W-:-:S02]  /*40c0*/  SEL R11, R9, RZ, !P0 ;  /* 0x000000ff090b7207 */ /* 0x000fc40004000000 */
[----:B------:R-:W-:Y:S01]  /*40d0*/  SEL R9, R18, RZ, !P0 ;  /* 0x000000ff12097207 */ /* 0x000fe20004000000 */
[----:B------:R2:W-:Y:S01]  /*40e0*/  STS.128 [R8+0x3800], R52 ;  /* 0x0038003408007388 */ /* 0x0005e20000000c00 */
[----:B------:R-:W-:Y:S02]  /*40f0*/  IMAD.SHL.U32 R14, R14, 0x4, RZ ;  /* 0x000000040e0e7824 */ /* 0x000fe400078e00ff */
[----:B------:R-:W-:Y:S01]  /*4100*/  IMAD R10, R11, R20, RZ ;  /* 0x000000140b0a7224 */ /* 0x000fe200078e02ff */
[----:B------:R2:W-:Y:S01]  /*4110*/  STS.128 [R8+0x4000], R56 ;  /* 0x0040003808007388 */ /* 0x0005e20000000c00 */
[----:B------:R-:W-:Y:S02]  /*4120*/  IMAD.IADD R5, R5, 0x1, R13 ;  /* 0x0000000105057824 */ /* 0x000fe400078e020d */
[----:B------:R-:W-:Y:S01]  /*4130*/  IMAD.IADD R7, R7, 0x1, R17 ;  /* 0x0000000107077824 */ /* 0x000fe200078e0211 */
[----:B------:R2:W-:Y:S01]  /*4140*/  STS.128 [R8+0x4800], R60 ;  /* 0x0048003c08007388 */ /* 0x0005e20000000c00 */
[----:B------:R-:W-:Y:S01]  /*4150*/  IMAD R13, R9, R21, R10 ;  /* 0x00000015090d7224 */ /* 0x000fe200078e020a */
[----:B------:R-:W-:Y:S01]  /*4160*/  IADD3 R10, P4, R14, UR6, RZ ;  /* 0x000000060e0a7c10 */ /* 0x000fe2000ff9e0ff */
[----:B-1----:R-:W-:Y:S01]  /*4170*/  IMAD R12, R11, R22, RZ ;  /* 0x000000160b0c7224 */ /* 0x002fe200078e02ff */
[----:B------:R2:W-:Y:S01]  /*4180*/  STS.128 [R8+0x5000], R64 ;  /* 0x0050004008007388 */ /* 0x0005e20000000c00 */
[----:B------:R-:W-:Y:S01]  /*4190*/  IMAD.WIDE.U32 R4, R9, R20, R4 ;  /* 0x0000001409047225 */ /* 0x000fe200078e0004 */
[----:B------:R-:W-:-:S02]  /*41a0*/  IADD3.X R11, R16, UR7, RZ, P4, !PT ;  /* 0x00000007100b7c10 */ /* 0x000fc4000a7fe4ff */
[----:B------:R2:W-:Y:S01]  /*41b0*/  STS.128 [R8+0x5800], R68 ;  /* 0x0058004408007388 */ /* 0x0005e20000000c00 */
[----:B------:R-:W-:Y:S01]  /*41c0*/  IMAD.WIDE.U32 R6, R9, R22, R6 ;  /* 0x0000001609067225 */ /* 0x000fe200078e0006 */
[----:B---3--:R-:W-:-:S03]  /*41d0*/  LEA R24, P3, R4, R24, 0x2 ;  /* 0x0000001804187211 */ /* 0x008fc600078610ff */
[----:B------:R-:W-:Y:S01]  /*41e0*/  IMAD.MOV R2, RZ, RZ, -R2 ;  /* 0x000000ffff027224 */ /* 0x000fe200078e0a02 */
[----:B----4-:R-:W-:Y:S01]  /*41f0*/  LEA R26, P0, R6, R26, 0x2 ;  /* 0x0000001a061a7211 */ /* 0x010fe200078010ff */
[----:B------:R-:W-:Y:S02]  /*4200*/  IMAD R9, R9, R23, R12 ;  /* 0x0000001709097224 */ /* 0x000fe400078e020c */
[----:B------:R-:W-:Y:S02]  /*4210*/  IMAD R17, R3, R2, R0 ;  /* 0x0000000203117224 */ /* 0x000fe400078e0200 */
[----:B------:R-:W-:Y:S02]  /*4220*/  IMAD.IADD R3, R5, 0x1, R13 ;  /* 0x0000000105037824 */ /* 0x000fe400078e020d */
[----:B------:R-:W-:Y:S01]  /*4230*/  IMAD.IADD R2, R7, 0x1, R9 ;  /* 0x0000000107027824 */ /* 0x000fe200078e0209 */
[----:B--2---:R-:W-:Y:S06]  /*4240*/  @P2 BRA `(.L_x_1021) ;  /* 0x0000000000142947 */ /* 0x004fec0003800000 */
.L_x_1022:
[----:B------:R-:W2:Y:S04]  /*4250*/  LDG.E.STRONG.GPU R0, desc[UR38][R10.64] ;  /* 0x000000260a007981 */ /* 0x000ea8000c1ef900 */
[----:B--2---:R-:W-:Y:S01]  /*4260*/  CCTL.IVALL ;  /* 0x00000000ff00798f */ /* 0x004fe20002000000 */
[----:B------:R-:W-:Y:S05]  /*4270*/  YIELD ;  /* 0x0000000000007946 */ /* 0x000fea0003800000 */
[----:B------:R-:W-:-:S13]  /*4280*/  ISETP.NE.AND P2, PT, R0, R17, PT ;  /* 0x000000110000720c */ /* 0x000fda0003f45270 */
[----:B------:R-:W-:Y:S05]  /*4290*/  @P2 BRA `(.L_x_1022) ;  /* 0xfffffffc00ec2947 */ /* 0x000fea000383ffff */
.L_x_1021:
[----:B------:R-:W-:Y:S05]  /*42a0*/  BSYNC B0 ;  /* 0x0000000000007941 */ /* 0x000fea0003800000 */
.L_x_1020:
[----:B------:R-:W-:Y:S01]  /*42b0*/  UMOV UR5, 0xffffffff ;  /* 0xffffffff00057882 */ /* 0x000fe20000000000 */
[----:B------:R-:W-:Y:S02]  /*42c0*/  LEA.HI.X R25, R4, R25, R3, 0x2, P3 ;  /* 0x0000001904197211 */ /* 0x000fe400018f1403 */
[----:B------:R-:W-:Y:S01]  /*42d0*/  LEA.HI.X R2, R6, R27, R2, 0x2, P0 ;  /* 0x0000001b06027211 */ /* 0x000fe200000f1402 */
[----:B------:R-:W-:Y:S06]  /*42e0*/  BRA.DIV UR5, `(.L_x_1023) ;  /* 0x0000004a05747947 */ /* 0x000fec000b800000 */
[----:B------:R-:W-:Y:S01]  /*42f0*/  NOP ;  /* 0x0000000000007918 */ /* 0x000fe20000000000 */
.L_x_1124:
        /* <DEDUP_REMOVED lines=16> */
.L_x_1026:
[----:B------:R-:W-:Y:S01]  /*4400*/  @P0 ELECT P2, URZ, PT ;  /* 0x00000000003f082f */ /* 0x000fe20003840000 */
[----:B------:R1:W-:-:S12]  /*4410*/  UBLKRED.G.S.ADD.F32.RN [UR6], [UR4], UR5, desc[UR8] ;  /* 0x00000806040073bb */ /* 0x0003d800080a1405 */
[----:B------:R-:W-:Y:S02]  /*4420*/  @P2 PLOP3.LUT P0, PT, P2, PT, PT, 0x8, 0x0 ;  /* 0x000000000000281c */ /* 0x000fe4000170e170 */
[----:B------:R-:W-:-:S11]  /*4430*/  PLOP3.LUT P2, PT, PT, PT, PT, 0x8, 0x0 ;  /* 0x000000000000781c */ /* 0x000fd60003f4e170 */
[----:B-1----:R-:W-:Y:S05]  /*4440*/  @P0 BRA.U.ANY `(.L_x_1026) ;  /* 0xfffffffd00ec0947 */ /* 0x002fea000393ffff */
[----:B------:R0:W-:Y:S01]  /*4450*/  UTMACMDFLUSH ;  /* 0x00000000000079b7 */ /* 0x0001e20000000000 */
[----:B------:R-:W-:-:S04]  /*4460*/  DEPBAR.LE SB0, 0x0 ;  /* 0x000080000000791a */ /* 0x000fc80000000000 */
.L_x_1025:
[----:B------:R-:W-:Y:S05]  /*4470*/  BSYNC B0 ;  /* 0x0000000000007941 */ /* 0x000fea0003800000 */
.L_x_1024:
        /* <DEDUP_REMOVED lines=14> */
.L_x_1028:
[----:B------:R-:W-:Y:S05]  /*4560*/  BSYNC B0 ;  /* 0x0000000000007941 */ /* 0x000fea0003800000 */
.L_x_1027:
        /* <DEDUP_REMOVED lines=18> */
.L_x_1031:
[----:B------:R-:W2:Y:S04]  /*4690*/  LDG.E.STRONG.GPU R0, desc[UR38][R2.64] ;  /* 0x0000002602007981 */ /* 0x000ea8000c1ef900 */
[----:B--2---:R-:W-:Y:S01]  /*46a0*/  CCTL.IVALL ;  /* 0x00000000ff00798f */ /* 0x004fe20002000000 */
[----:B------:R-:W-:Y:S05]  /*46b0*/  YIELD ;  /* 0x0000000000007946 */ /* 0x000fea0003800000 */
[----:B------:R-:W-:-:S13]  /*46c0*/  ISETP.NE.AND P0, PT, R0, R17, PT ;  /* 0x000000110000720c */ /* 0x000fda0003f05270 */
[----:B------:R-:W-:Y:S05]  /*46d0*/  @P0 BRA `(.L_x_1031) ;  /* 0xfffffffc00ec0947 */ /* 0x000fea000383ffff */
.L_x_1030:
[----:B------:R-:W-:Y:S05]  /*46e0*/  BSYNC B0 ;  /* 0x0000000000007941 */ /* 0x000fea0003800000 */
.L_x_1029:
[----:B------:R-:W-:-:S03]  /*46f0*/  UMOV UR5, 0xffffffff ;  /* 0xffffffff00057882 */ /* 0x000fc60000000000 */
[----:B------:R-:W-:Y:S05]  /*4700*/  BRA.DIV UR5, `(.L_x_1032) ;  /* 0x0000004605887947 */ /* 0x000fea000b800000 */
[----:B------:R-:W-:Y:S01]  /*4710*/  NOP ;  /* 0x0000000000007918 */ /* 0x000fe20000000000 */
.L_x_1127:
        /* <DEDUP_REMOVED lines=16> */
.L_x_1035:
[----:B------:R-:W-:Y:S01]  /*4820*/  @P0 ELECT P2, URZ, PT ;  /* 0x00000000003f082f */ /* 0x000fe20003840000 */
[----:B------:R2:W-:-:S12]  /*4830*/  UBLKRED.G.S.ADD.F32.RN [UR6], [UR4], UR5, desc[UR8] ;  /* 0x00000806040073bb */ /* 0x0005d800080a1405 */
[----:B------:R-:W-:Y:S02]  /*4840*/  @P2 PLOP3.LUT P0, PT, P2, PT, PT, 0x8, 0x0 ;  /* 0x000000000000281c */ /* 0x000fe4000170e170 */
[----:B------:R-:W-:-:S11]  /*4850*/  PLOP3.LUT P2, PT, PT, PT, PT, 0x8, 0x0 ;  /* 0x000000000000781c */ /* 0x000fd60003f4e170 */
[----:B--2---:R-:W-:Y:S05]  /*4860*/  @P0 BRA.U.ANY `(.L_x_1035) ;  /* 0xfffffffd00ec0947 */ /* 0x004fea000393ffff */
[----:B------:R0:W-:Y:S01]  /*4870*/  UTMACMDFLUSH ;  /* 0x00000000000079b7 */ /* 0x0001e20000000000 */
[----:B------:R-:W-:-:S04]  /*4880*/  DEPBAR.LE SB0, 0x0 ;  /* 0x000080000000791a */ /* 0x000fc80000000000 */
.L_x_1034:
[----:B------:R-:W-:Y:S05]  /*4890*/  BSYNC B0 ;  /* 0x0000000000007941 */ /* 0x000fea0003800000 */
.L_x_1033:
        /* <DEDUP_REMOVED lines=14> */
.L_x_991:
        /* <DEDUP_REMOVED lines=21> */
.L_x_1037:
        /* <DEDUP_REMOVED lines=13> */
.L_x_1039:
[----:B------:R-:W-:-:S05]  /*4ba0*/  ULDC UR4, c[0x0][0x8c4] ;  /* 0x0002310000047ab9 */ /* 0x000fca0000000800 */
.L_x_1038:
        /* <DEDUP_REMOVED lines=39> */
.L_x_1040:
        /* <DEDUP_REMOVED lines=34> */
[----:B------:R-:W-:Y:S01]  /*5040*/  UIMAD.WIDE.U32 UR8, UR17, UR22, UR8 ;  /* 0x00000016110872a5 */ /* 0x000fe2000f8e0008 */
[----:B------:R-:W-:Y:S01]  /*5050*/  ELECT P0, URZ, PT ;  /* 0x00000000003f782f */ /* 0x000fe20003800000 */
[----:B------:R-:W-:Y:S02]  /*5060*/  ULEA.HI.X.SX32 UR11, UR11, UR14, 0x1, UP0 ;  /* 0x0000000e0b0b7291 */ /* 0x000fe400080f0e3f */
        /* <DEDUP_REMOVED lines=15> */
.L_x_1074:
        /* <DEDUP_REMOVED lines=13> */
.L_x_1044:
[----:B------:R-:W2:Y:S04]  /*5230*/  LDG.E.STRONG.GPU R5, desc[UR38][R2.64] ;  /* 0x0000002602057981 */ /* 0x000ea8000c1ef900 */
[----:B--2---:R-:W-:Y:S01]  /*5240*/  CCTL.IVALL ;  /* 0x00000000ff00798f */ /* 0x004fe20002000000 */
[----:B------:R-:W-:Y:S05]  /*5250*/  YIELD ;  /* 0x0000000000007946 */ /* 0x000fea0003800000 */
[----:B------:R-:W-:-:S13]  /*5260*/  ISETP.NE.AND P3, PT, R5, UR18, PT ;  /* 0x0000001205007c0c */ /* 0x000fda000bf65270 */
[----:B------:R-:W-:Y:S05]  /*5270*/  @P3 BRA `(.L_x_1044) ;  /* 0xfffffffc00ec3947 */ /* 0x000fea000383ffff */
.L_x_1043:
[----:B------:R-:W-:Y:S05]  /*5280*/  BSYNC B0 ;  /* 0x0000000000007941 */ /* 0x000fea0003800000 */
.L_x_1042:
[----:B------:R-:W-:-:S03]  /*5290*/  UMOV UR5, 0xffffffff ;  /* 0xffffffff00057882 */ /* 0x000fc60000000000 */
[----:B------:R-:W-:Y:S05]  /*52a0*/  BRA.DIV UR5, `(.L_x_1045) ;  /* 0x0000003a05bc7947 */ /* 0x000fea000b800000 */
[----:B------:R-:W-:Y:S01]  /*52b0*/  NOP ;  /* 0x0000000000007918 */ /* 0x000fe20000000000 */
.L_x_1130:
        /* <DEDUP_REMOVED lines=19> */
.L_x_1047:
[----:B------:R-:W-:Y:S05]  /*53f0*/  BSYNC B0 ;  /* 0x0000000000007941 */ /* 0x000fea0003800000 */
.L_x_1046:
        /* <DEDUP_REMOVED lines=14> */
.L_x_1049:
[----:B------:R-:W-:Y:S05]  /*54e0*/  BSYNC B0 ;  /* 0x0000000000007941 */ /* 0x000fea0003800000 */
.L_x_1048:
        /* <DEDUP_REMOVED lines=15> */
.L_x_1051:
[----:B------:R-:W-:Y:S05]  /*55e0*/  BSYNC B0 ;  /* 0x0000000000007941 */ /* 0x000fea0003800000 */
.L_x_1050:
[----:B------:R-:W-:Y:S06]  /*55f0*/  BAR.ARV 0xa, 0xa0 ;  /* 0x0282800000007b1d */ /* 0x000fec0000002000 */
[----:B------:R-:W-:Y:S04]  /*5600*/  BSSY B0, `(.L_x_1052) ;  /* 0x0000003000007945 */ /* 0x000fe80003800000 */
[----:B------:R-:W-:Y:S05]  /*5610*/  @!P0 BRA `(.L_x_1053) ;  /* 0x0000000000048947 */ /* 0x000fea0003800000 */
[----:B------:R-:W-:-:S04]  /*5620*/  DEPBAR.LE SB0, 0x1 ;  /* 0x000080400000791a */ /* 0x000fc80000000000 */
.L_x_1053:
[----:B------:R-:W-:Y:S05]  /*5630*/  BSYNC B0 ;  /* 0x0000000000007941 */ /* 0x000fea0003800000 */
.L_x_1052:
[----:B------:R-:W-:Y:S06]  /*5640*/  BAR.ARV 0xb, 0xa0 ;  /* 0x02c2800000007b1d */ /* 0x000fec0000002000 */
[----:B------:R-:W-:Y:S04]  /*5650*/  BSSY B0, `(.L_x_1054) ;  /* 0x0000003000007945 */ /* 0x000fe80003800000 */
[----:B------:R-:W-:Y:S05]  /*5660*/  @!P0 BRA `(.L_x_1055) ;  /* 0x0000000000048947 */ /* 0x000fea0003800000 */
[----:B------:R-:W-:-:S04]  /*5670*/  DEPBAR.LE SB0, 0x0 ;  /* 0x000080000000791a */ /* 0x000fc80000000000 */
.L_x_1055:
[----:B------:R-:W-:Y:S05]  /*5680*/  BSYNC B0 ;  /* 0x0000000000007941 */ /* 0x000fea0003800000 */
.L_x_1054:
        /* <DEDUP_REMOVED lines=19> */
.L_x_1057:
[----:B------:R-:W-:Y:S05]  /*57c0*/  BSYNC B0 ;  /* 0x0000000000007941 */ /* 0x000fea0003800000 */
.L_x_1056:
        /* <DEDUP_REMOVED lines=9> */
.L_x_1060:
[----:B------:R-:W2:Y:S04]  /*5860*/  LDG.E.STRONG.GPU R5, desc[UR38][R2.64] ;  /* 0x0000002602057981 */ /* 0x000ea8000c1ef900 */
[----:B--2---:R-:W-:Y:S01]  /*5870*/  CCTL.IVALL ;  /* 0x00000000ff00798f */ /* 0x004fe20002000000 */
[----:B------:R-:W-:Y:S05]  /*5880*/  YIELD ;  /* 0x0000000000007946 */ /* 0x000fea0003800000 */
[----:B------:R-:W-:-:S13]  /*5890*/  ISETP.NE.AND P3, PT, R5, UR18, PT ;  /* 0x0000001205007c0c */ /* 0x000fda000bf65270 */
[----:B------:R-:W-:Y:S05]  /*58a0*/  @P3 BRA `(.L_x_1060) ;  /* 0xfffffffc00ec3947 */ /* 0x000fea000383ffff */
.L_x_1059:
[----:B------:R-:W-:Y:S05]  /*58b0*/  BSYNC B0 ;  /* 0x0000000000007941 */ /* 0x000fea0003800000 */
.L_x_1058:
[----:B------:R-:W-:-:S03]  /*58c0*/  UMOV UR5, 0xffffffff ;  /* 0xffffffff00057882 */ /* 0x000fc60000000000 */
[----:B------:R-:W-:Y:S05]  /*58d0*/  BRA.DIV UR5, `(.L_x_1061) ;  /* 0x00000036054c7947 */ /* 0x000fea000b800000 */
[----:B------:R-:W-:Y:S01]  /*58e0*/  NOP ;  /* 0x0000000000007918 */ /* 0x000fe20000000000 */
.L_x_1133:
        /* <DEDUP_REMOVED lines=15> */
.L_x_1063:
[----:B------:R-:W-:Y:S05]  /*59e0*/  BSYNC B0 ;  /* 0x0000000000007941 */ /* 0x000fea0003800000 */
.L_x_1062:
        /* <DEDUP_REMOVED lines=14> */
.L_x_1065:
[----:B------:R-:W-:Y:S05]  /*5ad0*/  BSYNC B0 ;  /* 0x0000000000007941 */ /* 0x000fea0003800000 */
.L_x_1064:
        /* <DEDUP_REMOVED lines=15> */
.L_x_1067:
[----:B------:R-:W-:Y:S05]  /*5bd0*/  BSYNC B0 ;  /* 0x0000000000007941 */ /* 0x000fea0003800000 */
.L_x_1066:
[----:B------:R-:W-:Y:S06]  /*5be0*/  BAR.ARV 0xa, 0xa0 ;  /* 0x0282800000007b1d */ /* 0x000fec0000002000 */
[----:B------:R-:W-:Y:S04]  /*5bf0*/  BSSY B0, `(.L_x_1068) ;  /* 0x0000003000007945 */ /* 0x000fe80003800000 */
[----:B------:R-:W-:Y:S05]  /*5c00*/  @!P0 BRA `(.L_x_1069) ;  /* 0x0000000000048947 */ /* 0x000fea0003800000 */
[----:B------:R-:W-:-:S04]  /*5c10*/  DEPBAR.LE SB0, 0x1 ;  /* 0x000080400000791a */ /* 0x000fc80000000000 */
.L_x_1069:
[----:B------:R-:W-:Y:S05]  /*5c20*/  BSYNC B0 ;  /* 0x0000000000007941 */ /* 0x000fea0003800000 */
.L_x_1068:
[----:B------:R-:W-:Y:S06]  /*5c30*/  BAR.ARV 0xb, 0xa0 ;  /* 0x02c2800000007b1d */ /* 0x000fec0000002000 */
[----:B------:R-:W-:Y:S04]  /*5c40*/  BSSY B0, `(.L_x_1070) ;  /* 0x0000003000007945 */ /* 0x000fe80003800000 */
[----:B------:R-:W-:Y:S05]  /*5c50*/  @!P0 BRA `(.L_x_1071) ;  /* 0x0000000000048947 */ /* 0x000fea0003800000 */
[----:B------:R-:W-:-:S04]  /*5c60*/  DEPBAR.LE SB0, 0x0 ;  /* 0x000080000000791a */ /* 0x000fc80000000000 */
.L_x_1071:
[----:B------:R-:W-:Y:S05]  /*5c70*/  BSYNC B0 ;  /* 0x0000000000007941 */ /* 0x000fea0003800000 */
.L_x_1070:
        /* <DEDUP_REMOVED lines=19> */
.L_x_1073:
[----:B------:R-:W-:Y:S05]  /*5db0*/  BSYNC B0 ;  /* 0x0000000000007941 */ /* 0x000fea0003800000 */
.L_x_1072:
[----:B------:R-:W-:Y:S02]  /*5dc0*/  UIADD3 UR6, UR6, 0x2, URZ ;  /* 0x0000000206067890 */ /* 0x000fe4000fffe03f */
[----:B------:R-:W-:Y:S01]  /*5dd0*/  UIADD3 UR4, UR4, 0x1, URZ ;  /* 0x0000000104047890 */ /* 0x000fe2000fffe03f */
[----:B------:R-:W-:Y:S11]  /*5de0*/  @P2 BRA `(.L_x_1074) ;  /* 0xfffffff000dc2947 */ /* 0x000ff6000383ffff */
.L_x_1041:
        /* <DEDUP_REMOVED lines=13> */
.L_x_1077:
[----:B------:R-:W2:Y:S04]  /*5ec0*/  LDG.E.STRONG.GPU R0, desc[UR38][R2.64] ;  /* 0x0000002602007981 */ /* 0x000ea8000c1ef900 */
[----:B--2---:R-:W-:Y:S01]  /*5ed0*/  CCTL.IVALL ;  /* 0x00000000ff00798f */ /* 0x004fe20002000000 */
[----:B------:R-:W-:Y:S05]  /*5ee0*/  YIELD ;  /* 0x0000000000007946 */ /* 0x000fea0003800000 */
[----:B------:R-:W-:-:S13]  /*5ef0*/  ISETP.NE.AND P1, PT, R0, UR18, PT ;  /* 0x0000001200007c0c */ /* 0x000fda000bf25270 */
[----:B------:R-:W-:Y:S05]  /*5f00*/  @P1 BRA `(.L_x_1077) ;  /* 0xfffffffc00ec1947 */ /* 0x000fea000383ffff */
.L_x_1076:
[----:B------:R-:W-:Y:S05]  /*5f10*/  BSYNC B0 ;  /* 0x0000000000007941 */ /* 0x000fea0003800000 */
.L_x_1075:
[----:B------:R-:W-:-:S03]  /*5f20*/  UMOV UR4, 0xffffffff ;  /* 0xffffffff00047882 */ /* 0x000fc60000000000 */
[----:B------:R-:W-:Y:S05]  /*5f30*/  BRA.DIV UR4, `(.L_x_1078) ;  /* 0x0000002e04d07947 */ /* 0x000fea000b800000 */
[----:B------:R-:W-:Y:S01]  /*5f40*/  NOP ;  /* 0x0000000000007918 */ /* 0x000fe20000000000 */
.L_x_1136:
        /* <DEDUP_REMOVED lines=22> */
.L_x_1080:
[----:B------:R-:W-:Y:S05]  /*60b0*/  BSYNC B0 ;  /* 0x0000000000007941 */ /* 0x000fea0003800000 */
.L_x_1079:
        /* <DEDUP_REMOVED lines=19> */
.L_x_1082:
[----:B------:R-:W-:Y:S05]  /*61f0*/  BSYNC B0 ;  /* 0x0000000000007941 */ /* 0x000fea0003800000 */
.L_x_1081:
        /* <DEDUP_REMOVED lines=20> */
.L_x_1084:
[----:B------:R-:W-:Y:S05]  /*6340*/  BSYNC B0 ;  /* 0x0000000000007941 */ /* 0x000fea0003800000 */
.L_x_1083:
[----:B------:R-:W-:Y:S06]  /*6350*/  BAR.ARV 0xa, 0xa0 ;  /* 0x0282800000007b1d */ /* 0x000fec0000002000 */
[----:B------:R-:W-:Y:S04]  /*6360*/  BSSY B0, `(.L_x_1085) ;  /* 0x0000003000007945 */ /* 0x000fe80003800000 */
[----:B------:R-:W-:Y:S05]  /*6370*/  @!P0 BRA `(.L_x_1086) ;  /* 0x0000000000048947 */ /* 0x000fea0003800000 */
[----:B------:R-:W-:-:S04]  /*6380*/  DEPBAR.LE SB0, 0x1 ;  /* 0x000080400000791a */ /* 0x000fc80000000000 */
.L_x_1086:
[----:B------:R-:W-:Y:S05]  /*6390*/  BSYNC B0 ;  /* 0x0000000000007941 */ /* 0x000fea0003800000 */
.L_x_1085:
[----:B------:R-:W-:Y:S06]  /*63a0*/  BAR.ARV 0xb, 0xa0 ;  /* 0x02c2800000007b1d */ /* 0x000fec0000002000 */
[----:B------:R-:W-:Y:S04]  /*63b0*/  BSSY B0, `(.L_x_1087) ;  /* 0x0000003000007945 */ /* 0x000fe80003800000 */
[----:B------:R-:W-:Y:S05]  /*63c0*/  @!P0 BRA `(.L_x_1088) ;  /* 0x0000000000048947 */ /* 0x000fea0003800000 */
[----:B------:R-:W-:-:S04]  /*63d0*/  DEPBAR.LE SB0, 0x0 ;  /* 0x000080000000791a */ /* 0x000fc80000000000 */
.L_x_1088:
[----:B------:R-:W-:Y:S05]  /*63e0*/  BSYNC B0 ;  /* 0x0000000000007941 */ /* 0x000fea0003800000 */
.L_x_1087:
        /* <DEDUP_REMOVED lines=19> */
.L_x_1036:
        /* <DEDUP_REMOVED lines=10> */
.L_x_1089:
        /* <DEDUP_REMOVED lines=10> */
.L_x_1091:
[----:B------:R-:W3:Y:S02]  /*6660*/  LDC R0, c[0x0][0x8c4] ;  /* 0x00023100ff007b82 */ /* 0x000ee40000000800 */
.L_x_1090:
        /* <DEDUP_REMOVED lines=42> */
.L_x_1093:
        /* <DEDUP_REMOVED lines=70> */
.L_x_1137:
        /* <DEDUP_REMOVED lines=9> */
.L_x_1096:
        /* <DEDUP_REMOVED lines=98> */
.L_x_1107:
[----:B-1----:R-:W-:-:S05]  /*7420*/  IMAD.MOV.U32 R11, RZ, RZ, 0x1 ;  /* 0x00000001ff0b7424 */ /* 0x002fca00078e00ff */
[----:B------:R-:W-:-:S04]  /*7430*/  SHF.L.U32 R11, R11, 0x1f, RZ ;  /* 0x0000001f0b0b7819 */ /* 0x000fc800000006ff */
[----:B------:R-:W1:Y:S02]  /*7440*/  SYNCS.PHASECHK.TRANS64.TRYWAIT P1, [R12+URZ+0x36438], R11 ;  /* 0x0364380b0c0075a7 */ /* 0x000e64000802017f */
[----:B-1234-:R-:W-:Y:S05]  /*7450*/  @!P1 BRA `(.L_x_1099) ;  /* 0x0000001800b89947 */ /* 0x01efea0003800000 */
.L_x_1138:
[----:B------:R-:W-:Y:S05]  /*7460*/  @P0 BRA `(.L_x_1100) ;  /* 0x0000000000140947 */ /* 0x000fea0003800000 */
[----:B------:R-:W-:Y:S01]  /*7470*/  ISETP.NE.AND P1, PT, R8, RZ, PT ;  /* 0x000000ff0800720c */ /* 0x000fe20003f25270 */
[----:B------:R-:W-:-:S04]  /*7480*/  IMAD.MOV.U32 R3, RZ, RZ, 0x6100 ;  /* 0x00006100ff037424 */ /* 0x000fc800078e00ff */
[----:B------:R2:W-:Y:S08]  /*7490*/  SYNCS.ARRIVE.TRANS64 RZ, [R12+URZ+0x36430], R3 ;  /* 0x036430030cff79a7 */ /* 0x0005f0000800003f */
[----:B------:R-:W-:Y:S05]  /*74a0*/  @!P1 BRA `(.L_x_1100) ;  /* 0x0000000000049947 */ /* 0x000fea0003800000 */
[----:B------:R-:W-:Y:S01]  /*74b0*/  BPT.TRAP 0x1 ;  /* 0x000000040000795c */ /* 0x000fe20000300000 */
.L_x_1100:
        /* <DEDUP_REMOVED lines=49> */
.L_x_1139:
[----:B------:R-:W-:Y:S05]  /*77d0*/  @P0 BRA `(.L_x_1102) ;  /* 0x0000000000140947 */ /* 0x000fea0003800000 */
[----:B------:R-:W-:Y:S01]  /*77e0*/  ISETP.NE.AND P1, PT, R8, RZ, PT ;  /* 0x000000ff0800720c */ /* 0x000fe20003f25270 */
[----:B--2---:R-:W-:-:S04]  /*77f0*/  IMAD.MOV.U32 R27, RZ, RZ, 0x6100 ;  /* 0x00006100ff1b7424 */ /* 0x004fc800078e00ff */
[----:B------:R3:W-:Y:S08]  /*7800*/  SYNCS.ARRIVE.TRANS64 RZ, [R12+URZ+0x36418], R27 ;  /* 0x0364181b0cff79a7 */ /* 0x0007f0000800003f */
[----:B------:R-:W-:Y:S05]  /*7810*/  @!P1 BRA `(.L_x_1102) ;  /* 0x0000000000049947 */ /* 0x000fea0003800000 */
[----:B------:R-:W-:Y:S01]  /*7820*/  BPT.TRAP 0x1 ;  /* 0x000000040000795c */ /* 0x000fe20000300000 */
.L_x_1102:
        /* <DEDUP_REMOVED lines=37> */
.L_x_1140:
[----:B--2---:R-:W-:Y:S01]  /*7a80*/  SHF.R.S32.HI R28, RZ, 0x1f, R26 ;  /* 0x0000001fff1c7819 */ /* 0x004fe2000001141a */
[----:B------:R-:W-:Y:S06]  /*7a90*/  @P0 BRA `(.L_x_1104) ;  /* 0x0000000000140947 */ /* 0x000fec0003800000 */
[----:B------:R-:W-:Y:S01]  /*7aa0*/  ISETP.NE.AND P1, PT, R8, RZ, PT ;  /* 0x000000ff0800720c */ /* 0x000fe20003f25270 */
[----:B------:R-:W-:-:S04]  /*7ab0*/  IMAD.MOV.U32 R29, RZ, RZ, 0x6100 ;  /* 0x00006100ff1d7424 */ /* 0x000fc800078e00ff */
[----:B------:R2:W-:Y:S08]  /*7ac0*/  SYNCS.ARRIVE.TRANS64 RZ, [R12+URZ+0x36430], R29 ;  /* 0x0364301d0cff79a7 */ /* 0x0005f0000800003f */
[----:B------:R-:W-:Y:S05]  /*7ad0*/  @!P1 BRA `(.L_x_1104) ;  /* 0x0000000000049947 */ /* 0x000fea0003800000 */
[----:B------:R-:W-:Y:S01]  /*7ae0*/  BPT.TRAP 0x1 ;  /* 0x000000040000795c */ /* 0x000fe20000300000 */
.L_x_1104:
        /* <DEDUP_REMOVED lines=37> */
.L_x_1142:
[----:B------:R-:W-:Y:S05]  /*7d40*/  @P0 BRA `(.L_x_1106) ;  /* 0x0000000000140947 */ /* 0x000fea0003800000 */
[----:B------:R-:W-:Y:S01]  /*7d50*/  ISETP.NE.AND P1, PT, R8, RZ, PT ;  /* 0x000000ff0800720c */ /* 0x000fe20003f25270 */
[----:B---3--:R-:W-:-:S04]  /*7d60*/  IMAD.MOV.U32 R5, RZ, RZ, 0x6100 ;  /* 0x00006100ff057424 */ /* 0x008fc800078e00ff */
[----:B------:R4:W-:Y:S08]  /*7d70*/  SYNCS.ARRIVE.TRANS64 RZ, [R12+URZ+0x36410], R5 ;  /* 0x036410050cff79a7 */ /* 0x0009f0000800003f */
[----:B------:R-:W-:Y:S05]  /*7d80*/  @!P1 BRA `(.L_x_1106) ;  /* 0x0000000000049947 */ /* 0x000fea0003800000 */
[----:B------:R-:W-:Y:S01]  /*7d90*/  BPT.TRAP 0x1 ;  /* 0x000000040000795c */ /* 0x000fe20000300000 */
.L_x_1106:
        /* <DEDUP_REMOVED lines=37> */
.L_x_1098:
[----:B------:R-:W-:Y:S01]  /*7ff0*/  ISETP.NE.AND P1, PT, R16, RZ, PT ;  /* 0x000000ff1000720c */ /* 0x000fe20003f25270 */
[----:B------:R-:W-:-:S12]  /*8000*/  IMAD.MOV.U32 R4, RZ, RZ, 0x1 ;  /* 0x00000001ff047424 */ /* 0x000fd800078e00ff */
[----:B------:R-:W-:Y:S05]  /*8010*/  @!P1 BRA `(.L_x_1097) ;  /* 0x00000004006c9947 */ /* 0x000fea0003800000 */
[----:B------:R-:W3:Y:S02]  /*8020*/  SYNCS.PHASECHK.TRANS64.TRYWAIT P1, [R12+URZ+0x36438], R11 ;  /* 0x0364380b0c0075a7 */ /* 0x000ee4000802017f */
[----:B---3--:R-:W-:Y:S05]  /*8030*/  @!P1 BRA `(.L_x_1108) ;  /* 0x0000001000149947 */ /* 0x008fea0003800000 */
.L_x_1143:
[----:B------:R-:W-:Y:S05]  /*8040*/  @P0 BRA `(.L_x_1109) ;  /* 0x0000000000140947 */ /* 0x000fea0003800000 */
[----:B------:R-:W-:Y:S01]  /*8050*/  ISETP.NE.AND P1, PT, R8, RZ, PT ;  /* 0x000000ff0800720c */ /* 0x000fe20003f25270 */
[----:B------:R-:W-:-:S04]  /*8060*/  IMAD.MOV.U32 R5, RZ, RZ, 0x6100 ;  /* 0x00006100ff057424 */ /* 0x000fc800078e00ff */
[----:B------:R4:W-:Y:S08]  /*8070*/  SYNCS.ARRIVE.TRANS64 RZ, [R12+URZ+0x36430], R5 ;  /* 0x036430050cff79a7 */ /* 0x0009f0000800003f */
[----:B------:R-:W-:Y:S05]  /*8080*/  @!P1 BRA `(.L_x_1109) ;  /* 0x0000000000049947 */ /* 0x000fea0003800000 */
[----:B------:R-:W-:Y:S01]  /*8090*/  BPT.TRAP 0x1 ;  /* 0x000000040000795c */ /* 0x000fe20000300000 */
.L_x_1109:
        /* <DEDUP_REMOVED lines=42> */
.L_x_1144:
[----:B------:R-:W-:Y:S01]  /*8340*/  IMAD.MOV.U32 R4, RZ, RZ, RZ ;  /* 0x000000ffff047224 */ /* 0x000fe200078e00ff */
[----:B------:R-:W-:Y:S06]  /*8350*/  @P0 BRA `(.L_x_1111) ;  /* 0x0000000000140947 */ /* 0x000fec0003800000 */
[----:B------:R-:W-:Y:S01]  /*8360*/  ISETP.NE.AND P1, PT, R8, RZ, PT ;  /* 0x000000ff0800720c */ /* 0x000fe20003f25270 */
[----:B----4-:R-:W-:-:S04]  /*8370*/  IMAD.MOV.U32 R5, RZ, RZ, 0x6100 ;  /* 0x00006100ff057424 */ /* 0x010fc800078e00ff */
[----:B------:R4:W-:Y:S08]  /*8380*/  SYNCS.ARRIVE.TRANS64 RZ, [R12+URZ+0x36418], R5 ;  /* 0x036418050cff79a7 */ /* 0x0009f0000800003f */
[----:B------:R-:W-:Y:S05]  /*8390*/  @!P1 BRA `(.L_x_1111) ;  /* 0x0000000000049947 */ /* 0x000fea0003800000 */
[----:B------:R-:W-:Y:S01]  /*83a0*/  BPT.TRAP 0x1 ;  /* 0x000000040000795c */ /* 0x000fe20000300000 */
.L_x_1111:
        /* <DEDUP_REMOVED lines=34> */
.L_x_1097:
[----:B------:R-:W-:-:S04]  /*85d0*/  SHF.L.U32 R3, R4, 0x1f, RZ ;  /* 0x0000001f04037819 */ /* 0x000fc800000006ff */
[----:B------:R-:W4:Y:S02]  /*85e0*/  SYNCS.PHASECHK.TRANS64.TRYWAIT P1, [R12+URZ+0x36438], R3 ;  /* 0x036438030c0075a7 */ /* 0x000f24000802017f */
[----:B----4-:R-:W-:Y:S05]  /*85f0*/  @!P1 BRA `(.L_x_1112) ;  /* 0x0000000800cc9947 */ /* 0x010fea0003800000 */
.L_x_1145:
[----:B------:R-:W-:Y:S05]  /*8600*/  @P0 BRA `(.L_x_1113) ;  /* 0x0000000000180947 */ /* 0x000fea0003800000 */
[----:B------:R-:W5:Y:S01]  /*8610*/  S2R R2, SR_TID.X ;  /* 0x0000000000027919 */ /* 0x000f620000002100 */
[----:B----4-:R-:W-:-:S04]  /*8620*/  IMAD.MOV.U32 R3, RZ, RZ, 0x6100 ;  /* 0x00006100ff037424 */ /* 0x010fc800078e00ff */
[----:B------:R4:W-:Y:S01]  /*8630*/  SYNCS.ARRIVE.TRANS64 RZ, [R12+URZ+0x36430], R3 ;  /* 0x036430030cff79a7 */ /* 0x0009e2000800003f */
[----:B-----5:R-:W-:-:S13]  /*8640*/  LOP3.LUT P0, RZ, R2, 0x1f, RZ, 0xc0, !PT ;  /* 0x0000001f02ff7812 */ /* 0x020fda000780c0ff */
[----:B----4-:R-:W-:Y:S05]  /*8650*/  @!P0 BRA `(.L_x_1113) ;  /* 0x0000000000048947 */ /* 0x010fea0003800000 */
[----:B------:R-:W-:Y:S01]  /*8660*/  BPT.TRAP 0x1 ;  /* 0x000000040000795c */ /* 0x000fe20000300000 */
.L_x_1113:
        /* <DEDUP_REMOVED lines=44> */
.L_x_1094:
[----:B------:R-:W-:Y:S05]  /*8930*/  BSYNC B0 ;  /* 0x0000000000007941 */ /* 0x000fea0003800000 */
.L_x_1092:
[----:B------:R-:W-:-:S03]  /*8940*/  UMOV UR6, 0xffffffff ;  /* 0xffffffff00067882 */ /* 0x000fc60000000000 */
[----:B------:R-:W-:Y:S05]  /*8950*/  BRA.DIV UR6, `(.L_x_1114) ;  /* 0x0000000a06087947 */ /* 0x000fea000b800000 */
[----:B------:R-:W-:-:S13]  /*8960*/  ELECT P0, URZ, PT ;  /* 0x00000000003f782f */ /* 0x000fda0003800000 */
.L_x_1148:
[----:B------:R-:W-:Y:S05]  /*8970*/  @!P0 BRA `(.L_x_996) ;  /* 0x0000000000708947 */ /* 0x000fea0003800000 */
[----:B------:R-:W-:-:S04]  /*8980*/  LOP3.LUT R17, R17, 0x2, RZ, 0xfc, !PT ;  /* 0x0000000211117812 */ /* 0x000fc800078efcff */
[----:B------:R-:W-:-:S13]  /*8990*/  ISETP.NE.AND P0, PT, R17, 0x3, PT ;  /* 0x000000031100780c */ /* 0x000fda0003f05270 */
[----:B------:R-:W-:Y:S05]  /*89a0*/  @!P0 BRA `(.L_x_1115) ;  /* 0x0000000000048947 */ /* 0x000fea0003800000 */
[----:B--2---:R-:W-:Y:S01]  /*89b0*/  BPT.TRAP 0x1 ;  /* 0x000000040000795c */ /* 0x004fe20000300000 */
.L_x_1115:
        /* <DEDUP_REMOVED lines=15> */
.L_x_1149:
[----:B------:R-:W5:Y:S02]  /*8ab0*/  SYNCS.PHASECHK.TRANS64.TRYWAIT P1, [R5+URZ], R0 ;  /* 0x00000000050075a7 */ /* 0x000f64000802017f */
[----:B-----5:R-:W-:Y:S05]  /*8ac0*/  @!P1 BRA `(.L_x_1117) ;  /* 0x0000000400e49947 */ /* 0x020fea0003800000 */
.L_x_1150:
[----:B------:R-:W-:Y:S05]  /*8ad0*/  @!P0 BRA `(.L_x_1118) ;  /* 0x0000000000048947 */ /* 0x000fea0003800000 */
[----:B--2---:R-:W-:Y:S01]  /*8ae0*/  BPT.TRAP 0x1 ;  /* 0x000000040000795c */ /* 0x004fe20000300000 */
.L_x_1118:
[----:B------:R-:W-:-:S07]  /*8af0*/  SHF.L.U32 R4, R4, 0x1f, RZ ;  /* 0x0000001f04047819 */ /* 0x000fce00000006ff */
.L_x_1119:
[----:B------:R1:W1:Y:S02]  /*8b00*/  SYNCS.PHASECHK.TRANS64.TRYWAIT P0, [R9+URZ+0x36438], R4 ;  /* 0x03643804090075a7 */ /* 0x000264000800017f */
[----:B-1----:R-:W-:Y:S05]  /*8b10*/  @!P0 NANOSLEEP.SYNCS 0x989680 ;  /* 0x009896800000895d */ /* 0x002fea0003900000 */
[----:B------:R-:W1:Y:S02]  /*8b20*/  @!P0 SYNCS.PHASECHK.TRANS64 P0, [R9+URZ+0x36438], R4 ;  /* 0x03643804090085a7 */ /* 0x000e64000800007f */
[----:B-1----:R-:W-:Y:S05]  /*8b30*/  @!P0 BRA `(.L_x_1119) ;  /* 0xfffffffc00f08947 */ /* 0x002fea000383ffff */
.L_x_996:
[----:B--2---:R-:W-:Y:S05]  /*8b40*/  BSYNC B6 ;  /* 0x0000000000067941 */ /* 0x004fea0003800000 */
.L_x_990:
[----:B------:R-:W-:Y:S05]  /*8b50*/  EXIT ;  /* 0x000000000000794d */ /* 0x000fea0003800000 */
.L_x_1006:
[----:B------:R-:W-:Y:S02]  /*8b60*/  IMAD.MOV.U32 R12, RZ, RZ, RZ ;  /* 0x000000ffff0c7224 */ /* 0x000fe400078e00ff */
[----:B------:R-:W-:Y:S02]  /*8b70*/  IMAD.MOV.U32 R11, RZ, RZ, 0x1f ;  /* 0x0000001fff0b7424 */ /* 0x000fe400078e00ff */
[----:B------:R-:W-:-:S07]  /*8b80*/  IMAD.MOV.U32 R15, RZ, RZ, -0x1 ;  /* 0xffffffffff0f7424 */ /* 0x000fce00078e00ff */
[----:B------:R-:W-:Y:S05]  /*8b90*/  WARPSYNC.COLLECTIVE R15, `(.L_x_1120) ;  /* 0x000000000f087348 */ /* 0x000fea0003c00000 */
[----:B------:R1:W2:Y:S02]  /*8ba0*/  SHFL.IDX P6, R14, R13, R12, R11 ;  /* 0x0000000c0d0e7389 */ /* 0x0002a400000c000b */
[----:B-12---:R-:W-:Y:S01]  /*8bb0*/  ENDCOLLECTIVE ;  /* 0x000000000000791b */ /* 0x006fe20003800000 */
.L_x_1120:
[----:B------:R-:W-:Y:S05]  /*8bc0*/  BRA `(.L_x_1121) ;  /* 0xffffff8400987947 */ /* 0x000fea000383ffff */
.L_x_1008:
[----:B--2---:R2:W3:Y:S02]  /*8bd0*/  SYNCS.PHASECHK.TRANS64.TRYWAIT P0, [R152+URZ+0x36400], R15 ;  /* 0x0364000f980075a7 */ /* 0x0044e4000800017f */
[----:B---3--:R-:W-:Y:S05]  /*8be0*/  @!P0 NANOSLEEP.SYNCS 0x989680 ;  /* 0x009896800000895d */ /* 0x008fea0003900000 */
[----:B------:R-:W3:Y:S02]  /*8bf0*/  @!P0 SYNCS.PHASECHK.TRANS64 P0, [R152+URZ+0x36400], R15 ;  /* 0x0364000f980085a7 */ /* 0x000ee4000800007f */
[----:B---3--:R-:W-:Y:S05]  /*8c00*/  @!P0 BRA `(.L_x_1008) ;  /* 0xfffffffc00f08947 */ /* 0x008fea000383ffff */
[----:B------:R-:W-:Y:S05]  /*8c10*/  BRA `(.L_x_1007) ;  /* 0xffffff8400ec7947 */ /* 0x000fea000383ffff */
.L_x_1012:
[----:B--2---:R2:W3:Y:S02]  /*8c20*/  SYNCS.PHASECHK.TRANS64.TRYWAIT P1, [R4+URZ+0x36410], R9 ;  /* 0x03641009040075a7 */ /* 0x0044e4000802017f */
[----:B---3--:R-:W-:Y:S05]  /*8c30*/  @!P1 NANOSLEEP.SYNCS 0x989680 ;  /* 0x009896800000995d */ /* 0x008fea0003900000 */
[----:B------:R-:W3:Y:S02]  /*8c40*/  @!P1 SYNCS.PHASECHK.TRANS64 P1, [R4+URZ+0x36410], R9 ;  /* 0x03641009040095a7 */ /* 0x000ee4000802007f */
[----:B---3--:R-:W-:Y:S05]  /*8c50*/  @!P1 BRA `(.L_x_1012) ;  /* 0xfffffffc00f09947 */ /* 0x008fea000383ffff */
[----:B------:R-:W-:Y:S05]  /*8c60*/  BRA `(.L_x_1011) ;  /* 0xffffff8c008c7947 */ /* 0x000fea000383ffff */
.L_x_1016:
[----:B--2---:R2:W1:Y:S02]  /*8c70*/  SYNCS.PHASECHK.TRANS64.TRYWAIT P1, [R152+URZ+0x36430], R9 ;  /* 0x03643009980075a7 */ /* 0x004464000802017f */
[----:B-1----:R-:W-:Y:S05]  /*8c80*/  @!P1 NANOSLEEP.SYNCS 0x989680 ;  /* 0x009896800000995d */ /* 0x002fea0003900000 */
[----:B------:R-:W1:Y:S02]  /*8c90*/  @!P1 SYNCS.PHASECHK.TRANS64 P1, [R152+URZ+0x36430], R9 ;  /* 0x03643009980095a7 */ /* 0x000e64000802007f */
[----:B-1----:R-:W-:Y:S05]  /*8ca0*/  @!P1 BRA `(.L_x_1016) ;  /* 0xfffffffc00f09947 */ /* 0x002fea000383ffff */
[----:B------:R-:W-:Y:S05]  /*8cb0*/  BRA `(.L_x_1015) ;  /* 0xffffff9400307947 */ /* 0x000fea000383ffff */
.L_x_1023:
[----:B------:R-:W-:Y:S01]  /*8cc0*/  BSSY B0, `(.L_x_1122) ;  /* 0x0000005000007945 */ /* 0x000fe20003800000 */
[----:B------:R-:W-:-:S07]  /*8cd0*/  IMAD.MOV.U32 R15, RZ, RZ, -0x1 ;  /* 0xffffffffff0f7424 */ /* 0x000fce00078e00ff */
[----:B------:R-:W-:Y:S05]  /*8ce0*/  WARPSYNC.COLLECTIVE R15, `(.L_x_1123) ;  /* 0x000000000f087348 */ /* 0x000fea0003c00000 */
[----:B------:R-:W-:Y:S01]  /*8cf0*/  NOP ;  /* 0x0000000000007918 */ /* 0x000fe20000000000 */
[----:B------:R-:W-:Y:S01]  /*8d00*/  ENDCOLLECTIVE ;  /* 0x000000000000791b */ /* 0x000fe20003800000 */
.L_x_1123:
[----:B------:R-:W-:Y:S05]  /*8d10*/  BSYNC B0 ;  /* 0x0000000000007941 */ /* 0x000fea0003800000 */
.L_x_1122:
[----:B------:R-:W-:Y:S05]  /*8d20*/  BRA `(.L_x_1124) ;  /* 0xffffffb400747947 */ /* 0x000fea000383ffff */
.L_x_1032:
[----:B------:R-:W-:Y:S01]  /*8d30*/  BSSY B0, `(.L_x_1125) ;  /* 0x0000005000007945 */ /* 0x000fe20003800000 */
[----:B------:R-:W-:-:S07]  /*8d40*/  IMAD.MOV.U32 R15, RZ, RZ, -0x1 ;  /* 0xffffffffff0f7424 */ /* 0x000fce00078e00ff */
[----:B-1----:R-:W-:Y:S05]  /*8d50*/  WARPSYNC.COLLECTIVE R15, `(.L_x_1126) ;  /* 0x000000000f087348 */ /* 0x002fea0003c00000 */
[----:B------:R-:W-:Y:S01]  /*8d60*/  NOP ;  /* 0x0000000000007918 */ /* 0x000fe20000000000 */
[----:B-1----:R-:W-:Y:S01]  /*8d70*/  ENDCOLLECTIVE ;  /* 0x000000000000791b */ /* 0x002fe20003800000 */
.L_x_1126:
[----:B------:R-:W-:Y:S05]  /*8d80*/  BSYNC B0 ;  /* 0x0000000000007941 */ /* 0x000fea0003800000 */
.L_x_1125:
[----:B------:R-:W-:Y:S05]  /*8d90*/  BRA `(.L_x_1127) ;  /* 0xffffffb800607947 */ /* 0x000fea000383ffff */
.L_x_1045:
[----:B------:R-:W-:Y:S01]  /*8da0*/  BSSY B0, `(.L_x_1128) ;  /* 0x0000005000007945 */ /* 0x000fe20003800000 */
[----:B------:R-:W-:-:S07]  /*8db0*/  IMAD.MOV.U32 R15, RZ, RZ, -0x1 ;  /* 0xffffffffff0f7424 */ /* 0x000fce00078e00ff */
[----:B------:R-:W-:Y:S05]  /*8dc0*/  WARPSYNC.COLLECTIVE R15, `(.L_x_1129) ;  /* 0x000000000f087348 */ /* 0x000fea0003c00000 */
[----:B------:R-:W-:Y:S01]  /*8dd0*/  NOP ;  /* 0x0000000000007918 */ /* 0x000fe20000000000 */
[----:B------:R-:W-:Y:S01]  /*8de0*/  ENDCOLLECTIVE ;  /* 0x000000000000791b */ /* 0x000fe20003800000 */
.L_x_1129:
[----:B------:R-:W-:Y:S05]  /*8df0*/  BSYNC B0 ;  /* 0x0000000000007941 */ /* 0x000fea0003800000 */
.L_x_1128:
[----:B------:R-:W-:Y:S05]  /*8e00*/  BRA `(.L_x_1130) ;  /* 0xffffffc4002c7947 */ /* 0x000fea000383ffff */
.L_x_1061:
[----:B------:R-:W-:Y:S01]  /*8e10*/  BSSY B0, `(.L_x_1131) ;  /* 0x0000005000007945 */ /* 0x000fe20003800000 */
[----:B------:R-:W-:-:S07]  /*8e20*/  IMAD.MOV.U32 R15, RZ, RZ, -0x1 ;  /* 0xffffffffff0f7424 */ /* 0x000fce00078e00ff */
[----:B------:R-:W-:Y:S05]  /*8e30*/  WARPSYNC.COLLECTIVE R15, `(.L_x_1132) ;  /* 0x000000000f087348 */ /* 0x000fea0003c00000 */
[----:B------:R-:W-:Y:S01]  /*8e40*/  NOP ;  /* 0x0000000000007918 */ /* 0x000fe20000000000 */
[----:B------:R-:W-:Y:S01]  /*8e50*/  ENDCOLLECTIVE ;  /* 0x000000000000791b */ /* 0x000fe20003800000 */
.L_x_1132:
[----:B------:R-:W-:Y:S05]  /*8e60*/  BSYNC B0 ;  /* 0x0000000000007941 */ /* 0x000fea0003800000 */
.L_x_1131:
[----:B------:R-:W-:Y:S05]  /*8e70*/  BRA `(.L_x_1133) ;  /* 0xffffffc8009c7947 */ /* 0x000fea000383ffff */
.L_x_1078:
[----:B------:R-:W-:Y:S01]  /*8e80*/  BSSY B0, `(.L_x_1134) ;  /* 0x0000005000007945 */ /* 0x000fe20003800000 */
[----:B------:R-:W-:-:S07]  /*8e90*/  IMAD.MOV.U32 R15, RZ, RZ, -0x1 ;  /* 0xffffffffff0f7424 */ /* 0x000fce00078e00ff */
[----:B------:R-:W-:Y:S05]  /*8ea0*/  WARPSYNC.COLLECTIVE R15, `(.L_x_1135) ;  /* 0x000000000f087348 */ /* 0x000fea0003c00000 */
[----:B------:R-:W-:Y:S01]  /*8eb0*/  NOP ;  /* 0x0000000000007918 */ /* 0x000fe20000000000 */
[----:B------:R-:W-:Y:S01]  /*8ec0*/  ENDCOLLECTIVE ;  /* 0x000000000000791b */ /* 0x000fe20003800000 */
.L_x_1135:
[----:B------:R-:W-:Y:S05]  /*8ed0*/  BSYNC B0 ;  /* 0x0000000000007941 */ /* 0x000fea0003800000 */
.L_x_1134:
[----:B------:R-:W-:Y:S05]  /*8ee0*/  BRA `(.L_x_1136) ;  /* 0xffffffd000187947 */ /* 0x000fea000383ffff */
.L_x_1095:
[----:B-1----:R1:W2:Y:S02]  /*8ef0*/  SYNCS.PHASECHK.TRANS64.TRYWAIT P1, [R12+URZ+0x36420], R11 ;  /* 0x0364200b0c0075a7 */ /* 0x0022a4000802017f */
[----:B--2---:R-:W-:Y:S05]  /*8f00*/  @!P1 NANOSLEEP.SYNCS 0x989680 ;  /* 0x009896800000995d */ /* 0x004fea0003900000 */
[----:B------:R-:W2:Y:S02]  /*8f10*/  @!P1 SYNCS.PHASECHK.TRANS64 P1, [R12+URZ+0x36420], R11 ;  /* 0x0364200b0c0095a7 */ /* 0x000ea4000802007f */
[----:B--2---:R-:W-:Y:S05]  /*8f20*/  @!P1 BRA `(.L_x_1095) ;  /* 0xfffffffc00f09947 */ /* 0x004fea000383ffff */
[----:B------:R-:W-:Y:S05]  /*8f30*/  BRA `(.L_x_1137) ;  /* 0xffffffdc008c7947 */ /* 0x000fea000383ffff */
.L_x_1099:
[----:B-1----:R1:W2:Y:S02]  /*8f40*/  SYNCS.PHASECHK.TRANS64.TRYWAIT P1, [R12+URZ+0x36438], R11 ;  /* 0x0364380b0c0075a7 */ /* 0x0022a4000802017f */
[----:B--2---:R-:W-:Y:S05]  /*8f50*/  @!P1 NANOSLEEP.SYNCS 0x989680 ;  /* 0x009896800000995d */ /* 0x004fea0003900000 */
[----:B------:R-:W2:Y:S02]  /*8f60*/  @!P1 SYNCS.PHASECHK.TRANS64 P1, [R12+URZ+0x36438], R11 ;  /* 0x0364380b0c0095a7 */ /* 0x000ea4000802007f */
[----:B--2---:R-:W-:Y:S05]  /*8f70*/  @!P1 BRA `(.L_x_1099) ;  /* 0xfffffffc00f09947 */ /* 0x004fea000383ffff */
[----:B------:R-:W-:Y:S05]  /*8f80*/  BRA `(.L_x_1138) ;  /* 0xffffffe400347947 */ /* 0x000fea000383ffff */
.L_x_1101:
[----:B--2---:R2:W3:Y:S02]  /*8f90*/  SYNCS.PHASECHK.TRANS64.TRYWAIT P1, [R12+URZ+0x36428], R27 ;  /* 0x0364281b0c0075a7 */ /* 0x0044e4000802017f */
[----:B---3--:R-:W-:Y:S05]  /*8fa0*/  @!P1 NANOSLEEP.SYNCS 0x989680 ;  /* 0x009896800000995d */ /* 0x008fea0003900000 */
[----:B------:R-:W3:Y:S02]  /*8fb0*/  @!P1 SYNCS.PHASECHK.TRANS64 P1, [R12+URZ+0x36428], R27 ;  /* 0x0364281b0c0095a7 */ /* 0x000ee4000802007f */
[----:B---3--:R-:W-:Y:S05]  /*8fc0*/  @!P1 BRA `(.L_x_1101) ;  /* 0xfffffffc00f09947 */ /* 0x008fea000383ffff */
[----:B------:R-:W-:Y:S05]  /*8fd0*/  BRA `(.L_x_1139) ;  /* 0xffffffe400fc7947 */ /* 0x000fea000383ffff */
.L_x_1103:
[----:B--2---:R2:W3:Y:S02]  /*8fe0*/  SYNCS.PHASECHK.TRANS64.TRYWAIT P1, [R12+URZ+0x36438], R28 ;  /* 0x0364381c0c0075a7 */ /* 0x0044e4000802017f */
[----:B---3--:R-:W-:Y:S05]  /*8ff0*/  @!P1 NANOSLEEP.SYNCS 0x989680 ;  /* 0x009896800000995d */ /* 0x008fea0003900000 */
[----:B------:R-:W3:Y:S02]  /*9000*/  @!P1 SYNCS.PHASECHK.TRANS64 P1, [R12+URZ+0x36438], R28 ;  /* 0x0364381c0c0095a7 */ /* 0x000ee4000802007f */
[----:B---3--:R-:W-:Y:S05]  /*9010*/  @!P1 BRA `(.L_x_1103) ;  /* 0xfffffffc00f09947 */ /* 0x008fea000383ffff */
[----:B------:R-:W-:Y:S05]  /*9020*/  BRA `(.L_x_1140) ;  /* 0xffffffe800947947 */ /* 0x000fea000383ffff */
.L_x_1105:
[----:B------:R-:W-:-:S07]  /*9030*/  SHF.L.U32 R5, R0, 0x1f, RZ ;  /* 0x0000001f00057819 */ /* 0x000fce00000006ff */
.L_x_1141:
[----:B---3--:R3:W4:Y:S02]  /*9040*/  SYNCS.PHASECHK.TRANS64.TRYWAIT P1, [R12+URZ+0x36420], R5 ;  /* 0x036420050c0075a7 */ /* 0x008724000802017f */
[----:B----4-:R-:W-:Y:S05]  /*9050*/  @!P1 NANOSLEEP.SYNCS 0x989680 ;  /* 0x009896800000995d */ /* 0x010fea0003900000 */
[----:B------:R-:W4:Y:S02]  /*9060*/  @!P1 SYNCS.PHASECHK.TRANS64 P1, [R12+URZ+0x36420], R5 ;  /* 0x036420050c0095a7 */ /* 0x000f24000802007f */
[----:B----4-:R-:W-:Y:S05]  /*9070*/  @!P1 BRA `(.L_x_1141) ;  /* 0xfffffffc00f09947 */ /* 0x010fea000383ffff */
[----:B------:R-:W-:Y:S05]  /*9080*/  BRA `(.L_x_1142) ;  /* 0xffffffec002c7947 */ /* 0x000fea000383ffff */
.L_x_1108:
[----:B---3--:R3:W4:Y:S02]  /*9090*/  SYNCS.PHASECHK.TRANS64.TRYWAIT P1, [R12+URZ+0x36438], R11 ;  /* 0x0364380b0c0075a7 */ /* 0x008724000802017f */
[----:B----4-:R-:W-:Y:S05]  /*90a0*/  @!P1 NANOSLEEP.SYNCS 0x989680 ;  /* 0x009896800000995d */ /* 0x010fea0003900000 */
[----:B------:R-:W4:Y:S02]  /*90b0*/  @!P1 SYNCS.PHASECHK.TRANS64 P1, [R12+URZ+0x36438], R11 ;  /* 0x0364380b0c0095a7 */ /* 0x000f24000802007f */
[----:B----4-:R-:W-:Y:S05]  /*90c0*/  @!P1 BRA `(.L_x_1108) ;  /* 0xfffffffc00f09947 */ /* 0x010fea000383ffff */
[----:B------:R-:W-:Y:S05]  /*90d0*/  BRA `(.L_x_1143) ;  /* 0xffffffec00d87947 */ /* 0x000fea000383ffff */
.L_x_1110:
[----:B----4-:R4:W1:Y:S02]  /*90e0*/  SYNCS.PHASECHK.TRANS64.TRYWAIT P1, [R12+URZ+0x36428], R5 ;  /* 0x036428050c0075a7 */ /* 0x010864000802017f */
[----:B-1----:R-:W-:Y:S05]  /*90f0*/  @!P1 NANOSLEEP.SYNCS 0x989680 ;  /* 0x009896800000995d */ /* 0x002fea0003900000 */
[----:B------:R-:W1:Y:S02]  /*9100*/  @!P1 SYNCS.PHASECHK.TRANS64 P1, [R12+URZ+0x36428], R5 ;  /* 0x036428050c0095a7 */ /* 0x000e64000802007f */
[----:B-1----:R-:W-:Y:S05]  /*9110*/  @!P1 BRA `(.L_x_1110) ;  /* 0xfffffffc00f09947 */ /* 0x002fea000383ffff */
[----:B------:R-:W-:Y:S05]  /*9120*/  BRA `(.L_x_1144) ;  /* 0xfffffff000847947 */ /* 0x000fea000383ffff */
.L_x_1112:
[----:B----4-:R4:W1:Y:S02]  /*9130*/  SYNCS.PHASECHK.TRANS64.TRYWAIT P1, [R12+URZ+0x36438], R3 ;  /* 0x036438030c0075a7 */ /* 0x010864000802017f */
[----:B-1----:R-:W-:Y:S05]  /*9140*/  @!P1 NANOSLEEP.SYNCS 0x989680 ;  /* 0x009896800000995d */ /* 0x002fea0003900000 */
[----:B------:R-:W1:Y:S02]  /*9150*/  @!P1 SYNCS.PHASECHK.TRANS64 P1, [R12+URZ+0x36438], R3 ;  /* 0x036438030c0095a7 */ /* 0x000e64000802007f */
[----:B-1----:R-:W-:Y:S05]  /*9160*/  @!P1 BRA `(.L_x_1112) ;  /* 0xfffffffc00f09947 */ /* 0x002fea000383ffff */
[----:B------:R-:W-:Y:S05]  /*9170*/  BRA `(.L_x_1145) ;  /* 0xfffffff400207947 */ /* 0x000fea000383ffff */
.L_x_1114:
[----:B------:R-:W-:Y:S01]  /*9180*/  BSSY B0, `(.L_x_1146) ;  /* 0x0000006000007945 */ /* 0x000fe20003800000 */
[----:B------:R-:W-:-:S07]  /*9190*/  IMAD.MOV.U32 R15, RZ, RZ, -0x1 ;  /* 0xffffffffff0f7424 */ /* 0x000fce00078e00ff */
[----:B-123--:R-:W-:Y:S05]  /*91a0*/  WARPSYNC.COLLECTIVE R15, `(.L_x_1147) ;  /* 0x000000000f0c7348 */ /* 0x00efea0003c00000 */
[----:B------:R-:W-:Y:S02]  /*91b0*/  ELECT P6, UR62, PT ;  /* 0x00000000003e782f */ /* 0x000fe400038c0000 */
[----:B------:R-:W-:Y:S01]  /*91c0*/  MOV R14, UR62 ;  /* 0x0000003e000e7c02 */ /* 0x000fe20008000f00 */
[----:B-123--:R-:W-:Y:S10]  /*91d0*/  ENDCOLLECTIVE ;  /* 0x000000000000791b */ /* 0x00eff40003800000 */
.L_x_1147:
[----:B------:R-:W-:Y:S05]  /*91e0*/  BSYNC B0 ;  /* 0x0000000000007941 */ /* 0x000fea0003800000 */
.L_x_1146:
[----:B------:R-:W-:Y:S01]  /*91f0*/  PLOP3.LUT P0, PT, P6, PT, PT, 0x80, 0x0 ;  /* 0x000000000000781c */ /* 0x000fe2000370f070 */
[----:B------:R-:W-:-:S12]  /*9200*/  BRA `(.L_x_1148) ;  /* 0xfffffff400d87947 */ /* 0x000fd8000383ffff */
.L_x_1116:
[----:B----4-:R4:W1:Y:S02]  /*9210*/  SYNCS.PHASECHK.TRANS64.TRYWAIT P1, [R7+URZ], R6 ;  /* 0x00000006070075a7 */ /* 0x010864000802017f */
[----:B-1----:R-:W-:Y:S05]  /*9220*/  @!P1 NANOSLEEP.SYNCS 0x989680 ;  /* 0x009896800000995d */ /* 0x002fea0003900000 */
[----:B------:R-:W1:Y:S02]  /*9230*/  @!P1 SYNCS.PHASECHK.TRANS64 P1, [R7+URZ], R6 ;  /* 0x00000006070095a7 */ /* 0x000e64000802007f */
[----:B-1----:R-:W-:Y:S05]  /*9240*/  @!P1 BRA `(.L_x_1116) ;  /* 0xfffffffc00f09947 */ /* 0x002fea000383ffff */
[----:B------:R-:W-:Y:S05]  /*9250*/  BRA `(.L_x_1149) ;  /* 0xfffffff800147947 */ /* 0x000fea000383ffff */
.L_x_1117:
[----:B------:R1:W1:Y:S02]  /*9260*/  SYNCS.PHASECHK.TRANS64.TRYWAIT P1, [R5+URZ], R0 ;  /* 0x00000000050075a7 */ /* 0x000264000802017f */
[----:B-1----:R-:W-:Y:S05]  /*9270*/  @!P1 NANOSLEEP.SYNCS 0x989680 ;  /* 0x009896800000995d */ /* 0x002fea0003900000 */
[----:B------:R-:W1:Y:S02]  /*9280*/  @!P1 SYNCS.PHASECHK.TRANS64 P1, [R5+URZ], R0 ;  /* 0x00000000050095a7 */ /* 0x000e64000802007f */
[----:B-1----:R-:W-:Y:S05]  /*9290*/  @!P1 BRA `(.L_x_1117) ;  /* 0xfffffffc00f09947 */ /* 0x002fea000383ffff */
[----:B------:R-:W-:Y:S05]  /*92a0*/  BRA `(.L_x_1150) ;  /* 0xfffffff800087947 */ /* 0x000fea000383ffff */
.L_x_1151:
        /* <DEDUP_REMOVED lines=13> */
.L_x_3862:


//--------------------- .text._ZN7cutlass13device_kernelIN5flash11enable_sm90INS1_16FlashAttnBwdSm90INS1_25CollectiveMainloopBwdSm90ILi2ELi1ELi1EN4cute5tupleIJNS5_1CILi1EEES8_S8_EEENS6_IJNS7_ILi64EEENS7_ILi96EEENS7_ILi192EEEEEENS_6half_tEfNS_4arch4Sm90ELb0ELb1ELb0ELb0ELb0ELb0ELb1ELb0ELi3ELi1ELi1ELi1ELb0EEENS1_21CollectiveEpilogueBwdISD_SE_SG_Li384ELb0ELb1ELi3EEENS1_19SingleTileSchedulerILb0ELb0ELb0ELi96EEEEEEEEEvNT_6ParamsE --------------------------
	.section	.text._ZN7cutlass13device_kernelIN5flash11enable_sm90INS1_16FlashAttnBwdSm90INS1_25CollectiveMainloopBwdSm90ILi2ELi1ELi1EN4cute5tupleIJNS5_1CILi1EEES8_S8_EEENS6_IJNS7_ILi64EEENS7_ILi96EEENS7_ILi192EEEEEENS_6half_tEfNS_4arch4Sm90ELb0ELb1ELb0ELb0ELb0ELb0ELb1ELb0ELi3ELi1ELi1ELi1ELb0EEENS1_21CollectiveEpilogueBwdISD_SE_SG_Li384ELb0ELb1ELi3EEENS1_19SingleTileSchedulerILb0ELb0ELb0ELi96EEEEEEEEEvNT_6ParamsE,"ax",@progbits
	.align	128
.text._ZN7cutlass13device_kernelIN5flash11enable_sm90INS1_16FlashAttnBwdSm90INS1_25CollectiveMainloopBwdSm90ILi2ELi1ELi1EN4cute5tupleIJNS5_1CILi1EEES8_S8_EEENS6_IJNS7_ILi64EEENS7_ILi96EEENS7_ILi192EEEEEENS_6half_tEfNS_4arch4Sm90ELb0ELb1ELb0ELb0ELb0ELb0ELb1ELb0ELi3ELi1ELi1ELi1ELb0EEENS1_21CollectiveEpilogueBwdISD_SE_SG_Li384ELb0ELb1ELi3EEENS1_19SingleTileSchedulerILb0ELb0ELb0ELi96EEEEEEEEEvNT_6ParamsE:
        .type           _ZN7cutlass13device_kernelIN5flash11enable_sm90INS1_16FlashAttnBwdSm90INS1_25CollectiveMainloopBwdSm90ILi2ELi1ELi1EN4cute5tupleIJNS5_1CILi1EEES8_S8_EEENS6_IJNS7_ILi64EEENS7_ILi96EEENS7_ILi192EEEEEENS_6half_tEfNS_4arch4Sm90ELb0ELb1ELb0ELb0ELb0ELb0ELb1ELb0ELi3ELi1ELi1ELi1ELb0EEENS1_21CollectiveEpilogueBwdISD_SE_SG_Li384ELb0ELb1ELi3EEENS1_19SingleTileSchedulerILb0ELb0ELb0ELi96EEEEEEEEEvNT_6ParamsE,@function
        .size           _ZN7cutlass13device_kernelIN5flash11enable_sm90INS1_16FlashAttnBwdSm90INS1_25CollectiveMainloopBwdSm90ILi2ELi1ELi1EN4cute5tupleIJNS5_1CILi1EEES8_S8_EEENS6_IJNS7_ILi64EEENS7_ILi96EEENS7_ILi192EEEEEENS_6half_tEfNS_4arch4Sm90ELb0ELb1ELb0ELb0ELb0ELb0ELb1ELb0ELi3ELi1ELi1ELi1ELb0EEENS1_21CollectiveEpilogueBwdISD_SE_SG_Li384ELb0ELb1ELi3EEENS1_19SingleTileSchedulerILb0ELb0ELb0ELi96EEEEEEEEEvNT_6ParamsE,(.L_x_3863 - _ZN7cutlass13device_kernelIN5flash11enable_sm90INS1_16FlashAttnBwdSm90INS1_25CollectiveMainloopBwdSm90ILi2ELi1ELi1EN4cute5tupleIJNS5_1CILi1EEES8_S8_EEENS6_IJNS7_ILi64EEENS7_ILi96EEENS7_ILi192EEEEEENS_6half_tEfNS_4arch4Sm90ELb0ELb1ELb0ELb0ELb0ELb0ELb1ELb0ELi3ELi1ELi1ELi1ELb0EEENS1_21CollectiveEpilogueBwdISD_SE_SG_Li384ELb0ELb1ELi3EEENS1_19SingleTileSchedulerILb0ELb0ELb0ELi96EEEEEEEEEvNT_6ParamsE)
        .other          _ZN7cutlass13device_kernelIN5flash11enable_sm90INS1_16FlashAttnBwdSm90INS1_25CollectiveMainloopBwdSm90ILi2ELi1ELi1EN4cute5tupleIJNS5_1CILi1EEES8_S8_EEENS6_IJNS7_ILi64EEENS7_ILi96EEENS7_ILi192EEEEEENS_6half_tEfNS_4arch4Sm90ELb0ELb1ELb0ELb0ELb0ELb0ELb1ELb0ELi3ELi1ELi1ELi1ELb0EEENS1_21CollectiveEpilogueBwdISD_SE_SG_Li384ELb0ELb1ELi3EEENS1_19SingleTileSchedulerILb0ELb0ELb0ELi96EEEEEEEEEvNT_6ParamsE,@"STO_CUDA_ENTRY STV_DEFAULT"
_ZN7cutlass13device_kernelIN5flash11enable_sm90INS1_16FlashAttnBwdSm90INS1_25CollectiveMainloopBwdSm90ILi2ELi1ELi1EN4cute5tupleIJNS5_1CILi1EEES8_S8_EEENS6_IJNS7_ILi64EEENS7_ILi96EEENS7_ILi192EEEEEENS_6half_tEfNS_4arch4Sm90ELb0ELb1ELb0ELb0ELb0ELb0ELb1ELb0ELi3ELi1ELi1ELi1ELb0EEENS1_21CollectiveEpilogueBwdISD_SE_SG_Li384ELb0ELb1ELi3EEENS1_19SingleTileSchedulerILb0ELb0ELb0ELi96EEEEEEEEEvNT_6ParamsE:
[----:B------:R-:W1:Y:S01]  /*0000*/  LDC R1, c[0x0][0x28] ;  /* 0x00000a00ff017b82 */ /* 0x000e620000000800 */
[----:B------:R-:W2:Y:S01]  /*0010*/  S2R R3, SR_TID.X ;  /* 0x0000000000037919 */ /* 0x000ea20000002100 */
[----:B------:R-:W-:Y:S01]  /*0020*/  ELECT P0, URZ, PT ;  /* 0x00000000003f782f */ /* 0x000fe20003800000 */
[----:B------:R-:W-:Y:S01]  /*0030*/  BSSY B0, `(.L_x_1152) ;  /* 0x000001a000007945 */ /* 0x000fe20003800000 */
[--C-:B--2---:R-:W-:Y:S02]  /*0040*/  SHF.R.U32.HI R0, RZ, 0x5, R3.reuse ;  /* 0x00000005ff007819 */ /* 0x104fe40000011603 */
[----:B------:R-:W-:-:S03]  /*0050*/  SHF.R.U32.HI R3, RZ, 0x7, R3 ;  /* 0x00000007ff037819 */ /* 0x000fc60000011603 */
        /* <DEDUP_REMOVED lines=23> */
.L_x_1153:
[----:B------:R-:W-:Y:S05]  /*01d0*/  BSYNC B0 ;  /* 0x0000000000007941 */ /* 0x000fea0003800000 */
.L_x_1152:
[----:B------:R-:W-:Y:S01]  /*01e0*/  VOTEU.ANY UP0, P0 ;  /* 0x00000000003f7886 */ /* 0x000fe20000000100 */
[----:B------:R-:W1:Y:S01]  /*01f0*/  SHFL.IDX PT, R3, R3, RZ, 0x1f ;  /* 0x00001fff03037589 */ /* 0x000e6200000e0000 */
[----:B------:R-:W-:Y:S01]  /*0200*/  UMOV UR4, 0x1 ;  /* 0x0000000100047882 */ /* 0x000fe20000000000 */
[----:B------:R-:W-:Y:S01]  /*0210*/  VOTEU.ANY UP1, P0 ;  /* 0x00000000003f7886 */ /* 0x000fe20000020100 */
[----:B------:R-:W-:Y:S01]  /*0220*/  UMOV UR38, 0x1 ;  /* 0x0000000100267882 */ /* 0x000fe20000000000 */
[----:B------:R-:W2:Y:S01]  /*0230*/  @UP0 S2UR UR7, SR_CgaCtaId ;  /* 0x00000000000709c3 */ /* 0x000ea20000008800 */
[----:B------:R-:W3:Y:S01]  /*0240*/  SHFL.IDX PT, R2, R0, RZ, 0x1f ;  /* 0x00001fff00027589 */ /* 0x000ee200000e0000 */
[----:B------:R-:W-:Y:S01]  /*0250*/  @UP0 UMOV UR6, 0x400 ;  /* 0x0000040000060882 */ /* 0x000fe20000000000 */
[----:B------:R-:W-:-:S04]  /*0260*/  @UP0 UIADD3 UR4, -UR4, 0x100000, URZ ;  /* 0x0010000004040890 */ /* 0x000fc8000fffe13f */
[----:B------:R-:W-:Y:S02]  /*0270*/  @UP0 USHF.L.U32 UR5, UR4, 0xb, URZ ;  /* 0x0000000b04050899 */ /* 0x000fe4000800063f */
[----:B------:R-:W-:Y:S01]  /*0280*/  @UP0 USHF.L.U32 UR4, UR4, 0x1, URZ ;  /* 0x0000000104040899 */ /* 0x000fe2000800063f */
[----:B-1----:R-:W-:Y:S01]  /*0290*/  R2UR UR8, R3 ;  /* 0x00000000030872ca */ /* 0x002fe200000e0000 */
[----:B--2---:R-:W-:Y:S01]  /*02a0*/  @UP0 ULEA UR6, UR7, UR6, 0x18 ;  /* 0x0000000607060291 */ /* 0x004fe2000f8ec03f */
[----:B---3--:R-:W-:-:S11]  /*02b0*/  ISETP.NE.AND P1, PT, R2, RZ, PT ;  /* 0x000000ff0200720c */ /* 0x008fd60003f25270 */
[----:B------:R-:W-:Y:S01]  /*02c0*/  UISETP.NE.AND UP0, UPT, UR8, URZ, UPT ;  /* 0x0000003f0800728c */ /* 0x000fe2000bf05270 */
[----:B------:R-:W1:Y:S02]  /*02d0*/  FENCE.VIEW.ASYNC.S ;  /* 0x00000000000073c6 */ /* 0x000e640000000000 */
[----:B-1----:R1:W2:Y:S01]  /*02e0*/  @UP1 SYNCS.EXCH.64 URZ, [UR6+0x36400], UR4 ;  /* 0x03640004063f15b2 */ /* 0x0022a20008000100 */
[----:B------:R-:W-:Y:S01]  /*02f0*/  USEL UR38, UR38, 0x2, !UP0 ;  /* 0x0000000226267887 */ /* 0x000fe2000c000000 */
[----:B------:R-:W-:Y:S11]  /*0300*/  @P1 BRA `(.L_x_1154) ;  /* 0x0000000000481947 */ /* 0x000ff60003800000 */
[----:B-1----:R-:W1:Y:S01]  /*0310*/  S2UR UR5, SR_CgaCtaId ;  /* 0x00000000000579c3 */ /* 0x002e620000008800 */
        /* <DEDUP_REMOVED lines=15> */
[----:B------:R3:W1:Y:S02]  /*0410*/  SYNCS.EXCH.64 URZ, [UR8+0x36428], UR4 ;  /* 0x03642804083f75b2 */ /* 0x0006640008000100 */
[----:B---3--:R-:W-:Y:S01]  /*0420*/  NOP ;  /* 0x0000000000007918 */ /* 0x008fe20000000000 */
.L_x_1154:
        /* <DEDUP_REMOVED lines=20> */
.L_x_1155:
[----:B------:R-:W-:Y:S01]  /*0570*/  PLOP3.LUT P0, PT, PT, PT, UP0, 0x80, 0x0 ;  /* 0x000000000000781c */ /* 0x000fe20003f0f008 */
[----:B------:R-:W-:Y:S01]  /*0580*/  NOP ;  /* 0x0000000000007918 */ /* 0x000fe20000000000 */
[----:B-12-45:R-:W-:Y:S11]  /*0590*/  BAR.SYNC.DEFER_BLOCKING 0x0 ;  /* 0x0000000000007b1d */ /* 0x036ff60000010000 */
[----:B------:R-:W-:Y:S05]  /*05a0*/  @!P0 BRA `(.L_x_1156) ;  /* 0x0000005800548947 */ /* 0x000fea0003800000 */
.L_x_1157:
        /* <DEDUP_REMOVED lines=14> */
[----:B------:R-:W1:Y:S01]  /*0690*/  S2UR UR7, SR_CTAID.X ;  /* 0x00000000000779c3 */ /* 0x000e620000002500 */
[----:B------:R-:W-:Y:S01]  /*06a0*/  ULDC UR8, c[0x0][0x280] ;  /* 0x0000a00000087ab9 */ /* 0x000fe20000000800 */
[----:B------:R-:W-:Y:S01]  /*06b0*/  ULDC UR6, c[0x0][0x290] ;  /* 0x0000a40000067ab9 */ /* 0x000fe20000000800 */
[----:B------:R-:W-:Y:S01]  /*06c0*/  ULDC UR4, c[0x0][0x74c] ;  /* 0x0001d30000047ab9 */ /* 0x000fe20000000800 */
        /* <DEDUP_REMOVED lines=19> */
[----:B------:R-:W-:Y:S01]  /*0800*/  CS2R R34, SRZ ;  /* 0x0000000000227805 */ /* 0x000fe2000001ff00 */
[----:B-1----:R-:W-:Y:S02]  /*0810*/  UIMAD UR5, UR7, 0x60, UR8 ;  /* 0x00000060070578a4 */ /* 0x002fe4000f8e0208 */
[----:B------:R-:W-:Y:S02]  /*0820*/  ISETP.LE.AND P1, PT, RZ, UR7, PT ;  /* 0x00000007ff007c0c */ /* 0x000fe4000bf23270 */
[----:B------:R-:W-:-:S02]  /*0830*/  CS2R R32, SRZ ;  /* 0x0000000000207805 */ /* 0x000fc4000001ff00 */
[----:B------:R-:W-:Y:S01]  /*0840*/  CS2R R30, SRZ ;  /* 0x00000000001e7805 */ /* 0x000fe2000001ff00 */
[----:B------:R-:W-:Y:S01]  /*0850*/  UIADD3 UR4, -UR4, UR5, -UR6 ;  /* 0x0000000504047290 */ /* 0x000fe2000fffe906 */
[----:B------:R-:W-:Y:S02]  /*0860*/  CS2R R28, SRZ ;  /* 0x00000000001c7805 */ /* 0x000fe4000001ff00 */
[----:B------:R-:W-:Y:S02]  /*0870*/  CS2R R26, SRZ ;  /* 0x00000000001a7805 */ /* 0x000fe4000001ff00 */
[----:B------:R-:W-:Y:S01]  /*0880*/  CS2R R24, SRZ ;  /* 0x0000000000187805 */ /* 0x000fe2000001ff00 */
[----:B------:R-:W-:Y:S01]  /*0890*/  USHF.R.S32.HI UR5, URZ, 0x1f, UR4 ;  /* 0x0000001f3f057899 */ /* 0x000fe20008011404 */
[----:B------:R-:W-:Y:S02]  /*08a0*/  CS2R R118, SRZ ;  /* 0x0000000000767805 */ /* 0x000fe4000001ff00 */
[----:B------:R-:W-:-:S02]  /*08b0*/  CS2R R116, SRZ ;  /* 0x0000000000747805 */ /* 0x000fc4000001ff00 */
[----:B------:R-:W-:Y:S01]  /*08c0*/  CS2R R114, SRZ ;  /* 0x0000000000727805 */ /* 0x000fe2000001ff00 */
[----:B------:R-:W-:Y:S01]  /*08d0*/  ULEA.HI UR5, UR5, UR4, URZ, 0x6 ;  /* 0x0000000405057291 */ /* 0x000fe2000f8f303f */
[----:B------:R-:W-:Y:S01]  /*08e0*/  CS2R R112, SRZ ;  /* 0x0000000000707805 */ /* 0x000fe2000001ff00 */
[----:B------:R-:W-:Y:S01]  /*08f0*/  UIADD3 UR4, UR8, 0x3f, URZ ;  /* 0x0000003f08047890 */ /* 0x000fe2000fffe03f */
[----:B------:R-:W-:Y:S01]  /*0900*/  CS2R R110, SRZ ;  /* 0x00000000006e7805 */ /* 0x000fe2000001ff00 */
[----:B------:R-:W-:Y:S01]  /*0910*/  USHF.R.S32.HI UR6, URZ, 0x6, UR5 ;  /* 0x000000063f067899 */ /* 0x000fe20008011405 */
[----:B------:R-:W-:Y:S01]  /*0920*/  CS2R R108, SRZ ;  /* 0x00000000006c7805 */ /* 0x000fe2000001ff00 */
[----:B------:R-:W-:Y:S01]  /*0930*/  USHF.R.S32.HI UR5, URZ, 0x1f, UR4 ;  /* 0x0000001f3f057899 */ /* 0x000fe20008011404 */
[----:B------:R-:W-:Y:S01]  /*0940*/  CS2R R106, SRZ ;  /* 0x00000000006a7805 */ /* 0x000fe2000001ff00 */
[----:B------:R-:W-:Y:S01]  /*0950*/  UISETP.LT.AND UP0, UPT, URZ, UR6, UPT ;  /* 0x000000063f00728c */ /* 0x000fe2000bf01270 */
[----:B------:R-:W-:Y:S01]  /*0960*/  CS2R R104, SRZ ;  /* 0x0000000000687805 */ /* 0x000fe2000001ff00 */
[----:B------:R-:W-:Y:S01]  /*0970*/  ULEA.HI UR5, UR5, UR4, URZ, 0x6 ;  /* 0x0000000405057291 */ /* 0x000fe2000f8f303f */
[----:B------:R-:W-:Y:S01]  /*0980*/  CS2R R102, SRZ ;  /* 0x0000000000667805 */ /* 0x000fe2000001ff00 */
[----:B------:R-:W-:Y:S01]  /*0990*/  USEL UR39, URZ, UR6, !UP0 ;  /* 0x000000063f277287 */ /* 0x000fe2000c000000 */
[----:B------:R-:W-:Y:S01]  /*09a0*/  CS2R R100, SRZ ;  /* 0x0000000000647805 */ /* 0x000fe2000001ff00 */
[----:B------:R-:W-:Y:S01]  /*09b0*/  USHF.R.S32.HI UR36, URZ, 0x6, UR5 ;  /* 0x000000063f247899 */ /* 0x000fe20008011405 */
[----:B------:R-:W-:-:S02]  /*09c0*/  CS2R R98, SRZ ;  /* 0x0000000000627805 */ /* 0x000fc4000001ff00 */
[----:B------:R-:W-:Y:S02]  /*09d0*/  CS2R R96, SRZ ;  /* 0x0000000000607805 */ /* 0x000fe4000001ff00 */
[----:B------:R-:W-:Y:S02]  /*09e0*/  CS2R R94, SRZ ;  /* 0x00000000005e7805 */ /* 0x000fe4000001ff00 */
[----:B------:R-:W-:Y:S02]  /*09f0*/  CS2R R92, SRZ ;  /* 0x00000000005c7805 */ /* 0x000fe4000001ff00 */
[----:B------:R-:W-:Y:S02]  /*0a00*/  CS2R R90, SRZ ;  /* 0x00000000005a7805 */ /* 0x000fe4000001ff00 */
[----:B------:R-:W-:Y:S02]  /*0a10*/  CS2R R88, SRZ ;  /* 0x0000000000587805 */ /* 0x000fe4000001ff00 */
[----:B------:R-:W-:-:S02]  /*0a20*/  CS2R R86, SRZ ;  /* 0x0000000000567805 */ /* 0x000fc4000001ff00 */
[----:B------:R-:W-:Y:S01]  /*0a30*/  CS2R R84, SRZ ;  /* 0x0000000000547805 */ /* 0x000fe2000001ff00 */
[----:B------:R-:W-:Y:S01]  /*0a40*/  IMAD.MOV.U32 R83, RZ, RZ, RZ ;  /* 0x000000ffff537224 */ /* 0x000fe200078e00ff */
[----:B------:R-:W-:Y:S06]  /*0a50*/  @!P1 BRA `(.L_x_1158) ;  /* 0x0000000000289947 */ /* 0x000fec0003800000 */
[----:B------:R-:W-:Y:S01]  /*0a60*/  UIMAD UR4, UR7, 0x60, UR8 ;  /* 0x00000060070478a4 */ /* 0x000fe2000f8e0208 */
[----:B------:R-:W-:-:S03]  /*0a70*/  ULDC UR5, c[0x0][0x290] ;  /* 0x0000a40000057ab9 */ /* 0x000fc60000000800 */
[----:B------:R-:W-:-:S03]  /*0a80*/  UIADD3 UR4, -UR5, 0x9f, UR4 ;  /* 0x0000009f05047890 */ /* 0x000fc6000fffe104 */
[----:B------:R-:W-:Y:S02]  /*0a90*/  ULDC UR5, c[0x0][0x748] ;  /* 0x0001d20000057ab9 */ /* 0x000fe40000000800 */
[----:B------:R-:W-:-:S04]  /*0aa0*/  UIADD3 UR4, UR4, UR5, URZ ;  /* 0x0000000504047290 */ /* 0x000fc8000fffe03f */
[----:B------:R-:W-:-:S04]  /*0ab0*/  USHF.R.S32.HI UR5, URZ, 0x1f, UR4 ;  /* 0x0000001f3f057899 */ /* 0x000fc80008011404 */
[----:B------:R-:W-:-:S04]  /*0ac0*/  ULEA.HI UR5, UR5, UR4, URZ, 0x6 ;  /* 0x0000000405057291 */ /* 0x000fc8000f8f303f */
[----:B------:R-:W-:-:S04]  /*0ad0*/  USHF.R.S32.HI UR5, URZ, 0x6, UR5 ;  /* 0x000000063f057899 */ /* 0x000fc80008011405 */
[----:B------:R-:W-:-:S04]  /*0ae0*/  UISETP.LT.AND UP0, UPT, UR36, UR5, UPT ;  /* 0x000000052400728c */ /* 0x000fc8000bf01270 */
[----:B------:R-:W-:-:S12]  /*0af0*/  USEL UR36, UR36, UR5, UP0 ;  /* 0x0000000524247287 */ /* 0x000fd80008000000 */
.L_x_1158:
[----:B------:R-:W-:Y:S01]  /*0b00*/  UISETP.GT.AND UP0, UPT, UR36, UR39, UPT ;  /* 0x000000272400728c */ /* 0x000fe2000bf04270 */
[----:B------:R-:W-:Y:S01]  /*0b10*/  IMAD.MOV.U32 R82, RZ, RZ, RZ ;  /* 0x000000ffff527224 */ /* 0x000fe200078e00ff */
[----:B------:R-:W-:Y:S02]  /*0b20*/  CS2R R80, SRZ ;  /* 0x0000000000507805 */ /* 0x000fe4000001ff00 */
[----:B------:R-:W-:Y:S02]  /*0b30*/  CS2R R78, SRZ ;  /* 0x00000000004e7805 */ /* 0x000fe4000001ff00 */
[----:B------:R-:W-:Y:S02]  /*0b40*/  CS2R R76, SRZ ;  /* 0x00000000004c7805 */ /* 0x000fe4000001ff00 */
[----:B------:R-:W-:Y:S02]  /*0b50*/  CS2R R74, SRZ ;  /* 0x00000000004a7805 */ /* 0x000fe4000001ff00 */
[----:B------:R-:W-:-:S02]  /*0b60*/  PLOP3.LUT P1, PT, PT, PT, UP0, 0x80, 0x0 ;  /* 0x000000000000781c */ /* 0x000fc40003f2f008 */
[----:B------:R-:W-:-:S11]  /*0b70*/  CS2R R72, SRZ ;  /* 0x0000000000487805 */ /* 0x000fd6000001ff00 */
[----:B------:R-:W-:Y:S05]  /*0b80*/  @!P1 BRA `(.L_x_1159) ;  /* 0x0000003400849947 */ /* 0x000fea0003800000 */
[----:B------:R-:W1:Y:S01]  /*0b90*/  S2UR UR4, SR_CgaCtaId ;  /* 0x00000000000479c3 */ /* 0x000e620000008800 */
[----:B------:R-:W-:Y:S01]  /*0ba0*/  UMOV UR37, 0x400 ;  /* 0x0000040000257882 */ /* 0x000fe20000000000 */
[----:B------:R-:W-:Y:S01]  /*0bb0*/  ULDC UR43, c[0x0][0x290] ;  /* 0x0000a400002b7ab9 */ /* 0x000fe20000000800 */
[----:B------:R-:W-:Y:S01]  /*0bc0*/  ULDC UR44, c[0x0][0x750] ;  /* 0x0001d400002c7ab9 */ /* 0x000fe20000000800 */
[----:B------:R-:W-:Y:S01]  /*0bd0*/  ULDC UR45, c[0x0][0x744] ;  /* 0x0001d100002d7ab9 */ /* 0x000fe20000000800 */
[----:B------:R-:W-:Y:S01]  /*0be0*/  ULDC.64 UR40, c[0x0][0x748] ;  /* 0x0001d20000287ab9 */ /* 0x000fe20000000a00 */
        /* <DEDUP_REMOVED lines=21> */
.L_x_1161:
        /* <DEDUP_REMOVED lines=15> */
.L_x_1160:
        /* <DEDUP_REMOVED lines=20> */
.L_x_1163:
        /* <DEDUP_REMOVED lines=15> */
.L_x_1162:
        /* <DEDUP_REMOVED lines=8> */
.L_x_1283:
[----:B------:R-:W-:Y:S02]  /*10e0*/  SHF.L.U32 R10, RZ, 0x1f, RZ ;  /* 0x0000001fff0a7819 */ /* 0x000fe400000006ff */
[CC--:B------:R-:W-:Y:S02]  /*10f0*/  LEA.HI R4, R3.reuse, R0.reuse, RZ, 0x4 ;  /* 0x0000000003047211 */ /* 0x0c0fe400078f20ff */
[----:B------:R-:W3:Y:S01]  /*1100*/  SYNCS.PHASECHK.TRANS64.TRYWAIT P0, [UR37+0x36400], R10 ;  /* 0x0364000aff0075a7 */ /* 0x000ee20008000165 */
[----:B------:R-:W-:Y:S01]  /*1110*/  LEA.HI R6, R3, R0, RZ, 0x5 ;  /* 0x0000000003067211 */ /* 0x000fe200078f28ff */
[----:B--2---:R-:W-:Y:S01]  /*1120*/  IMAD.HI R3, R14, 0x55555556, RZ ;  /* 0x555555560e037827 */ /* 0x004fe200078e02ff */
[----:B------:R-:W-:Y:S02]  /*1130*/  LOP3.LUT R7, R4, 0xfffffff0, RZ, 0xc0, !PT ;  /* 0xfffffff004077812 */ /* 0x000fe400078ec0ff */
[--C-:B------:R-:W-:Y:S02]  /*1140*/  SHF.R.S32.HI R8, RZ, 0x5, R6.reuse ;  /* 0x00000005ff087819 */ /* 0x100fe40000011406 */
[----:B------:R-:W-:Y:S01]  /*1150*/  SHF.R.S32.HI R11, RZ, 0x1f, R6 ;  /* 0x0000001fff0b7819 */ /* 0x000fe20000011406 */
[----:B------:R-:W-:Y:S01]  /*1160*/  IMAD.IADD R7, R0, 0x1, -R7 ;  /* 0x0000000100077824 */ /* 0x000fe200078e0a07 */
[----:B------:R-:W-:-:S02]  /*1170*/  LOP3.LUT R5, R2, 0xffffff80, RZ, 0xc0, !PT ;  /* 0xffffff8002057812 */ /* 0x000fc400078ec0ff */
[----:B------:R-:W-:Y:S02]  /*1180*/  LEA.HI R9, R3, R3, RZ, 0x1 ;  /* 0x0000000303097211 */ /* 0x000fe400078f08ff */
[----:B------:R-:W-:Y:S01]  /*1190*/  LEA.HI R11, R11, R8, RZ, 0x2 ;  /* 0x000000080b0b7211 */ /* 0x000fe200078f10ff */
[----:B------:R-:W-:Y:S01]  /*11a0*/  IMAD.IADD R0, R0, 0x1, -R5 ;  /* 0x0000000100007824 */ /* 0x000fe200078e0a05 */
[----:B------:R-:W-:Y:S01]  /*11b0*/  LEA.HI R2, R7, R7, RZ, 0x1 ;  /* 0x0000000707027211 */ /* 0x000fe200078f08ff */
[----:B------:R-:W-:Y:S01]  /*11c0*/  IMAD R9, R9, -0x3, R14 ;  /* 0xfffffffd09097824 */ /* 0x000fe200078e020e */
[----:B------:R-:W-:Y:S01]  /*11d0*/  LOP3.LUT R11, R11, 0x3ffffc, RZ, 0xc0, !PT ;  /* 0x003ffffc0b0b7812 */ /* 0x000fe200078ec0ff */
[----:B---3--:R-:W-:Y:S06]  /*11e0*/  @P0 BRA `(.L_x_1165) ;  /* 0x0000000000080947 */ /* 0x008fec0003800000 */
[----:B------:R-:W2:Y:S02]  /*11f0*/  SYNCS.PHASECHK.TRANS64.TRYWAIT P0, [UR37+0x36400], R10 ;  /* 0x0364000aff0075a7 */ /* 0x000ea40008000165 */
[----:B--2---:R-:W-:Y:S05]  /*1200*/  @!P0 BRA `(.L_x_1166) ;  /* 0x0000008400008947 */ /* 0x004fea0003800000 */
.L_x_1165:
[--C-:B------:R-:W-:Y:S01]  /*1210*/  SHF.R.S32.HI R5, RZ, 0x1, R2.reuse ;  /* 0x00000001ff057819 */ /* 0x100fe20000011402 */
[----:B------:R-:W3:Y:S01]  /*1220*/  S2R R14, SR_CTAID.X ;  /* 0x00000000000e7919 */ /* 0x000ee20000002500 */
[----:B------:R-:W-:Y:S01]  /*1230*/  SHF.R.S32.HI R6, RZ, 0x1f, R2 ;  /* 0x0000001fff067819 */ /* 0x000fe20000011402 */
[----:B------:R-:W-:Y:S01]  /*1240*/  IMAD.IADD R15, R8, 0x1, -R11 ;  /* 0x00000001080f7824 */ /* 0x000fe200078e0a0b */
[----:B------:R-:W-:Y:S01]  /*1250*/  SHF.R.S32.HI R8, RZ, 0x1f, R7 ;  /* 0x0000001fff087819 */ /* 0x000fe20000011407 */
[C---:B--2---:R-:W-:Y:S01]  /*1260*/  IMAD.HI R10, R13.reuse, 0x55555556, RZ ;  /* 0x555555560d0a7827 */ /* 0x044fe200078e02ff */
[----:B------:R-:W-:Y:S01]  /*1270*/  LEA.HI R6, R6, R5, RZ, 0x2 ;  /* 0x0000000506067211 */ /* 0x000fe200078f10ff */
[----:B------:R-:W-:Y:S01]  /*1280*/  ULDC UR4, c[0x0][0x290] ;  /* 0x0000a40000047ab9 */ /* 0x000fe20000000800 */
[----:B------:R-:W-:Y:S01]  /*1290*/  LOP3.LUT R2, R2, 0x7fffffe, RZ, 0xc0, !PT ;  /* 0x07fffffe02027812 */ /* 0x000fe200078ec0ff */
[----:B------:R-:W-:Y:S01]  /*12a0*/  IMAD R16, R13, 0x400, R0 ;  /* 0x000004000d107824 */ /* 0x000fe200078e0200 */
[----:B------:R-:W-:Y:S01]  /*12b0*/  LOP3.LUT R6, R6, 0xfffffffc, RZ, 0xc0, !PT ;  /* 0xfffffffc06067812 */ /* 0x000fe200078ec0ff */
[----:B------:R-:W-:Y:S01]  /*12c0*/  IMAD.MOV.U32 R17, RZ, RZ, 0x20 ;  /* 0x00000020ff117424 */ /* 0x000fe200078e00ff */
[----:B------:R-:W-:Y:S01]  /*12d0*/  LEA.HI R8, R8, R7, RZ, 0x3 ;  /* 0x0000000708087211 */ /* 0x000fe200078f18ff */
[----:B------:R-:W-:Y:S01]  /*12e0*/  IMAD.IADD R11, R7, 0x1, -R2 ;  /* 0x00000001070b7824 */ /* 0x000fe200078e0a02 */
[----:B------:R-:W-:Y:S01]  /*12f0*/  SHF.R.S32.HI R3, RZ, 0x1f, R0 ;  /* 0x0000001fff037819 */ /* 0x000fe20000011400 */
[----:B------:R-:W-:Y:S01]  /*1300*/  IMAD.IADD R6, R5, 0x1, -R6 ;  /* 0x0000000105067824 */ /* 0x000fe200078e0a06 */
[----:B------:R-:W-:Y:S01]  /*1310*/  SHF.R.S32.HI R4, RZ, 0x4, R4 ;  /* 0x00000004ff047819 */ /* 0x000fe20000011404 */
[----:B------:R-:W-:Y:S01]  /*1320*/  IMAD.SHL.U32 R8, R8, 0x20, RZ ;  /* 0x0000002008087824 */ /* 0x000fe200078e00ff */
[----:B------:R-:W-:Y:S01]  /*1330*/  LEA.HI R2, R3, R0, RZ, 0x2 ;  /* 0x0000000003027211 */ /* 0x000fe200078f10ff */
[----:B------:R-:W-:Y:S01]  /*1340*/  IMAD.SHL.U32 R7, R6, 0x40, RZ ;  /* 0x0000004006077824 */ /* 0x000fe200078e00ff */
[----:B------:R-:W-:Y:S01]  /*1350*/  LEA.HI R12, R10, R10, RZ, 0x1 ;  /* 0x0000000a0a0c7211 */ /* 0x000fe200078f08ff */
[----:B------:R-:W-:Y:S01]  /*1360*/  IMAD.SHL.U32 R10, R4, 0x8, RZ ;  /* 0x00000008040a7824 */ /* 0x000fe200078e00ff */
[--C-:B------:R-:W-:Y:S01]  /*1370*/  SHF.R.S32.HI R4, RZ, 0x2, R2.reuse ;  /* 0x00000002ff047819 */ /* 0x100fe20000011402 */
[----:B------:R-:W-:Y:S01]  /*1380*/  ULDC UR5, c[0x0][0x280] ;  /* 0x0000a00000057ab9 */ /* 0x000fe20000000800 */
[----:B------:R-:W-:Y:S01]  /*1390*/  SHF.R.S32.HI R5, RZ, 0x1f, R2 ;  /* 0x0000001fff057819 */ /* 0x000fe20000011402 */
[----:B------:R-:W-:Y:S01]  /*13a0*/  IMAD R12, R12, -0x3, R13 ;  /* 0xfffffffd0c0c7824 */ /* 0x000fe200078e020d */
[----:B------:R-:W-:-:S02]  /*13b0*/  LOP3.LUT R8, R8, 0x7fffff00, RZ, 0xc0, !PT ;  /* 0x7fffff0008087812 */ /* 0x000fc400078ec0ff */
[----:B------:R-:W-:Y:S02]  /*13c0*/  CS2R R70, SRZ ;  /* 0x0000000000467805 */ /* 0x000fe4000001ff00 */
[----:B------:R-:W-:Y:S02]  /*13d0*/  LEA.HI R5, R5, R4, RZ, 0x3 ;  /* 0x0000000405057211 */ /* 0x000fe400078f18ff */
[----:B------:R-:W-:Y:S02]  /*13e0*/  CS2R R68, SRZ ;  /* 0x0000000000447805 */ /* 0x000fe4000001ff00 */
[----:B------:R-:W-:Y:S01]  /*13f0*/  LOP3.LUT R7, R7, 0xc0, RZ, 0xc0, !PT ;  /* 0x000000c007077812 */ /* 0x000fe200078ec0ff */
[----:B------:R-:W-:Y:S01]  /*1400*/  IMAD R8, R13, 0x800, R8 ;  /* 0x000008000d087824 */ /* 0x000fe200078e0208 */
[----:B------:R-:W-:Y:S01]  /*1410*/  LOP3.LUT R5, R5, 0xfffffff8, RZ, 0xc0, !PT ;  /* 0xfffffff805057812 */ /* 0x000fe200078ec0ff */
[----:B---3--:R-:W-:Y:S01]  /*1420*/  IMAD R14, R14, -0x60, RZ ;  /* 0xffffffa00e0e7824 */ /* 0x008fe200078e02ff */
[----:B-1----:R-:W-:Y:S01]  /*1430*/  LOP3.LUT R13, R2, 0x7ffffffc, RZ, 0xc0, !PT ;  /* 0x7ffffffc020d7812 */ /* 0x002fe200078ec0ff */
[----:B------:R-:W-:Y:S01]  /*1440*/  IMAD R8, R11, 0x20, R8 ;  /* 0x000000200b087824 */ /* 0x000fe200078e0208 */
[----:B------:R-:W-:Y:S01]  /*1450*/  LOP3.LUT R10, R7, 0x8, R10, 0xf8, !PT ;  /* 0x00000008070a7812 */ /* 0x000fe200078ef80a */
[----:B------:R-:W-:Y:S01]  /*1460*/  IMAD.IADD R4, R4, 0x1, -R5 ;  /* 0x0000000104047824 */ /* 0x000fe200078e0a05 */
[----:B------:R-:W-:Y:S01]  /*1470*/  SHF.R.U32.HI R7, RZ, 0x3, R7 ;  /* 0x00000003ff077819 */ /* 0x000fe20000011607 */
[----:B------:R-:W-:Y:S01]  /*1480*/  IMAD.IADD R13, R0, 0x1, -R13 ;  /* 0x00000001000d7824 */ /* 0x000fe200078e0a0d */
[----:B------:R-:W-:Y:S01]  /*1490*/  LEA.HI R3, R3, R0, RZ, 0x5 ;  /* 0x0000000003037211 */ /* 0x000fe200078f28ff */
[----:B------:R-:W-:Y:S01]  /*14a0*/  IMAD R8, R15, 0x200, R8 ;  /* 0x000002000f087824 */ /* 0x000fe200078e0208 */
[----:B------:R-:W-:Y:S01]  /*14b0*/  LOP3.LUT R5, R10, R7, RZ, 0x3c, !PT ;  /* 0x000000070a057212 */ /* 0x000fe200078e3cff */
[----:B------:R-:W-:Y:S01]  /*14c0*/  IMAD R11, R12, 0x10, R13 ;  /* 0x000000100c0b7824 */ /* 0x000fe200078e020d */
[----:B------:R-:W-:Y:S01]  /*14d0*/  LOP3.LUT P0, RZ, R6, 0x2, RZ, 0xc0, !PT ;  /* 0x0000000206ff7812 */ /* 0x000fe2000780c0ff */
[----:B------:R-:W-:Y:S01]  /*14e0*/  IMAD.U32 R15, RZ, RZ, UR38 ;  /* 0x00000026ff0f7e24 */ /* 0x000fe2000f8e00ff */
[----:B------:R-:W-:Y:S01]  /*14f0*/  SHF.R.S32.HI R3, RZ, 0x5, R3 ;  /* 0x00000005ff037819 */ /* 0x000fe20000011403 */
[----:B------:R-:W-:Y:S01]  /*1500*/  IMAD.IADD R10, R8, 0x1, R5 ;  /* 0x00000001080a7824 */ /* 0x000fe200078e0205 */
[----:B------:R-:W-:Y:S01]  /*1510*/  IADD3.X R6, R14, UR4, RZ, PT, !PT ;  /* 0x000000040e067c10 */ /* 0x000fe2000bffe4ff */
[----:B------:R-:W-:Y:S01]  /*1520*/  IMAD.SHL.U32 R11, R11, 0x2, RZ ;  /* 0x000000020b0b7824 */ /* 0x000fe200078e00ff */
[----:B------:R-:W-:Y:S01]  /*1530*/  SEL R17, R17, 0xffffffe0, !P0 ;  /* 0xffffffe011117807 */ /* 0x000fe20004000000 */
[----:B------:R-:W-:Y:S01]  /*1540*/  IMAD.SHL.U32 R0, R16, 0x4, RZ ;  /* 0x0000000410007824 */ /* 0x000fe200078e00ff */
[----:B------:R-:W-:Y:S01]  /*1550*/  LEA R10, R10, UR37, 0x1 ;  /* 0x000000250a0a7c11 */ /* 0x000fe2000f8e08ff */
[----:B------:R-:W-:Y:S01]  /*1560*/  IMAD R7, R3, 0x10, R4 ;  /* 0x0000001003077824 */ /* 0x000fe200078e0204 */
[--C-:B------:R-:W-:Y:S01]  /*1570*/  IADD3 R6, R6, -UR5, -R11.reuse ;  /* 0x8000000506067c10 */ /* 0x100fe2000fffe80b */
[----:B------:R-:W-:Y:S01]  /*1580*/  IMAD.IADD R12, R14, 0x1, -R11 ;  /* 0x000000010e0c7824 */ /* 0x000fe200078e0a0b */
[----:B------:R-:W-:Y:S01]  /*1590*/  IADD3 R13, -R11, UR4, R14 ;  /* 0x000000040b0d7c10 */ /* 0x000fe2000fffe10e */
[----:B------:R-:W-:Y:S01]  /*15a0*/  IMAD.MOV.U32 R8, RZ, RZ, RZ ;  /* 0x000000ffff087224 */ /* 0x000fe200078e00ff */
[----:B------:R-:W-:Y:S01]  /*15b0*/  CS2R R66, SRZ ;  /* 0x0000000000427805 */ /* 0x000fe2000001ff00 */
[----:B------:R-:W-:Y:S01]  /*15c0*/  IMAD.MOV.U32 R3, RZ, RZ, RZ ;  /* 0x000000ffff037224 */ /* 0x000fe200078e00ff */
        /* <DEDUP_REMOVED lines=46> */
[----:B------:R-:W-:Y:S02]  /*18b0*/  LOP3.LUT R15, R15, 0x1, RZ, 0xfc, !PT ;  /* 0x000000010f0f7812 */ /* 0x000fe400078efcff */
[----:B------:R-:W-:Y:S02]  /*18c0*/  LEA R0, R0, UR37, 0x2 ;  /* 0x0000002500007c11 */ /* 0x000fe4000f8e10ff */
[----:B------:R-:W-:-:S07]  /*18d0*/  IADD3 R11, R17, 0x30400, R10 ;  /* 0x00030400110b7810 */ /* 0x000fce0007ffe00a */
.L_x_1185:
[----:B------:R-:W-:Y:S01]  /*18e0*/  ISETP.NE.AND P0, PT, R15, 0x3, PT ;  /* 0x000000030f00780c */ /* 0x000fe20003f05270 */
[----:B------:R-:W-:-:S12]  /*18f0*/  YIELD ;  /* 0x0000000000007946 */ /* 0x000fd80003800000 */
[----:B------:R-:W-:Y:S05]  /*1900*/  @!P0 BRA `(.L_x_1167) ;  /* 0x0000000000048947 */ /* 0x000fea0003800000 */
[----:B------:R-:W-:Y:S01]  /*1910*/  BPT.TRAP 0x1 ;  /* 0x000000040000795c */ /* 0x000fe20000300000 */
.L_x_1167:
[----:B------:R-:W-:Y:S02]  /*1920*/  LEA R4, R3, UR37, 0x3 ;  /* 0x0000002503047c11 */ /* 0x000fe4000f8e18ff */
[----:B------:R-:W-:-:S04]  /*1930*/  SHF.L.U32 R17, R8, 0x1f, RZ ;  /* 0x0000001f08117819 */ /* 0x000fc800000006ff */
[----:B------:R1:W2:Y:S01]  /*1940*/  SYNCS.PHASECHK.TRANS64.TRYWAIT P1, [R4+URZ+0x36410], R17 ;  /* 0x03641011040075a7 */ /* 0x0002a2000802017f */
[----:B------:R-:W-:Y:S05]  /*1950*/  @!P0 BRA `(.L_x_1168) ;  /* 0x0000000000048947 */ /* 0x000fea0003800000 */
[----:B------:R-:W-:Y:S01]  /*1960*/  BPT.TRAP 0x1 ;  /* 0x000000040000795c */ /* 0x000fe20000300000 */
.L_x_1168:
[----:B--2---:R-:W-:Y:S05]  /*1970*/  @P1 BRA `(.L_x_1169) ;  /* 0x0000000000081947 */ /* 0x004fea0003800000 */
[----:B------:R-:W2:Y:S02]  /*1980*/  SYNCS.PHASECHK.TRANS64.TRYWAIT P1, [R4+URZ+0x36410], R17 ;  /* 0x03641011040075a7 */ /* 0x000ea4000802017f */
[----:B--2---:R-:W-:Y:S05]  /*1990*/  @!P1 BRA `(.L_x_1170) ;  /* 0x0000007c00309947 */ /* 0x004fea0003800000 */
.L_x_1169:
        /* <DEDUP_REMOVED lines=103> */
.L_x_1171:
[----:B---3--:R-:W-:-:S04]  /*2010*/  SHF.L.U32 R16, R5, 0x1f, RZ ;  /* 0x0000001f05107819 */ /* 0x008fc800000006ff */
[----:B------:R3:W1:Y:S01]  /*2020*/  SYNCS.PHASECHK.TRANS64.TRYWAIT P1, [UR37+0x36430], R16 ;  /* 0x03643010ff0075a7 */ /* 0x0006620008020165 */
[----:B------:R-:W-:Y:S05]  /*2030*/  @!P0 BRA `(.L_x_1172) ;  /* 0x0000000000048947 */ /* 0x000fea0003800000 */
[----:B------:R-:W-:Y:S01]  /*2040*/  BPT.TRAP 0x1 ;  /* 0x000000040000795c */ /* 0x000fe20000300000 */
.L_x_1172:
[----:B-1----:R-:W-:Y:S05]  /*2050*/  @P1 BRA `(.L_x_1173) ;  /* 0x0000000000081947 */ /* 0x002fea0003800000 */
[----:B------:R-:W1:Y:S02]  /*2060*/  SYNCS.PHASECHK.TRANS64.TRYWAIT P1, [UR37+0x36430], R16 ;  /* 0x03643010ff0075a7 */ /* 0x000e640008020165 */
[----:B-1----:R-:W-:Y:S05]  /*2070*/  @!P1 BRA `(.L_x_1174) ;  /* 0x00000074008c9947 */ /* 0x002fea0003800000 */
.L_x_1173:
[----:B------:R-:W-:Y:S01]  /*2080*/  UIADD3 UR5, UR37, 0x2a000, URZ ;  /* 0x0002a00025057890 */ /* 0x000fe2000fffe03f */
[----:B------:R-:W-:Y:S01]  /*2090*/  WARPGROUP.ARRIVE ;  /* 0x00000000000079c5 */ /* 0x000fe20000000000 */
[----:B------:R-:W-:Y:S01]  /*20a0*/  UIADD3 UR4, UR4, 0x9000, URZ ;  /* 0x0000900004047890 */ /* 0x000fe2000fffe03f */
[----:B---3--:R-:W-:Y:S01]  /*20b0*/  IMAD.U32 R16, RZ, RZ, UR39 ;  /* 0x00000027ff107e24 */ /* 0x008fe2000f8e00ff */
[----:B------:R-:W-:Y:S01]  /*20c0*/  USHF.R.U32.HI UR5, URZ, 0x4, UR5 ;  /* 0x000000043f057899 */ /* 0x000fe20008011605 */
[----:B------:R-:W-:Y:S01]  /*20d0*/  VIADD R20, R6, UR41 ;  /* 0x0000002906147c36 */ /* 0x000fe20008000000 */
[----:B------:R-:W-:Y:S01]  /*20e0*/  USHF.R.U32.HI UR4, URZ, 0x4, UR4 ;  /* 0x000000043f047899 */ /* 0x000fe20008011604 */
[----:B------:R-:W-:Y:S01]  /*20f0*/  IMAD R19, R16, 0x40, R7 ;  /* 0x0000004010137824 */ /* 0x000fe200078e0207 */
[----:B------:R-:W-:Y:S02]  /*2100*/  ULOP3.LUT UR5, UR5, 0x3fff, URZ, 0xc0, !UPT ;  /* 0x00003fff05057892 */ /* 0x000fe4000f8ec03f */
[----:B------:R-:W-:-:S02]  /*2110*/  ULOP3.LUT UR6, UR4, 0x3fff, URZ, 0xc0, !UPT ;  /* 0x00003fff04067892 */ /* 0x000fc4000f8ec03f */
[----:B------:R-:W-:Y:S01]  /*2120*/  ULOP3.LUT UR4, UR5, 0x10000, URZ, 0xfc, !UPT ;  /* 0x0001000005047892 */ /* 0x000fe2000f8efc3f */
[----:B--2---:R-:W-:Y:S01]  /*2130*/  VIADDMNMX R17, R19, R20, R13, PT ;  /* 0x0000001413117246 */ /* 0x004fe2000380010d */
[----:B------:R-:W-:Y:S01]  /*2140*/  ULOP3.LUT UR6, UR6, 0x10000, URZ, 0xfc, !UPT ;  /* 0x0001000006067892 */ /* 0x000fe2000f8efc3f */
[----:B------:R-:W-:Y:S01]  /*2150*/  UMOV UR5, 0x40000040 ;  /* 0x4000004000057882 */ /* 0x000fe20000000000 */
[----:B------:R-:W-:Y:S02]  /*2160*/  UMOV UR7, 0x40000040 ;  /* 0x4000004000077882 */ /* 0x000fe40000000000 */
[----:B------:R-:W-:Y:S02]  /*2170*/  UIADD3 UR10, UR6, 0x2, URZ ;  /* 0x00000002060a7890 */ /* 0x000fe4000fffe03f */
[----:B------:R-:W-:Y:S01]  /*2180*/  UIADD3 UR8, UR4, 0x2, URZ ;  /* 0x0000000204087890 */ /* 0x000fe2000fffe03f */
[----:B------:R-:W-:Y:S02]  /*2190*/  UMOV UR11, 0x40000040 ;  /* 0x40000040000b7882 */ /* 0x000fe40000000000 */
[----:B------:R-:W-:Y:S01]  /*21a0*/  HGMMA.64x32x16.F32 R120, gdesc[UR4], RZ, !UPT, gsb0 ;  /* 0x00600000047879f0 */ /* 0x000fe2000c0008ff */
[----:B------:R-:W-:Y:S01]  /*21b0*/  UMOV UR9, 0x40000040 ;  /* 0x4000004000097882 */ /* 0x000fe20000000000 */
[----:B------:R-:W-:Y:S01]  /*21c0*/  UMOV UR7, 0x40000040 ;  /* 0x4000004000077882 */ /* 0x000fe20000000000 */
[----:B------:R-:W-:Y:S01]  /*21d0*/  UMOV UR5, 0x40000040 ;  /* 0x4000004000057882 */ /* 0x000fe20000000000 */
[----:B------:R-:W-:-:S06]  /*21e0*/  UISETP.GE.AND UP1, UPT, UR44, 0x1, UPT ;  /* 0x000000012c00788c */ /* 0x000fcc000bf26270 */
[----:B------:R-:W-:Y:S01]  /*21f0*/  PLOP3.LUT P1, PT, PT, PT, UP1, 0x40, 0x0 ;  /* 0x000000000000781c */ /* 0x000fe20003f2e818 */
        /* <DEDUP_REMOVED lines=63> */
[----:B------:R-:W-:Y:S02]  /*25f0*/  UIADD3 UR6, UR6, 0x606, URZ ;  /* 0x0000060606067890 */ /* 0x000fe4000fffe03f */
[----:B------:R-:W-:Y:S01]  /*2600*/  UIADD3 UR4, UR4, 0x406, URZ ;  /* 0x0000040604047890 */ /* 0x000fe2000fffe03f */
[----:B------:R-:W-:Y:S02]  /*2610*/  WARPGROUP.DEPBAR.LE gsb0, 0x0 ;  /* 0x00008000000079c5 */ /* 0x000fe40000010000 */
[----:B------:R-:W-:-:S06]  /*2620*/  WARPGROUP.ARRIVE ;  /* 0x00000000000079c5 */ /* 0x000fcc0000000000 */
[----:B------:R-:W-:Y:S03]  /*2630*/  HGMMA.64x32x16.F32 R120, gdesc[UR8], R120, gsb0 ;  /* 0x00600000087879f0 */ /* 0x000fe60008000878 */
[----:B------:R-:W-:Y:S02]  /*2640*/  WARPGROUP.DEPBAR.LE gsb0, 0x0 ;  /* 0x00008000000079c5 */ /* 0x000fe40000010000 */
[----:B------:R-:W-:-:S06]  /*2650*/  WARPGROUP.ARRIVE ;  /* 0x00000000000079c5 */ /* 0x000fcc0000000000 */
[----:B------:R-:W-:Y:S01]  /*2660*/  HGMMA.64x32x16.F32 R120, gdesc[UR4], R120, gsb0 ;  /* 0x00600000047879f0 */ /* 0x000fe20008000878 */
[----:B------:R-:W-:-:S06]  /*2670*/  ULOP3.LUT UR4, URZ, UR40, URZ, 0x33, !UPT ;  /* 0x000000283f047292 */ /* 0x000fcc000f8e333f */
[----:B------:R-:W-:-:S04]  /*2680*/  VIADD R18, R6, UR4 ;  /* 0x0000000406127c36 */ /* 0x000fc80008000000 */
[----:B------:R-:W-:Y:S01]  /*2690*/  IMAD.IADD R16, R19, 0x1, R18 ;  /* 0x0000000113107824 */ /* 0x000fe200078e0212 */
[----:B------:R-:W-:Y:S02]  /*26a0*/  WARPGROUP.DEPBAR.LE gsb0, 0x0 ;  /* 0x00008000000079c5 */ /* 0x000fe40000010000 */
[----:B------:R-:W-:Y:S05]  /*26b0*/  @P1 BRA `(.L_x_1175) ;  /* 0x0000000000641947 */ /* 0x000fea0003800000 */
[----:B------:R-:W1:Y:S01]  /*26c0*/  LDC R16, c[0x0][0x280] ;  /* 0x0000a000ff107b82 */ /* 0x000e620000000800 */
[----:B------:R-:W-:Y:S01]  /*26d0*/  BSSY B0, `(.L_x_1176) ;  /* 0x0000013000007945 */ /* 0x000fe20003800000 */
[----:B-1----:R-:W-:-:S04]  /*26e0*/  IADD3 R23, R19, UR43, -R16 ;  /* 0x0000002b13177c10 */ /* 0x002fc8000fffe810 */
[----:B------:R-:W-:-:S13]  /*26f0*/  ISETP.GT.AND P1, PT, R23, -0x1, PT ;  /* 0xffffffff1700780c */ /* 0x000fda0003f24270 */
[----:B------:R-:W-:Y:S05]  /*2700*/  @P1 BRA `(.L_x_1177) ;  /* 0x0000000000241947 */ /* 0x000fea0003800000 */
[----:B------:R-:W-:Y:S01]  /*2710*/  UISETP.NE.AND UP0, UPT, UR44, 0x1, UPT ;  /* 0x000000012c00788c */ /* 0x000fe2000bf05270 */
[----:B------:R-:W-:-:S05]  /*2720*/  LOP3.LUT R23, RZ, R23, RZ, 0x33, !PT ;  /* 0x00000017ff177212 */ /* 0x000fca00078e33ff */
[----:B------:R-:W-:-:S05]  /*2730*/  PLOP3.LUT P1, PT, PT, PT, UP0, 0x80, 0x0 ;  /* 0x000000000000781c */ /* 0x000fca0003f2f008 */
[----:B------:R-:W-:-:S08]  /*2740*/  @UP0 ULDC UR5, c[0x0][0x754] ;  /* 0x0001d50000050ab9 */ /* 0x000fd00000000800 */
[----:B------:R-:W-:Y:S01]  /*2750*/  @P1 IMAD.HI.U32 R16, R23, UR5, RZ ;  /* 0x0000000517101c27 */ /* 0x000fe2000f8e00ff */
[----:B------:R-:W-:-:S04]  /*2760*/  @UP0 ULDC UR5, c[0x0][0x758] ;  /* 0x0001d60000050ab9 */ /* 0x000fc80000000800 */
[----:B------:R-:W-:-:S04]  /*2770*/  @P1 SHF.R.U32.HI R23, RZ, UR5, R16 ;  /* 0x00000005ff171c19 */ /* 0x000fc80008011610 */
[----:B------:R-:W-:Y:S01]  /*2780*/  LOP3.LUT R23, RZ, R23, RZ, 0x33, !PT ;  /* 0x00000017ff177212 */ /* 0x000fe200078e33ff */
[----:B------:R-:W-:Y:S06]  /*2790*/  BRA `(.L_x_1178) ;  /* 0x0000000000187947 */ /* 0x000fec0003800000 */
.L_x_1177:
[----:B------:R-:W-:-:S06]  /*27a0*/  UISETP.NE.AND UP0, UPT, UR44, 0x1, UPT ;  /* 0x000000012c00788c */ /* 0x000fcc000bf05270 */
[----:B------:R-:W-:-:S05]  /*27b0*/  PLOP3.LUT P1, PT, PT, PT, UP0, 0x80, 0x0 ;  /* 0x000000000000781c */ /* 0x000fca0003f2f008 */
[----:B------:R-:W-:-:S08]  /*27c0*/  @UP0 ULDC UR5, c[0x0][0x754] ;  /* 0x0001d50000050ab9 */ /* 0x000fd00000000800 */
[----:B------:R-:W-:Y:S01]  /*27d0*/  @P1 IMAD.HI.U32 R16, R23, UR5, RZ ;  /* 0x0000000517101c27 */ /* 0x000fe2000f8e00ff */
[----:B------:R-:W-:-:S04]  /*27e0*/  @UP0 ULDC UR5, c[0x0][0x758] ;  /* 0x0001d60000050ab9 */ /* 0x000fc80000000800 */
[----:B------:R-:W-:-:S07]  /*27f0*/  @P1 SHF.R.U32.HI R23, RZ, UR5, R16 ;  /* 0x00000005ff171c19 */ /* 0x000fce0008011610 */
.L_x_1178:
[----:B------:R-:W-:Y:S05]  /*2800*/  BSYNC B0 ;  /* 0x0000000000007941 */ /* 0x000fea0003800000 */
.L_x_1176:
[----:B------:R-:W-:Y:S01]  /*2810*/  IMAD R23, R23, UR44, R12 ;  /* 0x0000002c17177c24 */ /* 0x000fe2000f8e020c */
[----:B------:R-:W-:-:S04]  /*2820*/  IADD3 R16, R19, UR4, R6 ;  /* 0x0000000413107c10 */ /* 0x000fc8000fffe006 */
[----:B------:R-:W-:Y:S02]  /*2830*/  VIADDMNMX R17, R23, UR44, R17, PT ;  /* 0x0000002c17117c46 */ /* 0x000fe4000b800111 */
[----:B------:R-:W-:-:S07]  /*2840*/  VIMNMX R16, R16, R23, !PT ;  /* 0x0000001710107248 */ /* 0x000fce0007fe0100 */
.L_x_1175:
[C---:B------:R-:W-:Y:S02]  /*2850*/  ISETP.GE.AND P1, PT, R14.reuse, 0x1, PT ;  /* 0x000000010e00780c */ /* 0x040fe40003f26270 */
[----:B------:R-:W-:Y:S02]  /*2860*/  ISETP.GE.AND P2, PT, R14, 0x2, PT ;  /* 0x000000020e00780c */ /* 0x000fe40003f46270 */
[C---:B------:R-:W-:Y:S02]  /*2870*/  ISETP.GT.AND P5, PT, R16.reuse, RZ, !P1 ;  /* 0x000000ff1000720c */ /* 0x040fe40004fa4270 */
[----:B------:R-:W-:Y:S02]  /*2880*/  ISETP.GT.AND P6, PT, R16, 0x1, !P2 ;  /* 0x000000011000780c */ /* 0x000fe400057c4270 */
[----:B------:R-:W-:Y:S02]  /*2890*/  ISETP.LT.OR P5, PT, R17, 0x1, P5 ;  /* 0x000000011100780c */ /* 0x000fe40002fa1670 */
[----:B------:R-:W-:-:S02]  /*28a0*/  ISETP.GE.AND P3, PT, R14, 0x9, PT ;  /* 0x000000090e00780c */ /* 0x000fc40003f66270 */
[----:B------:R-:W-:Y:S02]  /*28b0*/  ISETP.LT.OR P6, PT, R17, 0x2, P6 ;  /* 0x000000021100780c */ /* 0x000fe400037c1670 */
[----:B------:R-:W-:Y:S02]  /*28c0*/  FSEL R23, R136, -INF , !P5 ;  /* 0xff80000088177808 */ /* 0x000fe40006800000 */
[----:B------:R-:W-:Y:S02]  /*28d0*/  ISETP.GE.AND P4, PT, R14, 0xa, PT ;  /* 0x0000000a0e00780c */ /* 0x000fe40003f86270 */
[C---:B------:R-:W-:Y:S02]  /*28e0*/  ISETP.GT.AND P5, PT, R16.reuse, 0x8, !P3 ;  /* 0x000000081000780c */ /* 0x040fe40005fa4270 */
[----:B------:R-:W-:Y:S02]  /*28f0*/  FSEL R137, R137, -INF , !P6 ;  /* 0xff80000089897808 */ /* 0x000fe40007000000 */
[----:B------:R-:W-:-:S02]  /*2900*/  ISETP.GT.AND P6, PT, R16, 0x9, !P4 ;  /* 0x000000091000780c */ /* 0x000fc400067c4270 */
[C---:B------:R-:W-:Y:S02]  /*2910*/  ISETP.LT.OR P5, PT, R17.reuse, 0x9, P5 ;  /* 0x000000091100780c */ /* 0x040fe40002fa1670 */
[----:B------:R-:W-:Y:S02]  /*2920*/  ISETP.LT.OR P6, PT, R17, 0xa, P6 ;  /* 0x0000000a1100780c */ /* 0x000fe400037c1670 */
[----:B------:R-:W-:Y:S02]  /*2930*/  FSEL R155, R140, -INF , !P5 ;  /* 0xff8000008c9b7808 */ /* 0x000fe40006800000 */
[----:B------:R-:W-:Y:S02]  /*2940*/  ISETP.GE.AND P5, PT, R14, 0x11, PT ;  /* 0x000000110e00780c */ /* 0x000fe40003fa6270 */
[----:B------:R-:W-:Y:S02]  /*2950*/  FSEL R141, R141, -INF , !P6 ;  /* 0xff8000008d8d7808 */ /* 0x000fe40007000000 */
[----:B------:R-:W-:-:S02]  /*2960*/  ISETP.GT.AND P6, PT, R16, 0x10, !P5 ;  /* 0x000000101000780c */ /* 0x000fc40006fc4270 */
[----:B------:R-:W-:Y:S02]  /*2970*/  LOP3.LUT R2, R2, 0xfffffffb, RZ, 0xc0, !PT ;  /* 0xfffffffb02027812 */ /* 0x000fe400078ec0ff */
[----:B------:R-:W-:-:S04]  /*2980*/  ISETP.LT.OR P6, PT, R17, 0x11, P6 ;  /* 0x000000111100780c */ /* 0x000fc800037c1670 */
[----:B------:R-:W-:Y:S02]  /*2990*/  FSEL R157, R144, -INF , !P6 ;  /* 0xff800000909d7808 */ /* 0x000fe40007000000 */
[----:B------:R-:W-:-:S13]  /*29a0*/  ISETP.GE.AND P6, PT, R14, 0x12, PT ;  /* 0x000000120e00780c */ /* 0x000fda0003fc6270 */
[----:B------:R-:W-:Y:S02]  /*29b0*/  @P6 LOP3.LUT R2, R2, 0x4, RZ, 0xfc, !PT ;  /* 0x0000000402026812 */ /* 0x000fe400078efcff */
[----:B------:R-:W-:Y:S02]  /*29c0*/  ISETP.GT.AND P6, PT, R16, 0x11, !P6 ;  /* 0x000000111000780c */ /* 0x000fe400077c4270 */
        /* <DEDUP_REMOVED lines=11> */
[----:B------:R-:W-:-:S04]  /*2a80*/  ISETP.GT.AND P6, PT, R16, 0x19, !P6 ;  /* 0x000000191000780c */ /* 0x000fc800077c4270 */
[----:B------:R-:W-:Y:S01]  /*2a90*/  ISETP.LT.OR P6, PT, R17, 0x1a, P6 ;  /* 0x0000001a1100780c */ /* 0x000fe200037c1670 */
[----:B------:R-:W-:-:S03]  /*2aa0*/  VIADD R17, R19, 0x8 ;  /* 0x0000000813117836 */ /* 0x000fc60000000000 */
[----:B------:R-:W-:Y:S01]  /*2ab0*/  FSEL R149, R149, -INF , !P6 ;  /* 0xff80000095957808 */ /* 0x000fe20007000000 */
[----:B------:R-:W-:Y:S01]  /*2ac0*/  IMAD.IADD R18, R18, 0x1, R17 ;  /* 0x0000000112127824 */ /* 0x000fe200078e0211 */
[----:B------:R-:W-:Y:S02]  /*2ad0*/  PLOP3.LUT P6, PT, PT, PT, UP1, 0x40, 0x0 ;  /* 0x000000000000781c */ /* 0x000fe40003fce818 */
[----:B------:R-:W-:-:S11]  /*2ae0*/  VIADDMNMX R20, R17, R20, R13, PT ;  /* 0x0000001411147246 */ /* 0x000fd6000380010d */
        /* <DEDUP_REMOVED lines=11> */
[----:B------:R-:W-:Y:S01]  /*2ba0*/  PLOP3.LUT P6, PT, PT, PT, UP0, 0x80, 0x0 ;  /* 0x000000000000781c */ /* 0x000fe20003fcf008 */
[----:B------:R-:W-:-:S12]  /*2bb0*/  @UP0 ULDC UR4, c[0x0][0x758] ;  /* 0x0001d60000040ab9 */ /* 0x000fd80000000800 */
[----:B------:R-:W-:-:S04]  /*2bc0*/  @P6 SHF.R.U32.HI R17, RZ, UR4, R16 ;  /* 0x00000004ff116c19 */ /* 0x000fc80008011610 */
[----:B------:R-:W-:Y:S01]  /*2bd0*/  LOP3.LUT R17, RZ, R17, RZ, 0x33, !PT ;  /* 0x00000011ff117212 */ /* 0x000fe200078e33ff */
[----:B------:R-:W-:Y:S06]  /*2be0*/  BRA `(.L_x_1182) ;  /* 0x00000000001c7947 */ /* 0x000fec0003800000 */
.L_x_1181:
[----:B------:R-:W-:-:S06]  /*2bf0*/  UISETP.NE.AND UP0, UPT, UR44, 0x1, UPT ;  /* 0x000000012c00788c */ /* 0x000fcc000bf05270 */
[----:B------:R-:W-:-:S05]  /*2c00*/  PLOP3.LUT P6, PT, PT, PT, UP0, 0x80, 0x0 ;  /* 0x000000000000781c */ /* 0x000fca0003fcf008 */
[----:B------:R-:W-:-:S08]  /*2c10*/  @UP0 ULDC UR4, c[0x0][0x754] ;  /* 0x0001d50000040ab9 */ /* 0x000fd00000000800 */
[----:B------:R-:W-:Y:S01]  /*2c20*/  @P6 IMAD.HI.U32 R16, R17, UR4, RZ ;  /* 0x0000000411106c27 */ /* 0x000fe2000f8e00ff */
[----:B------:R-:W-:Y:S01]  /*2c30*/  PLOP3.LUT P6, PT, PT, PT, UP0, 0x80, 0x0 ;  /* 0x000000000000781c */ /* 0x000fe20003fcf008 */
[----:B------:R-:W-:-:S12]  /*2c40*/  @UP0 ULDC UR4, c[0x0][0x758] ;  /* 0x0001d60000040ab9 */ /* 0x000fd80000000800 */
[----:B------:R-:W-:-:S07]  /*2c50*/  @P6 SHF.R.U32.HI R17, RZ, UR4, R16 ;  /* 0x00000004ff116c19 */ /* 0x000fce0008011610 */
.L_x_1182:
[----:B------:R-:W-:Y:S05]  /*2c60*/  BSYNC B0 ;  /* 0x0000000000007941 */ /* 0x000fea0003800000 */
.L_x_1180:
[----:B------:R-:W-:-:S05]  /*2c70*/  IMAD R17, R17, UR44, R12 ;  /* 0x0000002c11117c24 */ /* 0x000fca000f8e020c */
[----:B------:R-:W-:Y:S02]  /*2c80*/  VIMNMX R18, R18, R17, !PT ;  /* 0x0000001112127248 */ /* 0x000fe40007fe0100 */
[----:B------:R-:W-:-:S07]  /*2c90*/  VIADDMNMX R20, R17, UR44, R20, PT ;  /* 0x0000002c11147c46 */ /* 0x000fce000b800114 */
.L_x_1179:
[C---:B------:R-:W-:Y:S01]  /*2ca0*/  ISETP.GT.AND P2, PT, R18.reuse, 0x1, !P2 ;  /* 0x000000011200780c */ /* 0x040fe20005744270 */
[--C-:B----4-:R-:W-:Y:S01]  /*2cb0*/  FFMA.FTZ R144, R145, UR45, -R22.reuse ;  /* 0x0000002d91907c23 */ /* 0x110fe20008010816 */
[--C-:B------:R-:W-:Y:S01]  /*2cc0*/  FFMA.FTZ R140, R141, UR45, -R22.reuse ;  /* 0x0000002d8d8c7c23 */ /* 0x100fe20008010816 */
[----:B------:R-:W-:Y:S01]  /*2cd0*/  ISETP.GT.AND P3, PT, R18, 0x8, !P3 ;  /* 0x000000081200780c */ /* 0x000fe20005f64270 */
[--C-:B------:R-:W-:Y:S01]  /*2ce0*/  FFMA.FTZ R136, R137, UR45, -R22.reuse ;  /* 0x0000002d89887c23 */ /* 0x100fe20008010816 */
[----:B------:R-:W-:Y:S01]  /*2cf0*/  ISETP.LT.OR P2, PT, R20, 0x2, P2 ;  /* 0x000000021400780c */ /* 0x000fe20001741670 */
[--C-:B------:R-:W-:Y:S01]  /*2d00*/  FFMA.FTZ R17, R23, UR45, -R22.reuse ;  /* 0x0000002d17117c23 */ /* 0x100fe20008010816 */
[----:B------:R-:W-:Y:S01]  /*2d10*/  ISETP.GE.AND P6, PT, R14, 0x12, PT ;  /* 0x000000120e00780c */ /* 0x000fe20003fc6270 */
[--C-:B------:R-:W-:Y:S01]  /*2d20*/  FFMA.FTZ R19, R155, UR45, -R22.reuse ;  /* 0x0000002d9b137c23 */ /* 0x100fe20008010816 */
[----:B------:R-:W-:Y:S01]  /*2d30*/  FSEL R16, R139, -INF , !P2 ;  /* 0xff8000008b107808 */ /* 0x000fe20005000000 */
[--C-:B------:R-:W-:Y:S01]  /*2d40*/  FFMA.FTZ R139, R148, UR45, -R22.reuse ;  /* 0x0000002d948b7c23 */ /* 0x100fe20008010816 */
[----:B------:R-:W-:Y:S01]  /*2d50*/  LEA R148, R7, UR37, 0x2 ;  /* 0x0000002507947c11 */ /* 0x000fe2000f8e10ff */
[--C-:B------:R-:W-:Y:S01]  /*2d60*/  FFMA.FTZ R23, R157, UR45, -R22.reuse ;  /* 0x0000002d9d177c23 */ /* 0x100fe20008010816 */
[----:B------:R-:W-:Y:S01]  /*2d70*/  ISETP.LT.OR P3, PT, R20, 0x9, P3 ;  /* 0x000000091400780c */ /* 0x000fe20001f61670 */
[--C-:B-----5:R-:W-:Y:S01]  /*2d80*/  FFMA.FTZ R137, R16, UR45, -R21.reuse ;  /* 0x0000002d10897c23 */ /* 0x120fe20008010815 */
[C---:B------:R-:W-:Y:S01]  /*2d90*/  ISETP.GT.AND P5, PT, R18.reuse, 0x10, !P5 ;  /* 0x000000101200780c */ /* 0x040fe20006fa4270 */
[----:B------:R-:W1:Y:S01]  /*2da0*/  LDS R145, [R148+0x30200] ;  /* 0x0302000094917984 */ /* 0x000e620000000800 */
[C---:B------:R-:W-:Y:S01]  /*2db0*/  ISETP.GT.AND P4, PT, R18.reuse, 0x9, !P4 ;  /* 0x000000091200780c */ /* 0x040fe20006784270 */
[----:B------:R-:W-:Y:S01]  /*2dc0*/  FFMA.FTZ R22, R149, UR45, -R22 ;  /* 0x0000002d95167c23 */ /* 0x000fe20008010816 */
[----:B------:R-:W-:Y:S01]  /*2dd0*/  ISETP.GT.AND P2, PT, R18, 0x11, !P6 ;  /* 0x000000111200780c */ /* 0x000fe20007744270 */
[----:B------:R-:W2:Y:S01]  /*2de0*/  LDS R141, [R148+0x30220] ;  /* 0x03022000948d7984 */ /* 0x000ea20000000800 */
[----:B------:R-:W-:Y:S01]  /*2df0*/  ISETP.GE.AND P6, PT, R14, 0x1a, PT ;  /* 0x0000001a0e00780c */ /* 0x000fe20003fc6270 */
[----:B------:R-:W3:Y:S01]  /*2e00*/  MUFU.EX2 R17, R17 ;  /* 0x0000001100117308 */ /* 0x000ee20000000800 */
[----:B------:R-:W-:Y:S01]  /*2e10*/  FSEL R142, R142, -INF , !P3 ;  /* 0xff8000008e8e7808 */ /* 0x000fe20005800000 */
[----:B------:R-:W-:Y:S01]  /*2e20*/  USHF.R.U32.HI UR6, URZ, 0x4, UR42 ;  /* 0x000000043f067899 */ /* 0x000fe2000801162a */
[----:B------:R-:W-:Y:S01]  /*2e30*/  ISETP.GE.AND P3, PT, R14, 0x19, PT ;  /* 0x000000190e00780c */ /* 0x000fe20003f66270 */
[----:B------:R-:W-:Y:S01]  /*2e40*/  UMOV UR11, 0x80000020 ;  /* 0x80000020000b7882 */ /* 0x000fe20000000000 */
[----:B------:R-:W-:Y:S01]  /*2e50*/  ISETP.LT.OR P5, PT, R20, 0x11, P5 ;  /* 0x000000111400780c */ /* 0x000fe20002fa1670 */
[--C-:B------:R-:W-:Y:S01]  /*2e60*/  FFMA.FTZ R142, R142, UR45, -R21.reuse ;  /* 0x0000002d8e8e7c23 */ /* 0x100fe20008010815 */
[----:B------:R-:W-:Y:S01]  /*2e70*/  ISETP.GT.AND P1, PT, R18, RZ, !P1 ;  /* 0x000000ff1200720c */ /* 0x000fe20004f24270 */
[----:B------:R-:W-:Y:S01]  /*2e80*/  MUFU.EX2 R136, R136 ;  /* 0x0000008800887308 */ /* 0x000fe20000000800 */
[----:B------:R-:W-:Y:S01]  /*2e90*/  ISETP.LT.OR P4, PT, R20, 0xa, P4 ;  /* 0x0000000a1400780c */ /* 0x000fe20002781670 */
[----:B------:R-:W-:Y:S01]  /*2ea0*/  ULOP3.LUT UR6, UR6, 0x3fff, URZ, 0xc0, !UPT ;  /* 0x00003fff06067892 */ /* 0x000fe2000f8ec03f */
[C---:B------:R-:W-:Y:S01]  /*2eb0*/  ISETP.GT.AND P6, PT, R18.reuse, 0x19, !P6 ;  /* 0x000000191200780c */ /* 0x040fe200077c4270 */
[----:B------:R-:W-:Y:S01]  /*2ec0*/  UMOV UR9, 0x40000040 ;  /* 0x4000004000097882 */ /* 0x000fe20000000000 */
[----:B------:R-:W-:Y:S01]  /*2ed0*/  ISETP.GT.AND P3, PT, R18, 0x18, !P3 ;  /* 0x000000181200780c */ /* 0x000fe20005f64270 */
[----:B------:R-:W-:Y:S01]  /*2ee0*/  ULOP3.LUT UR12, UR6, 0x1000000, URZ, 0xfc, !UPT ;  /* 0x01000000060c7892 */ /* 0x000fe2000f8efc3f */
[----:B------:R-:W-:Y:S01]  /*2ef0*/  FSEL R146, R146, -INF , !P5 ;  /* 0xff80000092927808 */ /* 0x000fe20006800000 */
[----:B------:R-:W4:Y:S01]  /*2f00*/  MUFU.EX2 R19, R19 ;  /* 0x0000001300137308 */ /* 0x000f220000000800 */
[----:B------:R-:W-:Y:S01]  /*2f10*/  FSEL R16, R143, -INF , !P4 ;  /* 0xff8000008f107808 */ /* 0x000fe20006000000 */
[----:B------:R-:W-:Y:S01]  /*2f20*/  UMOV UR13, 0x80000020 ;  /* 0x80000020000d7882 */ /* 0x000fe20000000000 */
[C---:B------:R-:W-:Y:S01]  /*2f30*/  ISETP.LT.OR P1, PT, R20.reuse, 0x1, P1 ;  /* 0x000000011400780c */ /* 0x040fe20000f21670 */
[----:B------:R-:W-:Y:S01]  /*2f40*/  UMOV UR15, 0x40000040 ;  /* 0x40000040000f7882 */ /* 0x000fe20000000000 */
[----:B------:R-:W-:Y:S01]  /*2f50*/  ISETP.LT.OR P6, PT, R20, 0x1a, P6 ;  /* 0x0000001a1400780c */ /* 0x000fe200037c1670 */
[--C-:B------:R-:W-:Y:S01]  /*2f60*/  FFMA.FTZ R143, R16, UR45, -R21.reuse ;  /* 0x0000002d108f7c23 */ /* 0x100fe20008010815 */
[C---:B------:R-:W-:Y:S01]  /*2f70*/  ISETP.LT.OR P2, PT, R20.reuse, 0x12, P2 ;  /* 0x000000121400780c */ /* 0x040fe20001741670 */
[----:B------:R-:W5:Y:S01]  /*2f80*/  MUFU.EX2 R140, R140 ;  /* 0x0000008c008c7308 */ /* 0x000f620000000800 */
[----:B------:R-:W-:Y:S01]  /*2f90*/  ISETP.LT.OR P3, PT, R20, 0x19, P3 ;  /* 0x000000191400780c */ /* 0x000fe20001f61670 */
[----:B------:R-:W-:Y:S01]  /*2fa0*/  FFMA.FTZ R20, R146, UR45, -R21 ;  /* 0x0000002d92147c23 */ /* 0x000fe20008010815 */
[----:B------:R-:W-:Y:S01]  /*2fb0*/  FSEL R18, R138, -INF , !P1 ;  /* 0xff8000008a127808 */ /* 0x000fe20004800000 */
[----:B------:R-:W-:Y:S01]  /*2fc0*/  UMOV UR10, UR12 ;  /* 0x0000000c000a7c82 */ /* 0x000fe20008000000 */
[----:B------:R-:W-:-:S02]  /*2fd0*/  FSEL R146, R151, -INF , !P6 ;  /* 0xff80000097927808 */ /* 0x000fc40007000000 */
[----:B------:R-:W-:Y:S01]  /*2fe0*/  FSEL R16, R147, -INF , !P2 ;  /* 0xff80000093107808 */ /* 0x000fe20005000000 */
[--C-:B------:R-:W-:Y:S01]  /*2ff0*/  FFMA.FTZ R147, R18, UR45, -R21.reuse ;  /* 0x0000002d12937c23 */ /* 0x100fe20008010815 */
[----:B------:R-:W-:Y:S01]  /*3000*/  FSEL R150, R150, -INF , !P3 ;  /* 0xff80000096967808 */ /* 0x000fe20005800000 */
[----:B------:R-:W-:Y:S01]  /*3010*/  FFMA.FTZ R146, R146, UR45, -R21 ;  /* 0x0000002d92927c23 */ /* 0x000fe20008010815 */
[----:B-1----:R-:W-:Y:S01]  /*3020*/  FADD.FTZ R120, R120, -R145 ;  /* 0x8000009178787221 */ /* 0x002fe20000010000 */
[----:B------:R-:W-:Y:S01]  /*3030*/  FFMA.FTZ R149, R16, UR45, -R21 ;  /* 0x0000002d10957c23 */ /* 0x000fe20008010815 */
[----:B------:R-:W-:Y:S01]  /*3040*/  FADD.FTZ R121, R121, -R145 ;  /* 0x8000009179797221 */ /* 0x000fe20000010000 */
[----:B------:R-:W-:Y:S01]  /*3050*/  FFMA.FTZ R16, R150, UR45, -R21 ;  /* 0x0000002d96107c23 */ /* 0x000fe20008010815 */
[--C-:B------:R-:W-:Y:S01]  /*3060*/  FADD.FTZ R124, R124, -R145.reuse ;  /* 0x800000917c7c7221 */ /* 0x100fe20000010000 */
[--C-:B------:R-:W-:Y:S01]  /*3070*/  FADD.FTZ R125, R125, -R145.reuse ;  /* 0x800000917d7d7221 */ /* 0x100fe20000010000 */
[--C-:B------:R-:W-:Y:S01]  /*3080*/  FADD.FTZ R128, R128, -R145.reuse ;  /* 0x8000009180807221 */ /* 0x100fe20000010000 */
[--C-:B------:R-:W-:Y:S01]  /*3090*/  FADD.FTZ R129, R129, -R145.reuse ;  /* 0x8000009181817221 */ /* 0x100fe20000010000 */
[--C-:B------:R-:W-:Y:S01]  /*30a0*/  FADD.FTZ R132, R132, -R145.reuse ;  /* 0x8000009184847221 */ /* 0x100fe20000010000 */
[----:B------:R-:W1:Y:S01]  /*30b0*/  MUFU.EX2 R23, R23 ;  /* 0x0000001700177308 */ /* 0x000e620000000800 */
[----:B------:R-:W-:Y:S01]  /*30c0*/  FADD.FTZ R145, R133, -R145 ;  /* 0x8000009185917221 */ /* 0x000fe20000010000 */
[--C-:B--2---:R-:W-:Y:S01]  /*30d0*/  FADD.FTZ R148, R123, -R141.reuse ;  /* 0x8000008d7b947221 */ /* 0x104fe20000010000 */
[--C-:B------:R-:W-:Y:S01]  /*30e0*/  FADD.FTZ R123, R126, -R141.reuse ;  /* 0x8000008d7e7b7221 */ /* 0x100fe20000010000 */
[--C-:B------:R-:W-:Y:S01]  /*30f0*/  FADD.FTZ R126, R127, -R141.reuse ;  /* 0x8000008d7f7e7221 */ /* 0x100fe20000010000 */
[--C-:B------:R-:W-:Y:S01]  /*3100*/  FADD.FTZ R127, R130, -R141.reuse ;  /* 0x8000008d827f7221 */ /* 0x100fe20000010000 */
[--C-:B------:R-:W-:Y:S01]  /*3110*/  FADD.FTZ R130, R131, -R141.reuse ;  /* 0x8000008d83827221 */ /* 0x100fe20000010000 */
[----:B---3--:R-:W-:Y:S01]  /*3120*/  FMUL.FTZ R120, R17, R120 ;  /* 0x0000007811787220 */ /* 0x008fe20000410000 */
[----:B------:R-:W2:Y:S01]  /*3130*/  MUFU.EX2 R144, R144 ;  /* 0x0000009000907308 */ /* 0x000ea20000000800 */
[----:B----4-:R-:W-:Y:S01]  /*3140*/  FMUL.FTZ R124, R19, R124 ;  /* 0x0000007c137c7220 */ /* 0x010fe20000410000 */
[----:B-----5:R-:W-:Y:S01]  /*3150*/  F2FP.F16.F32.PACK_AB R18, R140, R19 ;  /* 0x000000138c12723e */ /* 0x020fe200000000ff */
[--C-:B------:R-:W-:Y:S01]  /*3160*/  FADD.FTZ R122, R122, -R141.reuse ;  /* 0x8000008d7a7a7221 */ /* 0x100fe20000010000 */
[----:B------:R-:W-:Y:S01]  /*3170*/  R2UR UR7, R9 ;  /* 0x00000000090772ca */ /* 0x000fe200000e0000 */
[--C-:B------:R-:W-:Y:S01]  /*3180*/  FADD.FTZ R134, R134, -R141.reuse ;  /* 0x8000008d86867221 */ /* 0x100fe20000010000 */
[----:B------:R-:W-:Y:S01]  /*3190*/  FADD.FTZ R135, R135, -R141 ;  /* 0x8000008d87877221 */ /* 0x000fe20000010000 */
[----:B------:R-:W-:Y:S01]  /*31a0*/  FMUL.FTZ R121, R136, R121 ;  /* 0x0000007988797220 */ /* 0x000fe20000410000 */
[----:B------:R-:W3:Y:S01]  /*31b0*/  MUFU.EX2 R22, R22 ;  /* 0x0000001600167308 */ /* 0x000ee20000000800 */
[----:B-1----:R-:W-:Y:S01]  /*31c0*/  FMUL.FTZ R128, R23, R128 ;  /* 0x0000008017807220 */ /* 0x002fe20000410000 */
[----:B------:R-:W-:-:S06]  /*31d0*/  FMUL.FTZ R125, R140, R125 ;  /* 0x0000007d8c7d7220 */ /* 0x000fcc0000410000 */
[----:B------:R-:W-:Y:S01]  /*31e0*/  MUFU.EX2 R137, R137 ;  /* 0x0000008900897308 */ /* 0x000fe20000000800 */
[----:B------:R-:W-:Y:S01]  /*31f0*/  ULEA UR4, UR7, UR37, 0xd ;  /* 0x0000002507047291 */ /* 0x000fe2000f8e683f */
[----:B--2---:R-:W-:Y:S01]  /*3200*/  FMUL.FTZ R129, R144, R129 ;  /* 0x0000008190817220 */ /* 0x004fe20000410000 */
[----:B------:R-:W-:Y:S02]  /*3210*/  UIMAD UR7, UR7, 0x3000, UR37 ;  /* 0x00003000070778a4 */ /* 0x000fe4000f8e0225 */
[----:B------:R-:W-:Y:S02]  /*3220*/  UIADD3 UR5, UR4, 0x2a000, URZ ;  /* 0x0002a00004057890 */ /* 0x000fe4000fffe03f */
[----:B------:R-:W-:Y:S01]  /*3230*/  USHF.R.U32.HI UR7, URZ, 0x4, UR7 ;  /* 0x000000043f077899 */ /* 0x000fe20008011607 */
[----:B------:R-:W1:Y:S01]  /*3240*/  MUFU.EX2 R142, R142 ;  /* 0x0000008e008e7308 */ /* 0x000e620000000800 */
[----:B---3--:R-:W-:Y:S01]  /*3250*/  FMUL.FTZ R145, R22, R145 ;  /* 0x0000009116917220 */ /* 0x008fe20000410000 */
[----:B------:R-:W-:-:S02]  /*3260*/  USHF.R.U32.HI UR5, URZ, 0x4, UR5 ;  /* 0x000000043f057899 */ /* 0x000fc40008011605 */
[----:B------:R-:W-:Y:S02]  /*3270*/  ULOP3.LUT UR14, UR7, 0x3fff, URZ, 0xc0, !UPT ;  /* 0x00003fff070e7892 */ /* 0x000fe4000f8ec03f */
[----:B------:R-:W-:Y:S02]  /*3280*/  ULOP3.LUT UR6, UR5, 0x3fff, URZ, 0xc0, !UPT ;  /* 0x00003fff05067892 */ /* 0x000fe4000f8ec03f */
[----:B------:R-:W2:Y:S01]  /*3290*/  MUFU.EX2 R143, R143 ;  /* 0x0000008f008f7308 */ /* 0x000ea20000000800 */
[----:B------:R-:W-:-:S04]  /*32a0*/  R2UR UR5, R152 ;  /* 0x00000000980572ca */ /* 0x000fc800000e0000 */
[----:B------:R-:W-:-:S03]  /*32b0*/  UMOV UR8, UR6 ;  /* 0x0000000600087c82 */ /* 0x000fc60008000000 */
[----:B------:R-:W3:Y:S01]  /*32c0*/  MUFU.EX2 R21, R149 ;  /* 0x0000009500157308 */ /* 0x000ee20000000800 */
[----:B-1----:R-:W-:-:S05]  /*32d0*/  FMUL.FTZ R123, R142, R123 ;  /* 0x0000007b8e7b7220 */ /* 0x002fca0000410000 */
[----:B------:R-:W-:Y:S02]  /*32e0*/  USHF.R.U32.HI UR5, URZ, 0x4, UR5 ;  /* 0x000000043f057899 */ /* 0x000fe40008011605 */
[----:B------:R-:W1:Y:S01]  /*32f0*/  MUFU.EX2 R147, R147 ;  /* 0x0000009300937308 */ /* 0x000e620000000800 */
[C---:B--2---:R-:W-:Y:S01]  /*3300*/  F2FP.F16.F32.PACK_AB R19, R143.reuse, R142 ;  /* 0x0000008e8f13723e */ /* 0x044fe200000000ff */
[----:B------:R-:W-:Y:S01]  /*3310*/  FMUL.FTZ R126, R143, R126 ;  /* 0x0000007e8f7e7220 */ /* 0x000fe20000410000 */
[----:B------:R-:W-:-:S05]  /*3320*/  ULOP3.LUT UR5, UR5, 0x3fff, URZ, 0xc0, !UPT ;  /* 0x00003fff05057892 */ /* 0x000fca000f8ec03f */
[----:B------:R-:W2:Y:S01]  /*3330*/  MUFU.EX2 R139, R139 ;  /* 0x0000008b008b7308 */ /* 0x000ea20000000800 */
[----:B---3--:R-:W-:-:S07]  /*3340*/  FMUL.FTZ R130, R21, R130 ;  /* 0x0000008215827220 */ /* 0x008fce0000410000 */
[----:B------:R3:W4:Y:S01]  /*3350*/  MUFU.EX2 R138, R20 ;  /* 0x00000014008a7308 */ /* 0x0007220000000800 */
[----:B-1----:R-:W-:-:S07]  /*3360*/  FMUL.FTZ R122, R147, R122 ;  /* 0x0000007a937a7220 */ /* 0x002fce0000410000 */
[----:B------:R1:W5:Y:S01]  /*3370*/  MUFU.EX2 R133, R16 ;  /* 0x0000001000857308 */ /* 0x0003620000000800 */
[----:B---3--:R-:W-:Y:S01]  /*3380*/  F2FP.F16.F32.PACK_AB R20, R144, R23 ;  /* 0x000000179014723e */ /* 0x008fe200000000ff */
[----:B--2---:R-:W-:Y:S01]  /*3390*/  FMUL.FTZ R132, R139, R132 ;  /* 0x000000848b847220 */ /* 0x004fe20000410000 */
[----:B------:R-:W-:-:S05]  /*33a0*/  F2FP.F16.F32.PACK_AB R22, R22, R139 ;  /* 0x0000008b1616723e */ /* 0x000fca00000000ff */
[----:B------:R-:W2:Y:S01]  /*33b0*/  MUFU.EX2 R146, R146 ;  /* 0x0000009200927308 */ /* 0x000ea20000000800 */
[----:B-1----:R-:W-:Y:S01]  /*33c0*/  F2FP.F16.F32.PACK_AB R16, R136, R17 ;  /* 0x000000118810723e */ /* 0x002fe200000000ff */
[----:B----4-:R-:W-:Y:S01]  /*33d0*/  FMUL.FTZ R131, R138, R127 ;  /* 0x0000007f8a837220 */ /* 0x010fe20000410000 */
[----:B------:R-:W-:Y:S01]  /*33e0*/  F2FP.F16.F32.PACK_AB R17, R137, R147 ;  /* 0x000000938911723e */ /* 0x000fe200000000ff */
[----:B------:R-:W-:Y:S01]  /*33f0*/  BAR.SYNC.DEFER_BLOCKING 0x9, 0x180 ;  /* 0x0246000000007b1d */ /* 0x000fe20000010000 */
[----:B------:R-:W-:Y:S01]  /*3400*/  F2FP.F16.F32.PACK_AB R21, R21, R138 ;  /* 0x0000008a1515723e */ /* 0x000fe200000000ff */
[----:B------:R-:W-:Y:S01]  /*3410*/  FMUL.FTZ R127, R137, R148 ;  /* 0x00000094897f7220 */ /* 0x000fe20000410000 */
[----:B-----5:R-:W-:Y:S01]  /*3420*/  FMUL.FTZ R134, R133, R134 ;  /* 0x0000008685867220 */ /* 0x020fe20000410000 */
[C---:B--2---:R-:W-:Y:S01]  /*3430*/  F2FP.F16.F32.PACK_AB R23, R146.reuse, R133 ;  /* 0x000000859217723e */ /* 0x044fe200000000ff */
[----:B------:R-:W-:Y:S01]  /*3440*/  FMUL.FTZ R135, R146, R135 ;  /* 0x0000008792877220 */ /* 0x000fe20000410000 */
[----:B------:R1:W-:Y:S04]  /*3450*/  STSM.16.M88.4 [R10+0x30400], R16 ;  /* 0x030400100a007844 */ /* 0x0003e80000000200 */
[----:B------:R2:W-:Y:S01]  /*3460*/  STSM.16.M88.4 [R11], R20 ;  /* 0x000000140b007844 */ /* 0x0005e20000000200 */
[----:B------:R-:W-:Y:S01]  /*3470*/  @!PT LDS RZ, [RZ] ;  /* 0x00000000fffff984 */ /* 0x000fe20000000800 */
[----:B------:R-:W-:Y:S01]  /*3480*/  @!PT LDS RZ, [RZ] ;  /* 0x00000000fffff984 */ /* 0x000fe20000000800 */
[----:B------:R-:W-:Y:S01]  /*3490*/  @!PT LDS RZ, [RZ] ;  /* 0x00000000fffff984 */ /* 0x000fe20000000800 */
[----:B------:R-:W-:Y:S01]  /*34a0*/  @!PT LDS RZ, [RZ] ;  /* 0x00000000fffff984 */ /* 0x000fe20000000800 */
[----:B------:R3:W-:Y:S06]  /*34b0*/  MEMBAR.ALL.CTA ;  /* 0x0000000000007992 */ /* 0x0007ec0000008000 */
[----:B---3--:R-:W3:Y:S01]  /*34c0*/  FENCE.VIEW.ASYNC.S ;  /* 0x00000000000073c6 */ /* 0x008ee20000000000 */
[----:B-1----:R-:W-:-:S02]  /*34d0*/  F2FP.F16.F32.PACK_AB R16, R121, R120 ;  /* 0x000000787910723e */ /* 0x002fc400000000ff */
[----:B------:R-:W-:Y:S02]  /*34e0*/  F2FP.F16.F32.PACK_AB R18, R125, R124 ;  /* 0x0000007c7d12723e */ /* 0x000fe400000000ff */
[----:B------:R-:W-:Y:S02]  /*34f0*/  F2FP.F16.F32.PACK_AB R17, R127, R122 ;  /* 0x0000007a7f11723e */ /* 0x000fe400000000ff */
[----:B------:R-:W-:Y:S02]  /*3500*/  F2FP.F16.F32.PACK_AB R19, R126, R123 ;  /* 0x0000007b7e13723e */ /* 0x000fe400000000ff */
[----:B--2---:R-:W-:Y:S02]  /*3510*/  F2FP.F16.F32.PACK_AB R20, R129, R128 ;  /* 0x000000808114723e */ /* 0x004fe400000000ff */
[----:B------:R-:W-:Y:S02]  /*3520*/  F2FP.F16.F32.PACK_AB R22, R145, R132 ;  /* 0x000000849116723e */ /* 0x000fe400000000ff */
[----:B------:R-:W-:-:S02]  /*3530*/  F2FP.F16.F32.PACK_AB R21, R130, R131 ;  /* 0x000000838215723e */ /* 0x000fc400000000ff */
[----:B------:R-:W-:Y:S01]  /*3540*/  F2FP.F16.F32.PACK_AB R23, R135, R134 ;  /* 0x000000868717723e */ /* 0x000fe200000000ff */
        /* <DEDUP_REMOVED lines=23> */
[----:B------:R-:W-:Y:S01]  /*36c0*/  ULOP3.LUT UR12, UR5, 0x10000, URZ, 0xfc, !UPT ;  /* 0x00010000050c7892 */ /* 0x000fe2000f8efc3f */
        /* <DEDUP_REMOVED lines=13> */
[----:B--2---:R-:W2:Y:S02]  /*37a0*/  FENCE.VIEW.ASYNC.S ;  /* 0x00000000000073c6 */ /* 0x004ea40000000000 */
[----:B--2---:R-:W-:Y:S06]  /*37b0*/  BAR.SYNC.DEFER_BLOCKING 0x9, 0x180 ;  /* 0x0246000000007b1d */ /* 0x004fec0000010000 */
[----:B------:R-:W-:-:S06]  /*37c0*/  WARPGROUP.ARRIVE ;  /* 0x00000000000079c5 */ /* 0x000fcc0000000000 */
        /* <DEDUP_REMOVED lines=33> */
[----:B-1----:R-:W-:Y:S05]  /*39e0*/  @!P0 BRA `(.L_x_1183) ;  /* 0x0000000000048947 */ /* 0x002fea0003800000 */
[----:B------:R-:W-:Y:S01]  /*39f0*/  BPT.TRAP 0x1 ;  /* 0x000000040000795c */ /* 0x000fe20000300000 */
.L_x_1183:
[----:B------:R-:W-:Y:S01]  /*3a00*/  R2UR UR8, R3 ;  /* 0x00000000030872ca */ /* 0x000fe200000e0000 */
[----:B------:R-:W-:Y:S01]  /*3a10*/  UIADD3 UR6, UR4, 0x1e000, URZ ;  /* 0x0001e00004067890 */ /* 0x000fe2000fffe03f */
[----:B------:R-:W1:Y:S01]  /*3a20*/  S2R R16, SR_TID.X ;  /* 0x0000000000107919 */ /* 0x000e620000002100 */
[----:B------:R-:W-:Y:S02]  /*3a30*/  UIADD3 UR4, UR37, 0x36438, URZ ;  /* 0x0003643825047890 */ /* 0x000fe4000fffe03f */
[----:B------:R-:W-:Y:S02]  /*3a40*/  USHF.R.U32.HI UR6, URZ, 0x4, UR6 ;  /* 0x000000043f067899 */ /* 0x000fe40008011606 */
[----:B------:R-:W-:Y:S02]  /*3a50*/  UPRMT UR4, URZ, 0x654, UR4 ;  /* 0x000006543f047896 */ /* 0x000fe40008000004 */
[----:B------:R-:W-:Y:S02]  /*3a60*/  ULOP3.LUT UR6, UR6, 0x3fff, URZ, 0xc0, !UPT ;  /* 0x00003fff06067892 */ /* 0x000fe4000f8ec03f */
[----:B------:R-:W-:-:S02]  /*3a70*/  ULOP3.LUT UR9, UR5, 0x1000000, URZ, 0xfc, !UPT ;  /* 0x0100000005097892 */ /* 0x000fc4000f8efc3f */
[----:B------:R-:W-:Y:S01]  /*3a80*/  UIMAD UR8, UR8, 0x600, UR6 ;  /* 0x00000600080878a4 */ /* 0x000fe2000f8e0206 */
[----:B------:R-:W-:Y:S02]  /*3a90*/  UMOV UR7, 0x80000020 ;  /* 0x8000002000077882 */ /* 0x000fe40000000000 */
[----:B------:R-:W-:Y:S01]  /*3aa0*/  SYNCS.ARRIVE.TRANS64.RED.A1T0 RZ, [UR4], RZ ;  /* 0x000000ffffff79a7 */ /* 0x000fe20008100404 */
[----:B------:R-:W-:Y:S01]  /*3ab0*/  WARPGROUP.ARRIVE ;  /* 0x00000000000079c5 */ /* 0x000fe20000000000 */
[----:B------:R-:W-:Y:S01]  /*3ac0*/  UMOV UR6, UR9 ;  /* 0x0000000900067c82 */ /* 0x000fe20008000000 */
[----:B------:R-:W-:Y:S01]  /*3ad0*/  UMOV UR5, 0x40000040 ;  /* 0x4000004000057882 */ /* 0x000fe20000000000 */
[----:B------:R-:W-:-:S03]  /*3ae0*/  UMOV UR4, UR8 ;  /* 0x0000000800047c82 */ /* 0x000fc60008000000 */
[----:B------:R-:W-:Y:S01]  /*3af0*/  HGMMA.64x96x16.F32 R24, gdesc[UR4].tnspA.tnspB, R24, gsb0 ;  /* 0x61600000041879f0 */ /* 0x000fe20008000818 */
[----:B------:R-:W-:Y:S02]  /*3b00*/  UIADD3 UR6, UR9, 0x40, URZ ;  /* 0x0000004009067890 */ /* 0x000fe4000fffe03f */
[----:B------:R-:W-:Y:S01]  /*3b10*/  UIADD3 UR4, UR8, 0x80, URZ ;  /* 0x0000008008047890 */ /* 0x000fe2000fffe03f */
[----:B------:R-:W-:Y:S01]  /*3b20*/  UMOV UR7, 0x80000020 ;  /* 0x8000002000077882 */ /* 0x000fe20000000000 */
[----:B------:R-:W-:Y:S01]  /*3b30*/  UMOV UR5, 0x40000040 ;  /* 0x4000004000057882 */ /* 0x000fe20000000000 */
[----:B-1----:R-:W-:-:S05]  /*3b40*/  SHF.R.U32.HI R16, RZ, 0x7, R16 ;  /* 0x00000007ff107819 */ /* 0x002fca0000011610 */
[C---:B------:R-:W-:Y:S02]  /*3b50*/  VIADD R17, R16.reuse, 0x9 ;  /* 0x0000000910117836 */ /* 0x040fe40000000000 */
[----:B------:R-:W-:Y:S01]  /*3b60*/  VIADD R16, R16, 0xc ;  /* 0x0000000c10107836 */ /* 0x000fe20000000000 */
        /* <DEDUP_REMOVED lines=36> */
.L_x_1184:
[----:B------:R-:W-:Y:S01]  /*3db0*/  UIADD3 UR39, UR39, 0x1, URZ ;  /* 0x0000000127277890 */ /* 0x000fe2000fffe03f */
[----:B------:R-:W-:Y:S01]  /*3dc0*/  VIADD R3, R3, 0x1 ;  /* 0x0000000103037836 */ /* 0x000fe20000000000 */
[----:B------:R-:W-:Y:S01]  /*3dd0*/  LOP3.LUT R5, R5, 0x1, RZ, 0x3c, !PT ;  /* 0x0000000105057812 */ /* 0x000fe200078e3cff */
[----:B------:R-:W-:Y:S01]  /*3de0*/  VIADD R4, R4, 0x36420 ;  /* 0x0003642004047836 */ /* 0x000fe20000000000 */
[----:B------:R-:W-:Y:S02]  /*3df0*/  UISETP.GE.AND UP0, UPT, UR39, UR36, UPT ;  /* 0x000000242700728c */ /* 0x000fe4000bf06270 */
[----:B------:R-:W-:Y:S02]  /*3e00*/  ISETP.NE.AND P0, PT, R3, 0x2, PT ;  /* 0x000000020300780c */ /* 0x000fe40003f05270 */
[----:B------:R-:W-:Y:S02]  /*3e10*/  PRMT R4, RZ, 0x654, R4 ;  /* 0x00000654ff047816 */ /* 0x000fe40000000004 */
[----:B------:R-:W-:-:S02]  /*3e20*/  PLOP3.LUT P1, PT, PT, PT, UP0, 0x80, 0x0 ;  /* 0x000000000000781c */ /* 0x000fc40003f2f008 */
[----:B-1----:R-:W-:Y:S01]  /*3e30*/  SEL R17, RZ, 0x1, P0 ;  /* 0x00000001ff117807 */ /* 0x002fe20000000000 */
[----:B------:R1:W-:Y:S01]  /*3e40*/  SYNCS.ARRIVE.TRANS64.RED.A1T0 RZ, [R4+URZ], RZ ;  /* 0x000000ff04ff79a7 */ /* 0x0003e2000810043f */
[----:B------:R-:W-:Y:S02]  /*3e50*/  SEL R3, R3, RZ, P0 ;  /* 0x000000ff03037207 */ /* 0x000fe40000000000 */
[----:B------:R-:W-:-:S07]  /*3e60*/  LOP3.LUT R8, R8, R17, RZ, 0x3c, !PT ;  /* 0x0000001108087212 */ /* 0x000fce00078e3cff */
[----:B-1----:R-:W-:Y:S05]  /*3e70*/  @!P1 BRA `(.L_x_1185) ;  /* 0xffffffd800989947 */ /* 0x002fea000383ffff */
        /* <DEDUP_REMOVED lines=50> */
.L_x_1159:
[----:B------:R-:W-:Y:S05]  /*41a0*/  @P0 BRA `(.L_x_1186) ;  /* 0x0000000c00700947 */ /* 0x000fea0003800000 */
[----:B------:R-:W1:Y:S01]  /*41b0*/  S2UR UR4, SR_CgaCtaId ;  /* 0x00000000000479c3 */ /* 0x000e620000008800 */
[----:B------:R-:W-:Y:S01]  /*41c0*/  UMOV UR37, 0x400 ;  /* 0x0000040000257882 */ /* 0x000fe20000000000 */
[----:B------:R-:W-:Y:S01]  /*41d0*/  LOP3.LUT R2, R2, 0xfffffffd, RZ, 0xc0, !PT ;  /* 0xfffffffd02027812 */ /* 0x000fe200078ec0ff */
[----:B-1----:R-:W-:-:S06]  /*41e0*/  ULEA UR37, UR4, UR37, 0x18 ;  /* 0x0000002504257291 */ /* 0x002fcc000f8ec03f */
[----:B------:R-:W-:-:S05]  /*41f0*/  IMAD.U32 R16, RZ, RZ, UR37 ;  /* 0x00000025ff107e24 */ /* 0x000fca000f8e00ff */
[----:B------:R-:W-:-:S13]  /*4200*/  LOP3.LUT P0, RZ, R16, 0x3ff, RZ, 0xc0, !PT ;  /* 0x000003ff10ff7812 */ /* 0x000fda000780c0ff */
[----:B------:R-:W-:Y:S01]  /*4210*/  @P0 LOP3.LUT R2, R2, 0x2, RZ, 0xfc, !PT ;  /* 0x0000000202020812 */ /* 0x000fe200078efcff */
[----:B------:R-:W-:Y:S06]  /*4220*/  @!P0 BRA `(.L_x_1187) ;  /* 0x0000000000408947 */ /* 0x000fec0003800000 */
[----:B------:R-:W-:Y:S01]  /*4230*/  MOV R14, 0x0 ;  /* 0x00000000000e7802 */ /* 0x000fe20000000f00 */
[----:B------:R-:W-:Y:S01]  /*4240*/  ULDC.64 UR4, c[0x4][0x80] ;  /* 0x0100200000047ab9 */ /* 0x000fe20000000a00 */
[----:B------:R-:W-:Y:S01]  /*4250*/  ULDC.64 UR6, c[0x4][0x88] ;  /* 0x0100220000067ab9 */ /* 0x000fe20000000a00 */
[----:B------:R-:W-:Y:S02]  /*4260*/  IMAD.U32 R4, RZ, RZ, UR4 ;  /* 0x00000004ff047e24 */ /* 0x000fe4000f8e00ff */
[----:B------:R-:W-:Y:S01]  /*4270*/  IMAD.U32 R5, RZ, RZ, UR5 ;  /* 0x00000005ff057e24 */ /* 0x000fe2000f8e00ff */
[----:B------:R-:W1:Y:S01]  /*4280*/  LDC.64 R14, c[0x4][R14] ;  /* 0x010000000e0e7b82 */ /* 0x000e620000000a00 */
[----:B------:R-:W-:Y:S01]  /*4290*/  ULDC.64 UR4, c[0x4][0x18] ;  /* 0x0100060000047ab9 */ /* 0x000fe20000000a00 */
[----:B------:R-:W-:Y:S02]  /*42a0*/  IMAD.U32 R6, RZ, RZ, UR6 ;  /* 0x00000006ff067e24 */ /* 0x000fe4000f8e00ff */
[----:B------:R-:W-:-:S02]  /*42b0*/  IMAD.U32 R7, RZ, RZ, UR7 ;  /* 0x00000007ff077e24 */ /* 0x000fc4000f8e00ff */
[----:B------:R-:W-:Y:S02]  /*42c0*/  IMAD.U32 R10, RZ, RZ, UR4 ;  /* 0x00000004ff0a7e24 */ /* 0x000fe4000f8e00ff */
[----:B------:R-:W-:Y:S02]  /*42d0*/  IMAD.U32 R11, RZ, RZ, UR5 ;  /* 0x00000005ff0b7e24 */ /* 0x000fe4000f8e00ff */
[----:B------:R-:W-:Y:S02]  /*42e0*/  IMAD.MOV.U32 R8, RZ, RZ, 0x70 ;  /* 0x00000070ff087424 */ /* 0x000fe400078e00ff */
[----:B------:R-:W-:Y:S02]  /*42f0*/  IMAD.MOV.U32 R12, RZ, RZ, 0x1 ;  /* 0x00000001ff0c7424 */ /* 0x000fe400078e00ff */
[----:B------:R-:W-:-:S07]  /*4300*/  IMAD.MOV.U32 R13, RZ, RZ, RZ ;  /* 0x000000ffff0d7224 */ /* 0x000fce00078e00ff */
[----:B------:R-:W-:-:S07]  /*4310*/  LEPC R20, `(.L_x_1187) ;  /* 0x000000001014794e */ /* 0x000fce0000000000 */
[----:B-1----:R-:W-:Y:S05]  /*4320*/  CALL.ABS.NOINC R14 ;  /* 0x000000000e007343 */ /* 0x002fea0003c00000 */
.L_x_1187:
[----:B------:R-:W-:-:S06]  /*4330*/  UIADD3 UR4, UR37, 0x9000, URZ ;  /* 0x0000900025047890 */ /* 0x000fcc000fffe03f */
[----:B------:R-:W-:-:S05]  /*4340*/  IMAD.U32 R17, RZ, RZ, UR4 ;  /* 0x00000004ff117e24 */ /* 0x000fca000f8e00ff */
[----:B------:R-:W-:-:S13]  /*4350*/  LOP3.LUT P0, RZ, R17, 0x3ff, RZ, 0xc0, !PT ;  /* 0x000003ff11ff7812 */ /* 0x000fda000780c0ff */
[----:B------:R-:W-:Y:S05]  /*4360*/  @!P0 BRA `(.L_x_1188) ;  /* 0x0000000000408947 */ /* 0x000fea0003800000 */
        /* <DEDUP_REMOVED lines=16> */
.L_x_1188:
        /* <DEDUP_REMOVED lines=18> */
.L_x_1189:
        /* <DEDUP_REMOVED lines=18> */
.L_x_1190:
[----:B------:R-:W1:Y:S01]  /*46b0*/  S2R R0, SR_TID.X ;  /* 0x0000000000007919 */ /* 0x000e620000002100 */
[----:B------:R-:W-:Y:S05]  /*46c0*/  WARPSYNC.ALL ;  /* 0x0000000000007948 */ /* 0x000fea0003800000 */
[----:B------:R-:W-:Y:S01]  /*46d0*/  BAR.SYNC.DEFER_BLOCKING 0x1, 0x180 ;  /* 0x0046000000007b1d */ /* 0x000fe20000010000 */
[----:B------:R-:W-:Y:S02]  /*46e0*/  F2FP.F16.F32.PACK_AB R72, R73, R72 ;  /* 0x000000484948723e */ /* 0x000fe400000000ff */
        /* <DEDUP_REMOVED lines=12> */
[----:B-1----:R-:W-:Y:S01]  /*47b0*/  VIADD R5, R0, 0xffffff80 ;  /* 0xffffff8000057836 */ /* 0x002fe20000000000 */
[----:B------:R-:W-:Y:S02]  /*47c0*/  F2FP.F16.F32.PACK_AB R97, R99, R98 ;  /* 0x000000626361723e */ /* 0x000fe400000000ff */
[----:B------:R-:W-:Y:S01]  /*47d0*/  F2FP.F16.F32.PACK_AB R104, R105, R104 ;  /* 0x000000686968723e */ /* 0x000fe200000000ff */
[----:B------:R-:W-:Y:S01]  /*47e0*/  IMAD.SHL.U32 R0, R5, 0x40, RZ ;  /* 0x0000004005007824 */ /* 0x000fe200078e00ff */
[----:B------:R-:W-:-:S02]  /*47f0*/  SHF.R.S32.HI R6, RZ, 0x1f, R5 ;  /* 0x0000001fff067819 */ /* 0x000fc40000011405 */
[----:B------:R-:W-:Y:S02]  /*4800*/  F2FP.F16.F32.PACK_AB R98, R101, R100 ;  /* 0x000000646562723e */ /* 0x000fe400000000ff */
[CC--:B------:R-:W-:Y:S02]  /*4810*/  LEA.HI R2, R6.reuse, R5.reuse, RZ, 0x5 ;  /* 0x0000000506027211 */ /* 0x0c0fe400078f28ff */
[----:B------:R-:W-:Y:S02]  /*4820*/  LEA.HI R4, R6, R5, RZ, 0x4 ;  /* 0x0000000506047211 */ /* 0x000fe400078f20ff */
[----:B------:R-:W-:Y:S02]  /*4830*/  SHF.R.S32.HI R7, RZ, 0x5, R2 ;  /* 0x00000005ff077819 */ /* 0x000fe40000011402 */
[----:B------:R-:W-:Y:S02]  /*4840*/  SHF.R.S32.HI R9, RZ, 0x4, R4 ;  /* 0x00000004ff097819 */ /* 0x000fe40000011404 */
[----:B------:R-:W-:Y:S01]  /*4850*/  LOP3.LUT R2, R0, 0x1c0, RZ, 0xc0, !PT ;  /* 0x000001c000027812 */ /* 0x000fe200078ec0ff */
[----:B------:R-:W-:Y:S01]  /*4860*/  IMAD.SHL.U32 R3, R7, 0x10, RZ ;  /* 0x0000001007037824 */ /* 0x000fe200078e00ff */
[----:B------:R-:W-:-:S02]  /*4870*/  LEA.HI R4, R4, R9, RZ, 0x1 ;  /* 0x0000000904047211 */ /* 0x000fc400078f08ff */
[-C--:B------:R-:W-:Y:S02]  /*4880*/  LEA.HI R0, R6, R5.reuse, RZ, 0x3 ;  /* 0x0000000506007211 */ /* 0x080fe400078f18ff */
[----:B------:R-:W-:Y:S02]  /*4890*/  LOP3.LUT R3, R2, 0x30, R3, 0xf8, !PT ;  /* 0x0000003002037812 */ /* 0x000fe400078ef803 */
[----:B------:R-:W-:Y:S02]  /*48a0*/  LOP3.LUT R4, R4, 0x7ffffe, RZ, 0xc0, !PT ;  /* 0x007ffffe04047812 */ /* 0x000fe400078ec0ff */
[----:B------:R-:W-:Y:S02]  /*48b0*/  LEA.HI R5, R6, R5, RZ, 0x7 ;  /* 0x0000000506057211 */ /* 0x000fe400078f38ff */
[----:B------:R-:W-:Y:S01]  /*48c0*/  LOP3.LUT R0, R3, 0x8, R0, 0xf8, !PT ;  /* 0x0000000803007812 */ /* 0x000fe200078ef800 */
[----:B------:R-:W-:Y:S01]  /*48d0*/  IMAD.IADD R4, R9, 0x1, -R4 ;  /* 0x0000000109047824 */ /* 0x000fe200078e0a04 */
[----:B------:R-:W-:-:S02]  /*48e0*/  SHF.R.S32.HI R5, RZ, 0x7, R5 ;  /* 0x00000007ff057819 */ /* 0x000fc40000011405 */
[----:B------:R-:W-:Y:S02]  /*48f0*/  SHF.R.U32.HI R3, RZ, 0x3, R2 ;  /* 0x00000003ff037819 */ /* 0x000fe40000011602 */
[----:B------:R-:W-:Y:S01]  /*4900*/  F2FP.F16.F32.PACK_AB R99, R103, R102 ;  /* 0x000000666763723e */ /* 0x000fe200000000ff */
[----:B------:R-:W-:Y:S01]  /*4910*/  IMAD R5, R5, 0xc, R4 ;  /* 0x0000000c05057824 */ /* 0x000fe200078e0204 */
[----:B------:R-:W-:Y:S01]  /*4920*/  LOP3.LUT R0, R0, R3, RZ, 0x3c, !PT ;  /* 0x0000000300007212 */ /* 0x000fe200078e3cff */
[----:B------:R-:W1:Y:S01]  /*4930*/  SHFL.IDX PT, R2, R7, RZ, 0x1f ;  /* 0x00001fff07027589 */ /* 0x000e6200000e0000 */
[----:B------:R-:W-:Y:S02]  /*4940*/  F2FP.F16.F32.PACK_AB R105, R107, R106 ;  /* 0x0000006a6b69723e */ /* 0x000fe400000000ff */
[----:B------:R-:W-:Y:S01]  /*4950*/  F2FP.F16.F32.PACK_AB R112, R113, R112 ;  /* 0x000000707170723e */ /* 0x000fe200000000ff */
[----:B------:R-:W-:Y:S01]  /*4960*/  IMAD.U32 R0, R5, 0x200, R0 ;  /* 0x0000020005007824 */ /* 0x000fe200078e0000 */
[----:B------:R-:W-:-:S02]  /*4970*/  F2FP.F16.F32.PACK_AB R106, R109, R108 ;  /* 0x0000006c6d6a723e */ /* 0x000fc400000000ff */
[----:B------:R-:W-:Y:S02]  /*4980*/  F2FP.F16.F32.PACK_AB R107, R111, R110 ;  /* 0x0000006e6f6b723e */ /* 0x000fe400000000ff */
        /* <DEDUP_REMOVED lines=23> */
[----:B------:R-:W-:Y:S01]  /*4b00*/  F2FP.F16.F32.PACK_AB R43, R47, R46 ;  /* 0x0000002e2f2b723e */ /* 0x000fe200000000ff */
[----:B------:R2:W-:Y:S01]  /*4b10*/  STSM.16.MT88.4 [R0+0x800], R32 ;  /* 0x0008002000007844 */ /* 0x0005e20000004200 */
        /* <DEDUP_REMOVED lines=14> */
[----:B-1----:R-:W-:-:S03]  /*4c00*/  ISETP.NE.AND P0, PT, R2, 0xb, PT ;  /* 0x0000000b0200780c */ /* 0x002fc60003f05270 */
[----:B------:R2:W-:Y:S01]  /*4c10*/  STSM.16.MT88.4 [R0+0x2800], R64 ;  /* 0x0028004000007844 */ /* 0x0005e20000004200 */
[----:B------:R-:W-:Y:S01]  /*4c20*/  @!PT LDS RZ, [RZ] ;  /* 0x00000000fffff984 */ /* 0x000fe20000000800 */
[----:B------:R-:W-:Y:S01]  /*4c30*/  @!PT LDS RZ, [RZ] ;  /* 0x00000000fffff984 */ /* 0x000fe20000000800 */
[----:B------:R-:W-:Y:S01]  /*4c40*/  @!PT LDS RZ, [RZ] ;  /* 0x00000000fffff984 */ /* 0x000fe20000000800 */
[----:B------:R1:W-:Y:S06]  /*4c50*/  MEMBAR.ALL.CTA ;  /* 0x0000000000007992 */ /* 0x0003ec0000008000 */
[----:B-1----:R-:W1:Y:S02]  /*4c60*/  FENCE.VIEW.ASYNC.S ;  /* 0x00000000000073c6 */ /* 0x002e640000000000 */
[----:B-1----:R-:W-:Y:S06]  /*4c70*/  BAR.ARV 0x1, 0x1a0 ;  /* 0x0046800000007b1d */ /* 0x002fec0000002000 */
[----:B------:R-:W-:Y:S05]  /*4c80*/  @P0 BRA `(.L_x_1191) ;  /* 0x0000000000b00947 */ /* 0x000fea0003800000 */
[----:B------:R-:W-:Y:S01]  /*4c90*/  BAR.SYNC.DEFER_BLOCKING 0x1, 0x1a0 ;  /* 0x0046800000007b1d */ /* 0x000fe20000010000 */
[----:B------:R-:W-:-:S05]  /*4ca0*/  ELECT P0, URZ, PT ;  /* 0x00000000003f782f */ /* 0x000fca0003800000 */
[----:B------:R-:W-:Y:S08]  /*4cb0*/  BSSY B0, `(.L_x_1191) ;  /* 0x0000029000007945 */ /* 0x000ff00003800000 */
[----:B------:R-:W-:Y:S05]  /*4cc0*/  @!P0 BRA `(.L_x_1192) ;  /* 0x00000000009c8947 */ /* 0x000fea0003800000 */
[----:B------:R-:W1:Y:S01]  /*4cd0*/  S2UR UR10, SR_CTAID.X ;  /* 0x00000000000a79c3 */ /* 0x000e620000002500 */
[----:B------:R-:W-:Y:S01]  /*4ce0*/  ULDC.64 UR6, c[0x0][0x198] ;  /* 0x0000660000067ab9 */ /* 0x000fe20000000a00 */
[----:B------:R-:W-:Y:S02]  /*4cf0*/  UIADD3 UR8, UR37, 0x9000, URZ ;  /* 0x0000900025087890 */ /* 0x000fe4000fffe03f */
[----:B------:R-:W-:Y:S02]  /*4d00*/  UIADD3 UR4, UP0, UR6, 0x770, URZ ;  /* 0x0000077006047890 */ /* 0x000fe4000ff1e03f */
[----:B------:R-:W-:Y:S02]  /*4d10*/  UIADD3 UR40, UR37, 0xc000, URZ ;  /* 0x0000c00025287890 */ /* 0x000fe4000fffe03f */
[----:B------:R-:W3:Y:S01]  /*4d20*/  S2UR UR11, SR_CTAID.Y ;  /* 0x00000000000b79c3 */ /* 0x000ee20000002600 */
[----:B------:R-:W-:Y:S02]  /*4d30*/  UIADD3.X UR5, URZ, UR7, URZ, UP0, !UPT ;  /* 0x000000073f057290 */ /* 0x000fe400087fe43f */
[----:B------:R-:W-:-:S02]  /*4d40*/  UIADD3 UR6, UP0, UR6, 0x670, URZ ;  /* 0x0000067006067890 */ /* 0x000fc4000ff1e03f */
[----:B------:R-:W-:Y:S02]  /*4d50*/  UIADD3 UR32, UR37, 0xf000, URZ ;  /* 0x0000f00025207890 */ /* 0x000fe4000fffe03f */
[----:B------:R-:W-:Y:S01]  /*4d60*/  UIADD3.X UR7, URZ, UR7, URZ, UP0, !UPT ;  /* 0x000000073f077290 */ /* 0x000fe200087fe43f */
[----:B------:R-:W4:Y:S01]  /*4d70*/  S2UR UR12, SR_CTAID.Z ;  /* 0x00000000000c79c3 */ /* 0x000f220000002700 */
[----:B------:R-:W-:Y:S02]  /*4d80*/  UIADD3 UR24, UR37, 0x3000, URZ ;  /* 0x0000300025187890 */ /* 0x000fe4000fffe03f */
[----:B------:R-:W-:Y:S01]  /*4d90*/  UIADD3 UR16, UR37, 0x6000, URZ ;  /* 0x0000600025107890 */ /* 0x000fe2000fffe03f */
[----:B------:R-:W-:Y:S01]  /*4da0*/  UMOV UR9, URZ ;  /* 0x0000003f00097c82 */ /* 0x000fe20008000000 */
[----:B------:R-:W-:Y:S01]  /*4db0*/  UMOV UR41, 0x40 ;  /* 0x0000004000297882 */ /* 0x000fe20000000000 */
[----:B------:R-:W-:Y:S01]  /*4dc0*/  UMOV UR33, 0x80 ;  /* 0x0000008000217882 */ /* 0x000fe20000000000 */
[----:B-1----:R-:W-:Y:S01]  /*4dd0*/  UIMAD UR10, UR10, 0x60, URZ ;  /* 0x000000600a0a78a4 */ /* 0x002fe2000f8e023f */
[----:B------:R-:W-:Y:S01]  /*4de0*/  UMOV UR25, 0x40 ;  /* 0x0000004000197882 */ /* 0x000fe20000000000 */
[----:B------:R-:W-:-:S05]  /*4df0*/  UMOV UR17, 0x80 ;  /* 0x0000008000117882 */ /* 0x000fca0000000000 */
[----:B------:R-:W-:Y:S01]  /*4e00*/  UMOV UR42, UR10 ;  /* 0x0000000a002a7c82 */ /* 0x000fe20008000000 */
[----:B---3--:R-:W-:Y:S01]  /*4e10*/  UMOV UR43, UR11 ;  /* 0x0000000b002b7c82 */ /* 0x008fe20008000000 */
[----:B------:R-:W-:Y:S01]  /*4e20*/  UMOV UR35, UR11 ;  /* 0x0000000b00237c82 */ /* 0x000fe20008000000 */
[----:B------:R-:W-:Y:S01]  /*4e30*/  UMOV UR34, UR10 ;  /* 0x0000000a00227c82 */ /* 0x000fe20008000000 */
[----:B------:R-:W-:Y:S01]  /*4e40*/  UMOV UR27, UR11 ;  /* 0x0000000b001b7c82 */ /* 0x000fe20008000000 */
[----:B------:R-:W-:Y:S01]  /*4e50*/  UMOV UR26, UR10 ;  /* 0x0000000a001a7c82 */ /* 0x000fe20008000000 */
[----:B------:R-:W-:Y:S01]  /*4e60*/  UMOV UR19, UR11 ;  /* 0x0000000b00137c82 */ /* 0x000fe20008000000 */
[----:B------:R-:W-:Y:S01]  /*4e70*/  UMOV UR18, UR10 ;  /* 0x0000000a00127c82 */ /* 0x000fe20008000000 */
[----:B----4-:R-:W-:Y:S01]  /*4e80*/  UMOV UR44, UR12 ;  /* 0x0000000c002c7c82 */ /* 0x010fe20008000000 */
[----:B------:R1:W-:Y:S01]  /*4e90*/  UTMASTG.4D [UR8], [UR4] ;  /* 0x00000008040073b5 */ /* 0x0003e20008018000 */
[----:B------:R-:W-:Y:S01]  /*4ea0*/  UMOV UR36, UR12 ;  /* 0x0000000c00247c82 */ /* 0x000fe20008000000 */
[----:B------:R-:W-:Y:S01]  /*4eb0*/  UMOV UR28, UR12 ;  /* 0x0000000c001c7c82 */ /* 0x000fe20008000000 */
[----:B------:R-:W-:Y:S01]  /*4ec0*/  UMOV UR20, UR12 ;  /* 0x0000000c00147c82 */ /* 0x000fe20008000000 */
[----:B------:R3:W-:Y:S01]  /*4ed0*/  UTMASTG.4D [UR40], [UR4] ;  /* 0x00000028040073b5 */ /* 0x0007e20008018000 */
[----:B------:R3:W-:Y:S01]  /*4ee0*/  UTMASTG.4D [UR32], [UR4] ;  /* 0x00000020040073b5 */ /* 0x0007e20008018000 */
[----:B-1----:R-:W-:-:S02]  /*4ef0*/  UMOV UR8, UR37 ;  /* 0x0000002500087c82 */ /* 0x002fc40008000000 */
[----:B------:R3:W-:Y:S01]  /*4f00*/  UTMASTG.4D [UR8], [UR6] ;  /* 0x00000008060073b5 */ /* 0x0007e20008018000 */
[----:B------:R3:W-:Y:S01]  /*4f10*/  UTMASTG.4D [UR24], [UR6] ;  /* 0x00000018060073b5 */ /* 0x0007e20008018000 */
[----:B------:R3:W-:Y:S02]  /*4f20*/  UTMASTG.4D [UR16], [UR6] ;  /* 0x00000010060073b5 */ /* 0x0007e40008018000 */
[----:B---3--:R0:W-:Y:S02]  /*4f30*/  UTMACMDFLUSH ;  /* 0x00000000000079b7 */ /* 0x0081e40000000000 */
.L_x_1192:
[----:B------:R-:W-:Y:S05]  /*4f40*/  BSYNC B0 ;  /* 0x0000000000007941 */ /* 0x000fea0003800000 */
.L_x_1191:
[----:B------:R-:W-:-:S04]  /*4f50*/  DEPBAR.LE SB0, 0x0 ;  /* 0x000080000000791a */ /* 0x000fc80000000000 */
[----:B------:R-:W-:Y:S05]  /*4f60*/  EXIT ;  /* 0x000000000000794d */ /* 0x000fea0003800000 */
.L_x_1186:
[----:B------:R-:W1:Y:S01]  /*4f70*/  S2R R0, SR_TID.X ;  /* 0x0000000000007919 */ /* 0x000e620000002100 */
[----:B------:R-:W2:Y:S01]  /*4f80*/  S2UR UR11, SR_CTAID.Y ;  /* 0x00000000000b79c3 */ /* 0x000ea20000002600 */
[----:B------:R-:W-:Y:S01]  /*4f90*/  ULDC.64 UR4, c[0x0][0x208] ;  /* 0x0000820000047ab9 */ /* 0x000fe20000000a00 */
[----:B------:R-:W-:Y:S01]  /*4fa0*/  BSSY B0, `(.L_x_1193) ;  /* 0x0000032000007945 */ /* 0x000fe20003800000 */
[----:B------:R-:W3:Y:S05]  /*4fb0*/  S2R R11, SR_CTAID.X ;  /* 0x00000000000b7919 */ /* 0x000eea0000002500 */
[----:B------:R-:W4:Y:S08]  /*4fc0*/  LDC.64 R2, c[0x0][0x820] ;  /* 0x00020800ff027b82 */ /* 0x000f300000000a00 */
[----:B------:R-:W3:Y:S08]  /*4fd0*/  LDC.64 R18, c[0x0][0x808] ;  /* 0x00020200ff127b82 */ /* 0x000ef00000000a00 */
[----:B------:R-:W5:Y:S01]  /*4fe0*/  S2UR UR10, SR_CTAID.Z ;  /* 0x00000000000a79c3 */ /* 0x000f620000002700 */
[----:B--2---:R-:W-:Y:S01]  /*4ff0*/  USHF.R.S32.HI UR7, URZ, 0x1f, UR11 ;  /* 0x0000001f3f077899 */ /* 0x004fe2000801140b */
[----:B-1----:R-:W-:-:S06]  /*5000*/  VIADD R7, R0, 0xffffff80 ;  /* 0xffffff8000077836 */ /* 0x002fcc0000000000 */
[----:B------:R-:W1:Y:S01]  /*5010*/  LDC.64 R12, c[0x0][0x828] ;  /* 0x00020a00ff0c7b82 */ /* 0x000e620000000a00 */
[----:B----4-:R-:W-:Y:S02]  /*5020*/  IMAD R0, R2, UR7, RZ ;  /* 0x0000000702007c24 */ /* 0x010fe4000f8e02ff */
[----:B------:R-:W-:-:S05]  /*5030*/  IMAD.HI R4, R7, 0x2aaaaaab, RZ ;  /* 0x2aaaaaab07047827 */ /* 0x000fca00078e02ff */
[----:B------:R-:W-:Y:S01]  /*5040*/  SHF.R.U32.HI R5, RZ, 0x1f, R4 ;  /* 0x0000001fff057819 */ /* 0x000fe20000011604 */
[----:B---3--:R-:W-:Y:S01]  /*5050*/  IMAD R15, R11, -0x60, R18 ;  /* 0xffffffa00b0f7824 */ /* 0x008fe200078e0212 */
[----:B------:R-:W2:Y:S02]  /*5060*/  LDC.64 R20, c[0x0][0x850] ;  /* 0x00021400ff147b82 */ /* 0x000ea40000000a00 */
[----:B------:R-:W-:Y:S01]  /*5070*/  LEA.HI.SX32 R4, R4, R5, 0x1e ;  /* 0x0000000504047211 */ /* 0x000fe200078ff2ff */
[----:B------:R-:W-:-:S03]  /*5080*/  IMAD R5, R3, UR11, R0 ;  /* 0x0000000b03057c24 */ /* 0x000fc6000f8e0200 */
[CC--:B------:R-:W-:Y:S01]  /*5090*/  ISETP.GE.AND P3, PT, R4.reuse, R15.reuse, PT ;  /* 0x0000000f0400720c */ /* 0x0c0fe20003f66270 */
[C---:B------:R-:W-:Y:S01]  /*50a0*/  IMAD R6, R4.reuse, -0x18, R7 ;  /* 0xffffffe804067824 */ /* 0x040fe200078e0207 */
[----:B------:R-:W3:Y:S01]  /*50b0*/  LDC.64 R22, c[0x0][0x858] ;  /* 0x00021600ff167b82 */ /* 0x000ee20000000a00 */
[----:B------:R-:W-:Y:S01]  /*50c0*/  VIADD R0, R4, 0x10 ;  /* 0x0000001004007836 */ /* 0x000fe20000000000 */
[----:B-----5:R-:W-:Y:S01]  /*50d0*/  USHF.R.S32.HI UR6, URZ, 0x1f, UR10 ;  /* 0x0000001f3f067899 */ /* 0x020fe2000801140a */
[----:B------:R-:W-:Y:S02]  /*50e0*/  IMAD.SHL.U32 R6, R6, 0x8, RZ ;  /* 0x0000000806067824 */ /* 0x000fe400078e00ff */
[----:B------:R-:W-:Y:S01]  /*50f0*/  VIADD R8, R4, 0x30 ;  /* 0x0000003004087836 */ /* 0x000fe20000000000 */
[----:B------:R-:W-:Y:S01]  /*5100*/  ISETP.GE.AND P4, PT, R0, R15, PT ;  /* 0x0000000f0000720c */ /* 0x000fe20003f86270 */
[C---:B------:R-:W-:Y:S01]  /*5110*/  VIADD R0, R4.reuse, 0x20 ;  /* 0x0000002004007836 */ /* 0x040fe20000000000 */
[----:B------:R-:W-:Y:S01]  /*5120*/  SHF.R.S32.HI R7, RZ, 0x1f, R6 ;  /* 0x0000001fff077819 */ /* 0x000fe20000011406 */
[----:B------:R-:W-:Y:S01]  /*5130*/  VIADD R10, R4, 0x40 ;  /* 0x00000040040a7836 */ /* 0x000fe20000000000 */
[----:B------:R-:W-:-:S02]  /*5140*/  ISETP.GE.OR P6, PT, R6, R19, P3 ;  /* 0x000000130600720c */ /* 0x000fc40001fc6670 */
[-C--:B------:R-:W-:Y:S01]  /*5150*/  ISETP.GE.AND P5, PT, R0, R15.reuse, PT ;  /* 0x0000000f0000720c */ /* 0x080fe20003fa6270 */
[----:B------:R-:W-:Y:S01]  /*5160*/  IMAD.WIDE.U32 R2, R2, UR11, R6 ;  /* 0x0000000b02027c25 */ /* 0x000fe2000f8e0006 */
[-C--:B------:R-:W-:Y:S02]  /*5170*/  ISETP.GE.AND P0, PT, R8, R15.reuse, PT ;  /* 0x0000000f0800720c */ /* 0x080fe40003f06270 */
[----:B------:R-:W-:Y:S01]  /*5180*/  ISETP.GE.AND P1, PT, R10, R15, PT ;  /* 0x0000000f0a00720c */ /* 0x000fe20003f26270 */
[----:B------:R-:W-:Y:S01]  /*5190*/  IMAD.IADD R3, R3, 0x1, R5 ;  /* 0x0000000103037824 */ /* 0x000fe200078e0205 */
[----:B------:R-:W-:Y:S01]  /*51a0*/  SHF.R.S32.HI R5, RZ, 0x1f, R4 ;  /* 0x0000001fff057819 */ /* 0x000fe20000011404 */
[----:B-1----:R-:W-:Y:S01]  /*51b0*/  IMAD R0, R12, UR6, RZ ;  /* 0x000000060c007c24 */ /* 0x002fe2000f8e02ff */
[----:B------:R-:W-:Y:S01]  /*51c0*/  ISETP.GE.OR P2, PT, R6, R19, P4 ;  /* 0x000000130600720c */ /* 0x000fe20002746670 */
[----:B------:R-:W-:-:S04]  /*51d0*/  IMAD.WIDE.U32 R8, R12, UR10, R2 ;  /* 0x0000000a0c087c25 */ /* 0x000fc8000f8e0002 */
[----:B------:R-:W-:Y:S02]  /*51e0*/  IMAD R13, R13, UR10, R0 ;  /* 0x0000000a0d0d7c24 */ /* 0x000fe4000f8e0200 */
        /* <DEDUP_REMOVED lines=13> */
.L_x_1194:
[----:B------:R-:W-:Y:S05]  /*52c0*/  BSYNC B0 ;  /* 0x0000000000007941 */ /* 0x000fea0003800000 */
.L_x_1193:
[----:B------:R-:W-:Y:S01]  /*52d0*/  BSSY B0, `(.L_x_1195) ;  /* 0x0000010000007945 */ /* 0x000fe20003800000 */
[----:B------:R-:W-:-:S03]  /*52e0*/  ISETP.GE.OR P6, PT, R6, R19, P5 ;  /* 0x000000130600720c */ /* 0x000fc60002fc6670 */
[----:B------:R-:W-:Y:S10]  /*52f0*/  @P2 BRA `(.L_x_1196) ;  /* 0x0000000000342947 */ /* 0x000ff40003800000 */
        /* <DEDUP_REMOVED lines=13> */
.L_x_1196:
[----:B------:R-:W-:Y:S05]  /*53d0*/  BSYNC B0 ;  /* 0x0000000000007941 */ /* 0x000fea0003800000 */
.L_x_1195:
[----:B------:R-:W-:Y:S01]  /*53e0*/  BSSY B0, `(.L_x_1197) ;  /* 0x0000010000007945 */ /* 0x000fe20003800000 */
[----:B------:R-:W-:-:S03]  /*53f0*/  ISETP.GE.OR P2, PT, R6, R19, P0 ;  /* 0x000000130600720c */ /* 0x000fc60000746670 */
[----:B------:R-:W-:Y:S10]  /*5400*/  @P6 BRA `(.L_x_1198) ;  /* 0x0000000000346947 */ /* 0x000ff40003800000 */
[----:B-1--4-:R-:W-:Y:S01]  /*5410*/  IADD3 R17, P6, R2, 0x20, RZ ;  /* 0x0000002002117810 */ /* 0x012fe20007fde0ff */
        /* <DEDUP_REMOVED lines=12> */
.L_x_1198:
[----:B------:R-:W-:Y:S05]  /*54e0*/  BSYNC B0 ;  /* 0x0000000000007941 */ /* 0x000fea0003800000 */
.L_x_1197:
[----:B------:R-:W-:Y:S01]  /*54f0*/  BSSY B0, `(.L_x_1199) ;  /* 0x0000011000007945 */ /* 0x000fe20003800000 */
[----:B------:R-:W-:Y:S01]  /*5500*/  ISETP.GE.OR P6, PT, R6, R19, P1 ;  /* 0x000000130600720c */ /* 0x000fe20000fc6670 */
[----:B------:R-:W-:Y:S02]  /*5510*/  VIADD R0, R4, 0x50 ;  /* 0x0000005004007836 */ /* 0x000fe40000000000 */
[----:B------:R-:W-:Y:S10]  /*5520*/  @P2 BRA `(.L_x_1200) ;  /* 0x0000000000342947 */ /* 0x000ff40003800000 */
        /* <DEDUP_REMOVED lines=12> */
[----:B------:R1:W-:Y:S02]  /*55f0*/  STG.E.128 desc[UR4][R10.64], RZ ;  /* 0x000000ff0a007986 */ /* 0x0003e4000c101d04 */
.L_x_1200:
[----:B------:R-:W-:Y:S05]  /*5600*/  BSYNC B0 ;  /* 0x0000000000007941 */ /* 0x000fea0003800000 */
.L_x_1199:
[----:B------:R-:W-:Y:S01]  /*5610*/  BSSY B0, `(.L_x_1201) ;  /* 0x0000011000007945 */ /* 0x000fe20003800000 */
[----:B------:R-:W-:Y:S01]  /*5620*/  ISETP.GE.AND P2, PT, R0, R15, PT ;  /* 0x0000000f0000720c */ /* 0x000fe20003f46270 */
[----:B-12---:R-:W-:Y:S02]  /*5630*/  IMAD R10, R20, UR7, RZ ;  /* 0x00000007140a7c24 */ /* 0x006fe4000f8e02ff */
        /* <DEDUP_REMOVED lines=14> */
.L_x_1202:
[----:B------:R-:W-:Y:S05]  /*5720*/  BSYNC B0 ;  /* 0x0000000000007941 */ /* 0x000fea0003800000 */
.L_x_1201:
[----:B------:R-:W-:Y:S01]  /*5730*/  ISETP.GE.OR P6, PT, R6, R19, P2 ;  /* 0x000000130600720c */ /* 0x000fe200017c6670 */
[----:B------:R-:W-:Y:S01]  /*5740*/  IMAD R11, R21, UR11, R10 ;  /* 0x0000000b150b7c24 */ /* 0x000fe2000f8e020a */
[----:B------:R-:W-:Y:S01]  /*5750*/  ULDC UR8, c[0x0][0x83c] ;  /* 0x00020f0000087ab9 */ /* 0x000fe20000000800 */
[----:B------:R-:W-:Y:S01]  /*5760*/  IMAD.WIDE.U32 R4, R20, UR11, R6 ;  /* 0x0000000b14047c25 */ /* 0x000fe2000f8e0006 */
[----:B------:R-:W-:Y:S01]  /*5770*/  BSSY B0, `(.L_x_1203) ;  /* 0x0000019000007945 */ /* 0x000fe20003800000 */
[C---:B------:R-:W-:Y:S02]  /*5780*/  ISETP.GE.OR P3, PT, R6.reuse, UR8, P3 ;  /* 0x0000000806007c0c */ /* 0x040fe40009f66670 */
[----:B------:R-:W-:Y:S01]  /*5790*/  IMAD.IADD R5, R5, 0x1, R11 ;  /* 0x0000000105057824 */ /* 0x000fe200078e020b */
[----:B------:R-:W-:Y:S01]  /*57a0*/  ISETP.GE.OR P4, PT, R6, UR8, P4 ;  /* 0x0000000806007c0c */ /* 0x000fe2000a786670 */
[----:B---3--:R-:W-:Y:S01]  /*57b0*/  IMAD R0, R22, UR6, RZ ;  /* 0x0000000616007c24 */ /* 0x008fe2000f8e02ff */
[----:B------:R-:W-:-:S02]  /*57c0*/  ISETP.GE.OR P5, PT, R6, UR8, P5 ;  /* 0x0000000806007c0c */ /* 0x000fc4000afa6670 */
[C---:B------:R-:W-:Y:S01]  /*57d0*/  ISETP.GE.OR P0, PT, R6.reuse, UR8, P0 ;  /* 0x0000000806007c0c */ /* 0x040fe20008706670 */
[----:B------:R-:W-:Y:S01]  /*57e0*/  IMAD R11, R23, UR10, R0 ;  /* 0x0000000a170b7c24 */ /* 0x000fe2000f8e0200 */
[C---:B------:R-:W-:Y:S02]  /*57f0*/  ISETP.GE.OR P1, PT, R6.reuse, UR8, P1 ;  /* 0x0000000806007c0c */ /* 0x040fe40008f26670 */
[----:B------:R-:W-:Y:S01]  /*5800*/  ISETP.GE.OR P2, PT, R6, UR8, P2 ;  /* 0x0000000806007c0c */ /* 0x000fe20009746670 */
[----:B------:R-:W-:Y:S01]  /*5810*/  IMAD.WIDE.U32 R6, R22, UR10, R4 ;  /* 0x0000000a16067c25 */ /* 0x000fe2000f8e0004 */
[----:B------:R-:W-:Y:S11]  /*5820*/  @P6 BRA `(.L_x_1204) ;  /* 0x0000000000346947 */ /* 0x000ff60003800000 */
        /* <DEDUP_REMOVED lines=13> */
.L_x_1204:
[----:B------:R-:W-:Y:S05]  /*5900*/  BSYNC B0 ;  /* 0x0000000000007941 */ /* 0x000fea0003800000 */
.L_x_1203:
[----:B------:R-:W-:Y:S01]  /*5910*/  BSSY B0, `(.L_x_1205) ;  /* 0x000000d000007945 */ /* 0x000fe20003800000 */
[----:B--2---:R-:W-:-:S03]  /*5920*/  IMAD.IADD R9, R7, 0x1, R11 ;  /* 0x0000000107097824 */ /* 0x004fc600078e020b */
[----:B------:R-:W-:Y:S05]  /*5930*/  @P3 BRA `(.L_x_1206) ;  /* 0x0000000000283947 */ /* 0x000fea0003800000 */
        /* <DEDUP_REMOVED lines=10> */
.L_x_1206:
[----:B------:R-:W-:Y:S05]  /*59e0*/  BSYNC B0 ;  /* 0x0000000000007941 */ /* 0x000fea0003800000 */
.L_x_1205:
[----:B------:R-:W-:Y:S04]  /*59f0*/  BSSY B0, `(.L_x_1207) ;  /* 0x000000f000007945 */ /* 0x000fe80003800000 */
[----:B------:R-:W-:Y:S05]  /*5a00*/  @P4 BRA `(.L_x_1208) ;  /* 0x0000000000344947 */ /* 0x000fea0003800000 */
[----:B--2---:R-:W-:Y:S01]  /*5a10*/  IADD3 R11, P3, R2, 0x10, RZ ;  /* 0x00000010020b7810 */ /* 0x004fe20007f7e0ff */
        /* <DEDUP_REMOVED lines=12> */
.L_x_1208:
[----:B------:R-:W-:Y:S05]  /*5ae0*/  BSYNC B0 ;  /* 0x0000000000007941 */ /* 0x000fea0003800000 */
.L_x_1207:
[----:B------:R-:W-:Y:S04]  /*5af0*/  BSSY B0, `(.L_x_1209) ;  /* 0x000000f000007945 */ /* 0x000fe80003800000 */
[----:B------:R-:W-:Y:S05]  /*5b00*/  @P5 BRA `(.L_x_1210) ;  /* 0x0000000000345947 */ /* 0x000fea0003800000 */
[----:B--23--:R-:W-:Y:S01]  /*5b10*/  IADD3 R11, P3, R2, 0x20, RZ ;  /* 0x00000020020b7810 */ /* 0x00cfe20007f7e0ff */
        /* <DEDUP_REMOVED lines=12> */
.L_x_1210:
[----:B------:R-:W-:Y:S05]  /*5be0*/  BSYNC B0 ;  /* 0x0000000000007941 */ /* 0x000fea0003800000 */
.L_x_1209:
        /* <DEDUP_REMOVED lines=15> */
.L_x_1212:
[----:B------:R-:W-:Y:S05]  /*5ce0*/  BSYNC B0 ;  /* 0x0000000000007941 */ /* 0x000fea0003800000 */
.L_x_1211:
        /* <DEDUP_REMOVED lines=15> */
.L_x_1214:
[----:B------:R-:W-:Y:S05]  /*5de0*/  BSYNC B0 ;  /* 0x0000000000007941 */ /* 0x000fea0003800000 */
.L_x_1213:
[----:B------:R-:W-:Y:S04]  /*5df0*/  BSSY B0, `(.L_x_1215) ;  /* 0x000000f000007945 */ /* 0x000fe80003800000 */
        /* <DEDUP_REMOVED lines=14> */
.L_x_1216:
[----:B------:R-:W-:Y:S05]  /*5ee0*/  BSYNC B0 ;  /* 0x0000000000007941 */ /* 0x000fea0003800000 */
.L_x_1215:
[----:B------:R-:W-:Y:S05]  /*5ef0*/  EXIT ;  /* 0x000000000000794d */ /* 0x000fea0003800000 */
.L_x_1156:
[----:B------:R-:W-:-:S08]  /*5f00*/  NOP ;  /* 0x0000000000007918 */ /* 0x000fd00000000000 */
[----:B------:R-:W1:-:S00]  /*5f10*/  USETMAXREG.DEALLOC.CTAPOOL 0x20 ;  /* 0x00000020000079c8 */ /* 0x000e4000080e0500 */
[----:B-1----:R-:W-:Y:S01]  /*5f20*/  LOP3.LUT R0, R0, 0x3, RZ, 0xc0, !PT ;  /* 0x0000000300007812 */ /* 0x002fe200078ec0ff */
[----:B------:R-:W-:Y:S01]  /*5f30*/  BSSY B0, `(.L_x_1217) ;  /* 0x0000365000007945 */ /* 0x000fe20003800000 */
[----:B------:R-:W-:-:S04]  /*5f40*/  IMAD.MOV.U32 R18, RZ, RZ, RZ ;  /* 0x000000ffff127224 */ /* 0x000fc800078e00ff */
        /* <DEDUP_REMOVED lines=8> */
[----:B------:R-:W1:Y:S01]  /*5fd0*/  S2UR UR9, SR_CTAID.X ;  /* 0x00000000000979c3 */ /* 0x000e620000002500 */
[----:B------:R-:W-:Y:S01]  /*5fe0*/  ULDC UR4, c[0x0][0x280] ;  /* 0x0000a00000047ab9 */ /* 0x000fe20000000800 */
[----:B------:R-:W-:Y:S01]  /*5ff0*/  ULDC UR6, c[0x0][0x290] ;  /* 0x0000a40000067ab9 */ /* 0x000fe20000000800 */
[----:B------:R-:W-:-:S05]  /*6000*/  ULDC UR7, c[0x0][0x74c] ;  /* 0x0001d30000077ab9 */ /* 0x000fca0000000800 */
[----:B------:R-:W2:Y:S01]  /*6010*/  S2UR UR13, SR_CTAID.Y ;  /* 0x00000000000d79c3 */ /* 0x000ea20000002600 */
[----:B-1----:R-:W-:Y:S02]  /*6020*/  UIMAD UR5, UR9, 0x60, UR4 ;  /* 0x00000060090578a4 */ /* 0x002fe4000f8e0204 */
[----:B------:R-:W-:Y:S02]  /*6030*/  ISETP.LE.AND P0, PT, RZ, UR9, PT ;  /* 0x00000009ff007c0c */ /* 0x000fe4000bf03270 */
[----:B------:R-:W-:-:S04]  /*6040*/  UIADD3 UR5, -UR7, UR5, -UR6 ;  /* 0x0000000507057290 */ /* 0x000fc8000fffe906 */
[----:B------:R-:W-:-:S04]  /*6050*/  USHF.R.S32.HI UR6, URZ, 0x1f, UR5 ;  /* 0x0000001f3f067899 */ /* 0x000fc80008011405 */
[----:B------:R-:W-:-:S04]  /*6060*/  ULEA.HI UR6, UR6, UR5, URZ, 0x6 ;  /* 0x0000000506067291 */ /* 0x000fc8000f8f303f */
[----:B------:R-:W-:Y:S02]  /*6070*/  USHF.R.S32.HI UR5, URZ, 0x6, UR6 ;  /* 0x000000063f057899 */ /* 0x000fe40008011406 */
[----:B------:R-:W-:Y:S02]  /*6080*/  UIADD3 UR6, UR4, 0x3f, URZ ;  /* 0x0000003f04067890 */ /* 0x000fe4000fffe03f */
[----:B------:R-:W-:Y:S02]  /*6090*/  UISETP.LT.AND UP0, UPT, URZ, UR5, UPT ;  /* 0x000000053f00728c */ /* 0x000fe4000bf01270 */
[----:B------:R-:W-:Y:S02]  /*60a0*/  USHF.R.S32.HI UR7, URZ, 0x1f, UR6 ;  /* 0x0000001f3f077899 */ /* 0x000fe40008011406 */
[----:B------:R-:W-:Y:S02]  /*60b0*/  USEL UR5, URZ, UR5, !UP0 ;  /* 0x000000053f057287 */ /* 0x000fe4000c000000 */
[----:B------:R-:W-:-:S04]  /*60c0*/  ULEA.HI UR7, UR7, UR6, URZ, 0x6 ;  /* 0x0000000607077291 */ /* 0x000fc8000f8f303f */
[----:B------:R-:W-:Y:S01]  /*60d0*/  USHF.R.S32.HI UR8, URZ, 0x6, UR7 ;  /* 0x000000063f087899 */ /* 0x000fe20008011407 */
[----:B--2---:R-:W-:Y:S11]  /*60e0*/  @!P0 BRA `(.L_x_1220) ;  /* 0x0000000000288947 */ /* 0x004ff60003800000 */
        /* <DEDUP_REMOVED lines=10> */
.L_x_1220:
[----:B------:R-:W-:Y:S02]  /*6190*/  UISETP.GT.AND UP0, UPT, UR8, UR5, UPT ;  /* 0x000000050800728c */ /* 0x000fe4000bf04270 */
[----:B------:R-:W-:Y:S02]  /*61a0*/  USHF.R.S32.HI UR14, URZ, 0x1f, UR12 ;  /* 0x0000001f3f0e7899 */ /* 0x000fe4000801140c */
[----:B------:R-:W-:Y:S02]  /*61b0*/  USHF.R.S32.HI UR9, URZ, 0x1f, UR13 ;  /* 0x0000001f3f097899 */ /* 0x000fe4000801140d */
[----:B------:R-:W-:-:S13]  /*61c0*/  PLOP3.LUT P0, PT, PT, PT, UP0, 0x80, 0x0 ;  /* 0x000000000000781c */ /* 0x000fda0003f0f008 */
[----:B------:R-:W-:Y:S05]  /*61d0*/  @!P0 BRA `(.L_x_1219) ;  /* 0x0000003000e88947 */ /* 0x000fea0003800000 */
[----:B------:R-:W-:Y:S01]  /*61e0*/  UIADD3 UR4, -UR5, UR8, URZ ;  /* 0x0000000805047290 */ /* 0x000fe2000fffe13f */
[----:B------:R-:W-:Y:S01]  /*61f0*/  ULDC.64 UR10, c[0x0][0x2d8] ;  /* 0x0000b600000a7ab9 */ /* 0x000fe20000000a00 */
[----:B------:R-:W-:Y:S02]  /*6200*/  ELECT P0, URZ, PT ;  /* 0x00000000003f782f */ /* 0x000fe40003800000 */
[----:B------:R-:W-:Y:S02]  /*6210*/  ULOP3.LUT UR4, UR4, 0x1, URZ, 0xc0, !UPT ;  /* 0x0000000104047892 */ /* 0x000fe4000f8ec03f */
[----:B------:R-:W-:Y:S02]  /*6220*/  UIMAD UR9, UR9, UR10, URZ ;  /* 0x0000000a090972a4 */ /* 0x000fe4000f8e023f */
[----:B------:R-:W-:Y:S02]  /*6230*/  UISETP.NE.U32.AND UP0, UPT, UR4, 0x1, UPT ;  /* 0x000000010400788c */ /* 0x000fe4000bf05070 */
[----:B------:R-:W-:-:S02]  /*6240*/  UIMAD.WIDE.U32 UR6, UR13, UR10, URZ ;  /* 0x0000000a0d0672a5 */ /* 0x000fc4000f8e003f */
[----:B------:R-:W-:Y:S02]  /*6250*/  UIMAD UR9, UR13, UR11, UR9 ;  /* 0x0000000b0d0972a4 */ /* 0x000fe4000f8e0209 */
[----:B------:R-:W-:Y:S01]  /*6260*/  PLOP3.LUT P1, PT, PT, PT, UP0, 0x80, 0x0 ;  /* 0x000000000000781c */ /* 0x000fe20003f2f008 */
[----:B------:R-:W-:Y:S01]  /*6270*/  ULDC.64 UR10, c[0x0][0x2e0] ;  /* 0x0000b800000a7ab9 */ /* 0x000fe20000000a00 */
[----:B------:R-:W-:Y:S02]  /*6280*/  UIADD3 UR7, UR7, UR9, URZ ;  /* 0x0000000907077290 */ /* 0x000fe4000fffe03f */
[----:B------:R-:W-:Y:S02]  /*6290*/  UIMAD UR9, UR14, UR10, URZ ;  /* 0x0000000a0e0972a4 */ /* 0x000fe4000f8e023f */
[----:B------:R-:W-:Y:S02]  /*62a0*/  UIMAD.WIDE.U32 UR6, UR12, UR10, UR6 ;  /* 0x0000000a0c0672a5 */ /* 0x000fe4000f8e0006 */
[----:B------:R-:W-:-:S04]  /*62b0*/  UIMAD UR9, UR12, UR11, UR9 ;  /* 0x0000000b0c0972a4 */ /* 0x000fc8000f8e0209 */
[----:B------:R-:W-:Y:S01]  /*62c0*/  UIADD3 UR9, UR7, UR9, URZ ;  /* 0x0000000907097290 */ /* 0x000fe2000fffe03f */
[----:B------:R-:W-:Y:S11]  /*62d0*/  @P1 BRA `(.L_x_1221) ;  /* 0x00000004001c1947 */ /* 0x000ff60003800000 */
[----:B------:R-:W-:Y:S01]  /*62e0*/  UIMAD UR14, UR5, 0x3000, URZ ;  /* 0x00003000050e78a4 */ /* 0x000fe2000f8e023f */
        /* <DEDUP_REMOVED lines=9> */
[----:B------:R-:W-:Y:S01]  /*6380*/  UMOV UR16, 0x0 ;  /* 0x0000000000107882 */ /* 0x000fe20000000000 */
[----:B------:R-:W-:Y:S02]  /*6390*/  UMOV UR17, 0x14f00000 ;  /* 0x14f0000000117882 */ /* 0x000fe40000000000 */
[----:B------:R-:W-:-:S02]  /*63a0*/  ULEA.HI.X UR11, UR13, UR11, UR15, 0x2, UP0 ;  /* 0x0000000b0d0b7291 */ /* 0x000fc400080f140f */
[----:B-1----:R-:W-:-:S03]  /*63b0*/  ULEA UR4, UR12, UR4, 0x18 ;  /* 0x000000040c047291 */ /* 0x002fc6000f8ec03f */
[----:B------:R-:W-:Y:S01]  /*63c0*/  UMOV UR12, 0x400 ;  /* 0x00000400000c7882 */ /* 0x000fe20000000000 */
[----:B------:R-:W-:-:S09]  /*63d0*/  UIADD3 UR4, UR4, 0x12000, URZ ;  /* 0x0001200004047890 */ /* 0x000fd2000fffe03f */
[----:B------:R1:W-:Y:S02]  /*63e0*/  UBLKRED.G.S.ADD.F32.RN [UR10], [UR4], UR12, desc[UR16] ;  /* 0x0000100a040073bb */ /* 0x0003e400080a140c */
[----:B-1----:R0:W-:Y:S02]  /*63f0*/  UTMACMDFLUSH ;  /* 0x00000000000079b7 */ /* 0x0021e40000000000 */
.L_x_1223:
[----:B------:R-:W-:Y:S05]  /*6400*/  BSYNC B1 ;  /* 0x0000000000017941 */ /* 0x000fea0003800000 */
.L_x_1222:
        /* <DEDUP_REMOVED lines=9> */
[----:B------:R-:W-:Y:S02]  /*64a0*/  UMOV UR17, 0x14f00000 ;  /* 0x14f0000000117882 */ /* 0x000fe40000000000 */
[----:B------:R-:W-:Y:S02]  /*64b0*/  ULEA.HI.X.SX32 UR4, UR4, UR9, 0x1, UP0 ;  /* 0x0000000904047291 */ /* 0x000fe400080f0e3f */
[----:B------:R-:W-:-:S04]  /*64c0*/  ULEA UR10, UP0, UR15, UR10, 0x2 ;  /* 0x0000000a0f0a7291 */ /* 0x000fc8000f80103f */
[----:B------:R-:W-:-:S03]  /*64d0*/  ULEA.HI.X UR11, UR15, UR11, UR4, 0x2, UP0 ;  /* 0x0000000b0f0b7291 */ /* 0x000fc600080f1404 */
[----:B------:R-:W-:Y:S01]  /*64e0*/  UMOV UR4, 0x400 ;  /* 0x0000040000047882 */ /* 0x000fe20000000000 */
[----:B-1----:R-:W-:-:S04]  /*64f0*/  ULEA UR12, UR13, UR12, 0x18 ;  /* 0x0000000c0d0c7291 */ /* 0x002fc8000f8ec03f */
[----:B------:R-:W-:-:S09]  /*6500*/  UIADD3 UR12, UR12, 0x16000, URZ ;  /* 0x000160000c0c7890 */ /* 0x000fd2000fffe03f */
[----:B------:R1:W-:Y:S02]  /*6510*/  UBLKRED.G.S.ADD.F32.RN [UR10], [UR12], UR4, desc[UR16] ;  /* 0x0000100a0c0073bb */ /* 0x0003e400080a1404 */
[----:B-1----:R0:W-:Y:S02]  /*6520*/  UTMACMDFLUSH ;  /* 0x00000000000079b7 */ /* 0x0021e40000000000 */
.L_x_1225:
[----:B------:R-:W-:Y:S05]  /*6530*/  BSYNC B1 ;  /* 0x0000000000017941 */ /* 0x000fea0003800000 */
.L_x_1224:
        /* <DEDUP_REMOVED lines=16> */
[----:B------:R1:W-:Y:S01]  /*6640*/  UBLKRED.G.S.ADD.F32.RN [UR10], [UR12], UR4, desc[UR16] ;  /* 0x0000100a0c0073bb */ /* 0x0003e200080a1404 */
[----:B------:R0:W-:Y:S01]  /*6650*/  UTMACMDFLUSH ;  /* 0x00000000000079b7 */ /* 0x0001e20000000000 */
[----:B-1----:R-:W-:-:S04]  /*6660*/  DEPBAR.LE SB0, 0x2 ;  /* 0x000080800000791a */ /* 0x002fc80000000000 */
.L_x_1227:
[----:B------:R-:W-:Y:S05]  /*6670*/  BSYNC B1 ;  /* 0x0000000000017941 */ /* 0x000fea0003800000 */
.L_x_1226:
[----:B------:R-:W-:Y:S06]  /*6680*/  BAR.ARV 0xa, 0xa0 ;  /* 0x0282800000007b1d */ /* 0x000fec0000002000 */
[----:B------:R-:W-:Y:S04]  /*6690*/  BSSY B1, `(.L_x_1228) ;  /* 0x0000003000017945 */ /* 0x000fe80003800000 */
[----:B------:R-:W-:Y:S05]  /*66a0*/  @!P0 BRA `(.L_x_1229) ;  /* 0x0000000000048947 */ /* 0x000fea0003800000 */
[----:B------:R-:W-:-:S04]  /*66b0*/  DEPBAR.LE SB0, 0x1 ;  /* 0x000080400000791a */ /* 0x000fc80000000000 */
.L_x_1229:
[----:B------:R-:W-:Y:S05]  /*66c0*/  BSYNC B1 ;  /* 0x0000000000017941 */ /* 0x000fea0003800000 */
.L_x_1228:
[----:B------:R-:W-:Y:S06]  /*66d0*/  BAR.ARV 0xb, 0xa0 ;  /* 0x02c2800000007b1d */ /* 0x000fec0000002000 */
[----:B------:R-:W-:Y:S04]  /*66e0*/  BSSY B1, `(.L_x_1230) ;  /* 0x0000003000017945 */ /* 0x000fe80003800000 */
[----:B------:R-:W-:Y:S05]  /*66f0*/  @!P0 BRA `(.L_x_1231) ;  /* 0x0000000000048947 */ /* 0x000fea0003800000 */
[----:B------:R-:W-:-:S04]  /*6700*/  DEPBAR.LE SB0, 0x0 ;  /* 0x000080000000791a */ /* 0x000fc80000000000 */
.L_x_1231:
[----:B------:R-:W-:Y:S05]  /*6710*/  BSYNC B1 ;  /* 0x0000000000017941 */ /* 0x000fea0003800000 */
.L_x_1230:
[----:B------:R-:W-:Y:S06]  /*6720*/  BAR.ARV 0xc, 0xa0 ;  /* 0x0302800000007b1d */ /* 0x000fec0000002000 */
[----:B------:R-:W-:Y:S01]  /*6730*/  UIADD3 UR12, UR5, 0x1, URZ ;  /* 0x00000001050c7890 */ /* 0x000fe2000fffe03f */
[----:B------:R-:W-:Y:S11]  /*6740*/  BRA `(.L_x_1232) ;  /* 0x0000000000047947 */ /* 0x000ff60003800000 */
.L_x_1221:
[----:B------:R-:W-:-:S05]  /*6750*/  UMOV UR12, UR5 ;  /* 0x00000005000c7c82 */ /* 0x000fca0008000000 */
.L_x_1232:
[----:B------:R-:W-:-:S04]  /*6760*/  UIADD3 UR4, UR5, 0x1, URZ ;  /* 0x0000000105047890 */ /* 0x000fc8000fffe03f */
[----:B------:R-:W-:-:S06]  /*6770*/  UISETP.NE.AND UP0, UPT, UR8, UR4, UPT ;  /* 0x000000040800728c */ /* 0x000fcc000bf05270 */
[----:B------:R-:W-:-:S13]  /*6780*/  PLOP3.LUT P1, PT, PT, PT, UP0, 0x80, 0x0 ;  /* 0x000000000000781c */ /* 0x000fda0003f2f008 */
[----:B------:R-:W-:Y:S05]  /*6790*/  @!P1 BRA `(.L_x_1219) ;  /* 0x0000002c00789947 */ /* 0x000fea0003800000 */
[----:B------:R-:W-:Y:S01]  /*67a0*/  ULDC.64 UR22, c[0x0][0x2c0] ;  /* 0x0000b00000167ab9 */ /* 0x000fe20000000a00 */
[----:B------:R-:W-:Y:S02]  /*67b0*/  UIMAD UR13, UR12, 0x3000, URZ ;  /* 0x000030000c0d78a4 */ /* 0x000fe4000f8e023f */
[----:B------:R-:W-:Y:S01]  /*67c0*/  ULEA UR22, UP0, UR6, UR22, 0x2 ;  /* 0x0000001606167291 */ /* 0x000fe2000f80103f */
[----:B------:R-:W-:Y:S01]  /*67d0*/  UMOV UR4, URZ ;  /* 0x0000003f00047c82 */ /* 0x000fe20008000000 */
[----:B------:R-:W-:Y:S02]  /*67e0*/  ULDC.64 UR28, c[0x0][0x2c0] ;  /* 0x0000b000001c7ab9 */ /* 0x000fe40000000a00 */
        /* <DEDUP_REMOVED lines=11> */
[----:B------:R-:W-:-:S11]  /*68a0*/  UMOV UR24, UR13 ;  /* 0x0000000d00187c82 */ /* 0x000fd60008000000 */
.L_x_1253:
[----:B------:R-:W-:Y:S01]  /*68b0*/  UIADD3 UR10, UR13, UR4, URZ ;  /* 0x000000040d0a7290 */ /* 0x000fe2000fffe03f */
[----:B------:R-:W-:Y:S03]  /*68c0*/  BAR.SYNC.DEFER_BLOCKING 0xd, 0xa0 ;  /* 0x0342800000007b1d */ /* 0x000fe60000010000 */
        /* <DEDUP_REMOVED lines=9> */
[----:B------:R-:W-:Y:S01]  /*6960*/  UMOV UR25, 0x400 ;  /* 0x0000040000197882 */ /* 0x000fe20000000000 */
[----:B------:R-:W-:Y:S02]  /*6970*/  UMOV UR40, 0x0 ;  /* 0x0000000000287882 */ /* 0x000fe40000000000 */
[----:B------:R-:W-:Y:S01]  /*6980*/  ULEA.HI.X.SX32 UR39, UR24, UR9, 0x1, UP0 ;  /* 0x0000000918277291 */ /* 0x000fe200080f0e3f */
[----:B------:R-:W-:Y:S01]  /*6990*/  UMOV UR41, 0x14f00000 ;  /* 0x14f0000000297882 */ /* 0x000fe20000000000 */
[----:B-1----:R-:W-:Y:S02]  /*69a0*/  ULEA UR25, UR26, UR25, 0x18 ;  /* 0x000000191a197291 */ /* 0x002fe4000f8ec03f */
[----:B------:R-:W-:Y:S02]  /*69b0*/  ULEA UR26, UP0, UR27, UR28, 0x2 ;  /* 0x0000001c1b1a7291 */ /* 0x000fe4000f80103f */
[----:B------:R-:W-:-:S02]  /*69c0*/  UIADD3 UR25, UR25, 0x12000, URZ ;  /* 0x0001200019197890 */ /* 0x000fc4000fffe03f */
[----:B------:R-:W-:-:S03]  /*69d0*/  ULEA.HI.X UR27, UR27, UR29, UR39, 0x2, UP0 ;  /* 0x0000001d1b1b7291 */ /* 0x000fc600080f1427 */
[----:B------:R-:W-:-:S06]  /*69e0*/  UMOV UR39, 0x400 ;  /* 0x0000040000277882 */ /* 0x000fcc0000000000 */
[----:B------:R1:W-:Y:S02]  /*69f0*/  UBLKRED.G.S.ADD.F32.RN [UR26], [UR25], UR39, desc[UR40] ;  /* 0x0000281a190073bb */ /* 0x0003e400080a1427 */
[----:B-1----:R0:W-:Y:S02]  /*6a00*/  UTMACMDFLUSH ;  /* 0x00000000000079b7 */ /* 0x0021e40000000000 */
.L_x_1234:
[----:B------:R-:W-:Y:S05]  /*6a10*/  BSYNC B1 ;  /* 0x0000000000017941 */ /* 0x000fea0003800000 */
.L_x_1233:
        /* <DEDUP_REMOVED lines=12> */
.L_x_1236:
[----:B------:R-:W-:Y:S05]  /*6ae0*/  BSYNC B1 ;  /* 0x0000000000017941 */ /* 0x000fea0003800000 */
.L_x_1235:
        /* <DEDUP_REMOVED lines=13> */
.L_x_1238:
[----:B------:R-:W-:Y:S05]  /*6bc0*/  BSYNC B1 ;  /* 0x0000000000017941 */ /* 0x000fea0003800000 */
.L_x_1237:
[----:B------:R-:W-:Y:S06]  /*6bd0*/  BAR.ARV 0xa, 0xa0 ;  /* 0x0282800000007b1d */ /* 0x000fec0000002000 */
[----:B------:R-:W-:Y:S04]  /*6be0*/  BSSY B1, `(.L_x_1239) ;  /* 0x0000003000017945 */ /* 0x000fe80003800000 */
[----:B------:R-:W-:Y:S05]  /*6bf0*/  @!P0 BRA `(.L_x_1240) ;  /* 0x0000000000048947 */ /* 0x000fea0003800000 */
[----:B------:R-:W-:-:S04]  /*6c00*/  DEPBAR.LE SB0, 0x1 ;  /* 0x000080400000791a */ /* 0x000fc80000000000 */
.L_x_1240:
[----:B------:R-:W-:Y:S05]  /*6c10*/  BSYNC B1 ;  /* 0x0000000000017941 */ /* 0x000fea0003800000 */
.L_x_1239:
[----:B------:R-:W-:Y:S06]  /*6c20*/  BAR.ARV 0xb, 0xa0 ;  /* 0x02c2800000007b1d */ /* 0x000fec0000002000 */
[----:B------:R-:W-:Y:S04]  /*6c30*/  BSSY B1, `(.L_x_1241) ;  /* 0x0000003000017945 */ /* 0x000fe80003800000 */
[----:B------:R-:W-:Y:S05]  /*6c40*/  @!P0 BRA `(.L_x_1242) ;  /* 0x0000000000048947 */ /* 0x000fea0003800000 */
[----:B------:R-:W-:-:S04]  /*6c50*/  DEPBAR.LE SB0, 0x0 ;  /* 0x000080000000791a */ /* 0x000fc80000000000 */
.L_x_1242:
[----:B------:R-:W-:Y:S05]  /*6c60*/  BSYNC B1 ;  /* 0x0000000000017941 */ /* 0x000fea0003800000 */
.L_x_1241:
        /* <DEDUP_REMOVED lines=13> */
.L_x_1244:
[----:B------:R-:W-:Y:S05]  /*6d40*/  BSYNC B1 ;  /* 0x0000000000017941 */ /* 0x000fea0003800000 */
.L_x_1243:
        /* <DEDUP_REMOVED lines=12> */
.L_x_1246:
[----:B------:R-:W-:Y:S05]  /*6e10*/  BSYNC B1 ;  /* 0x0000000000017941 */ /* 0x000fea0003800000 */
.L_x_1245:
        /* <DEDUP_REMOVED lines=13> */
.L_x_1248:
[----:B------:R-:W-:Y:S05]  /*6ef0*/  BSYNC B1 ;  /* 0x0000000000017941 */ /* 0x000fea0003800000 */
.L_x_1247:
[----:B------:R-:W-:Y:S06]  /*6f00*/  BAR.ARV 0xa, 0xa0 ;  /* 0x0282800000007b1d */ /* 0x000fec0000002000 */
[----:B------:R-:W-:Y:S04]  /*6f10*/  BSSY B1, `(.L_x_1249) ;  /* 0x0000003000017945 */ /* 0x000fe80003800000 */
[----:B------:R-:W-:Y:S05]  /*6f20*/  @!P0 BRA `(.L_x_1250) ;  /* 0x0000000000048947 */ /* 0x000fea0003800000 */
[----:B------:R-:W-:-:S04]  /*6f30*/  DEPBAR.LE SB0, 0x1 ;  /* 0x000080400000791a */ /* 0x000fc80000000000 */
.L_x_1250:
[----:B------:R-:W-:Y:S05]  /*6f40*/  BSYNC B1 ;  /* 0x0000000000017941 */ /* 0x000fea0003800000 */
.L_x_1249:
[----:B------:R-:W-:Y:S01]  /*6f50*/  UIADD3 UR12, UR12, 0x2, URZ ;  /* 0x000000020c0c7890 */ /* 0x000fe2000fffe03f */
[----:B------:R-:W-:Y:S06]  /*6f60*/  BAR.ARV 0xb, 0xa0 ;  /* 0x02c2800000007b1d */ /* 0x000fec0000002000 */
[----:B------:R-:W-:Y:S01]  /*6f70*/  UISETP.GE.AND UP0, UPT, UR12, UR8, UPT ;  /* 0x000000080c00728c */ /* 0x000fe2000bf06270 */
[----:B------:R-:W-:Y:S04]  /*6f80*/  BSSY B1, `(.L_x_1251) ;  /* 0x0000003000017945 */ /* 0x000fe80003800000 */
[----:B------:R-:W-:Y:S06]  /*6f90*/  @!P0 BRA `(.L_x_1252) ;  /* 0x0000000000048947 */ /* 0x000fec0003800000 */
[----:B------:R-:W-:-:S04]  /*6fa0*/  DEPBAR.LE SB0, 0x0 ;  /* 0x000080000000791a */ /* 0x000fc80000000000 */
.L_x_1252:
[----:B------:R-:W-:Y:S05]  /*6fb0*/  BSYNC B1 ;  /* 0x0000000000017941 */ /* 0x000fea0003800000 */
.L_x_1251:
[----:B------:R-:W-:Y:S06]  /*6fc0*/  BAR.ARV 0xc, 0xa0 ;  /* 0x0302800000007b1d */ /* 0x000fec0000002000 */
[----:B------:R-:W-:Y:S01]  /*6fd0*/  PLOP3.LUT P1, PT, PT, PT, UP0, 0x80, 0x0 ;  /* 0x000000000000781c */ /* 0x000fe20003f2f008 */
[----:B------:R-:W-:Y:S02]  /*6fe0*/  UIADD3 UR24, UR24, 0x6000, URZ ;  /* 0x0000600018187890 */ /* 0x000fe4000fffe03f */
[----:B------:R-:W-:-:S10]  /*6ff0*/  UIADD3 UR4, UR4, 0x6000, URZ ;  /* 0x0000600004047890 */ /* 0x000fd4000fffe03f */
[----:B------:R-:W-:Y:S05]  /*7000*/  @!P1 BRA `(.L_x_1253) ;  /* 0xfffffff800289947 */ /* 0x000fea000383ffff */
[----:B------:R-:W-:Y:S05]  /*7010*/  BRA `(.L_x_1219) ;  /* 0x0000002400587947 */ /* 0x000fea0003800000 */
.L_x_1218:
[----:B------:R-:W1:Y:S01]  /*7020*/  S2UR UR29, SR_CTAID.Z ;  /* 0x00000000001d79c3 */ /* 0x000e620000002700 */
[----:B------:R-:W-:Y:S02]  /*7030*/  IMAD.MOV.U32 R7, RZ, RZ, 0x1 ;  /* 0x00000001ff077424 */ /* 0x000fe400078e00ff */
[----:B------:R-:W-:Y:S01]  /*7040*/  IMAD.MOV.U32 R5, RZ, RZ, 0x1 ;  /* 0x00000001ff057424 */ /* 0x000fe200078e00ff */
[----:B-1----:R-:W-:-:S13]  /*7050*/  ISETP.LE.AND P0, PT, RZ, UR29, PT ;  /* 0x0000001dff007c0c */ /* 0x002fda000bf03270 */
[----:B------:R-:W-:Y:S05]  /*7060*/  @!P0 BRA `(.L_x_1254) ;  /* 0x0000002000c08947 */ /* 0x000fea0003800000 */
[----:B------:R-:W1:Y:S01]  /*7070*/  S2UR UR9, SR_CTAID.X ;  /* 0x00000000000979c3 */ /* 0x000e620000002500 */
[----:B------:R-:W-:Y:S01]  /*7080*/  ULDC UR8, c[0x0][0x280] ;  /* 0x0000a00000087ab9 */ /* 0x000fe20000000800 */
[----:B------:R-:W-:Y:S01]  /*7090*/  ULDC UR4, c[0x0][0x290] ;  /* 0x0000a40000047ab9 */ /* 0x000fe20000000800 */
[----:B------:R-:W-:-:S05]  /*70a0*/  ULDC UR5, c[0x0][0x74c] ;  /* 0x0001d30000057ab9 */ /* 0x000fca0000000800 */
[----:B------:R-:W2:Y:S01]  /*70b0*/  S2UR UR28, SR_CTAID.Y ;  /* 0x00000000001c79c3 */ /* 0x000ea20000002600 */
[----:B-1----:R-:W-:Y:S02]  /*70c0*/  UIMAD UR35, UR9, 0x60, URZ ;  /* 0x00000060092378a4 */ /* 0x002fe4000f8e023f */
[----:B------:R-:W-:Y:S02]  /*70d0*/  ISETP.LE.AND P0, PT, RZ, UR9, PT ;  /* 0x00000009ff007c0c */ /* 0x000fe4000bf03270 */
[----:B------:R-:W-:-:S04]  /*70e0*/  UIADD3 UR4, -UR4, UR35, UR8 ;  /* 0x0000002304047290 */ /* 0x000fc8000fffe108 */
[----:B------:R-:W-:-:S04]  /*70f0*/  UIADD3 UR4, UR4, -UR5, URZ ;  /* 0x8000000504047290 */ /* 0x000fc8000fffe03f */
[----:B------:R-:W-:-:S04]  /*7100*/  USHF.R.S32.HI UR5, URZ, 0x1f, UR4 ;  /* 0x0000001f3f057899 */ /* 0x000fc80008011404 */
[----:B------:R-:W-:Y:S02]  /*7110*/  ULEA.HI UR5, UR5, UR4, URZ, 0x6 ;  /* 0x0000000405057291 */ /* 0x000fe4000f8f303f */
[----:B------:R-:W-:Y:S02]  /*7120*/  UIADD3 UR4, UR8, 0x3f, URZ ;  /* 0x0000003f08047890 */ /* 0x000fe4000fffe03f */
[----:B------:R-:W-:Y:S02]  /*7130*/  USHF.R.S32.HI UR5, URZ, 0x6, UR5 ;  /* 0x000000063f057899 */ /* 0x000fe40008011405 */
[----:B------:R-:W-:Y:S02]  /*7140*/  USHF.R.S32.HI UR6, URZ, 0x1f, UR4 ;  /* 0x0000001f3f067899 */ /* 0x000fe40008011404 */
[----:B------:R-:W-:Y:S02]  /*7150*/  UISETP.LT.AND UP0, UPT, URZ, UR5, UPT ;  /* 0x000000053f00728c */ /* 0x000fe4000bf01270 */
[----:B------:R-:W-:-:S02]  /*7160*/  ULEA.HI UR6, UR6, UR4, URZ, 0x6 ;  /* 0x0000000406067291 */ /* 0x000fc4000f8f303f */
[----:B------:R-:W-:Y:S02]  /*7170*/  USEL UR7, URZ, UR5, !UP0 ;  /* 0x000000053f077287 */ /* 0x000fe4000c000000 */
[----:B------:R-:W-:Y:S01]  /*7180*/  USHF.R.S32.HI UR6, URZ, 0x6, UR6 ;  /* 0x000000063f067899 */ /* 0x000fe20008011406 */
[----:B--2---:R-:W-:Y:S11]  /*7190*/  @!P0 BRA `(.L_x_1255) ;  /* 0x0000000000288947 */ /* 0x004ff60003800000 */
[----:B------:R-:W-:Y:S01]  /*71a0*/  UIMAD UR8, UR9, 0x60, UR8 ;  /* 0x00000060090878a4 */ /* 0x000fe2000f8e0208 */
[----:B------:R-:W-:Y:S01]  /*71b0*/  ULDC UR4, c[0x0][0x290] ;  /* 0x0000a40000047ab9 */ /* 0x000fe20000000800 */
[----:B------:R-:W-:Y:S02]  /*71c0*/  ULDC UR5, c[0x0][0x748] ;  /* 0x0001d20000057ab9 */ /* 0x000fe40000000800 */
[----:B------:R-:W-:-:S04]  /*71d0*/  UIADD3 UR4, -UR4, 0x9f, UR8 ;  /* 0x0000009f04047890 */ /* 0x000fc8000fffe108 */
[----:B------:R-:W-:-:S04]  /*71e0*/  UIADD3 UR4, UR4, UR5, URZ ;  /* 0x0000000504047290 */ /* 0x000fc8000fffe03f */
[----:B------:R-:W-:-:S04]  /*71f0*/  USHF.R.S32.HI UR5, URZ, 0x1f, UR4 ;  /* 0x0000001f3f057899 */ /* 0x000fc80008011404 */
[----:B------:R-:W-:-:S04]  /*7200*/  ULEA.HI UR5, UR5, UR4, URZ, 0x6 ;  /* 0x0000000405057291 */ /* 0x000fc8000f8f303f */
[----:B------:R-:W-:-:S04]  /*7210*/  USHF.R.S32.HI UR5, URZ, 0x6, UR5 ;  /* 0x000000063f057899 */ /* 0x000fc80008011405 */
[----:B------:R-:W-:-:S04]  /*7220*/  UISETP.LT.AND UP0, UPT, UR5, UR6, UPT ;  /* 0x000000060500728c */ /* 0x000fc8000bf01270 */
[----:B------:R-:W-:-:S12]  /*7230*/  USEL UR6, UR5, UR6, UP0 ;  /* 0x0000000605067287 */ /* 0x000fd80008000000 */
.L_x_1255:
[----:B------:R-:W-:Y:S01]  /*7240*/  UISETP.GT.AND UP0, UPT, UR6, UR7, UPT ;  /* 0x000000070600728c */ /* 0x000fe2000bf04270 */
[----:B------:R-:W-:-:S05]  /*7250*/  IMAD.MOV.U32 R5, RZ, RZ, 0x1 ;  /* 0x00000001ff057424 */ /* 0x000fca00078e00ff */
[----:B------:R-:W-:-:S13]  /*7260*/  PLOP3.LUT P0, PT, PT, PT, UP0, 0x80, 0x0 ;  /* 0x000000000000781c */ /* 0x000fda0003f0f008 */
[----:B------:R-:W-:Y:S05]  /*7270*/  @!P0 BRA `(.L_x_1254) ;  /* 0x00000020003c8947 */ /* 0x000fea0003800000 */
[----:B------:R-:W-:Y:S01]  /*7280*/  USHF.R.S32.HI UR10, URZ, 0x1f, UR28 ;  /* 0x0000001f3f0a7899 */ /* 0x000fe2000801141c */
[----:B------:R-:W-:Y:S01]  /*7290*/  IMAD.U32 R4, RZ, RZ, UR7 ;  /* 0x00000007ff047e24 */ /* 0x000fe2000f8e00ff */
[----:B------:R-:W-:Y:S01]  /*72a0*/  ULDC.64 UR8, c[0x0][0x718] ;  /* 0x0001c60000087ab9 */ /* 0x000fe20000000a00 */
[----:B------:R-:W-:Y:S01]  /*72b0*/  ULDC.64 UR12, c[0x0][0x730] ;  /* 0x0001cc00000c7ab9 */ /* 0x000fe20000000a00 */
[----:B------:R-:W-:Y:S01]  /*72c0*/  UIMAD.WIDE.U32 UR4, UR28, UR8, URZ ;  /* 0x000000081c0472a5 */ /* 0x000fe2000f8e003f */
[----:B------:R-:W-:Y:S01]  /*72d0*/  BSSY B1, `(.L_x_1254) ;  /* 0x0000209000017945 */ /* 0x000fe20003800000 */
[----:B------:R-:W-:Y:S01]  /*72e0*/  UIMAD UR8, UR10, UR8, URZ ;  /* 0x000000080a0872a4 */ /* 0x000fe2000f8e023f */
[----:B------:R-:W-:Y:S01]  /*72f0*/  IMAD.MOV.U32 R18, RZ, RZ, RZ ;  /* 0x000000ffff127224 */ /* 0x000fe200078e00ff */
[----:B------:R-:W-:Y:S01]  /*7300*/  UIMAD UR10, UR10, UR12, URZ ;  /* 0x0000000c0a0a72a4 */ /* 0x000fe2000f8e023f */
[----:B------:R-:W-:Y:S01]  /*7310*/  IMAD.MOV.U32 R5, RZ, RZ, 0x1 ;  /* 0x00000001ff057424 */ /* 0x000fe200078e00ff */
[----:B------:R-:W-:-:S02]  /*7320*/  UIMAD UR22, UR28, UR9, UR8 ;  /* 0x000000091c1672a4 */ /* 0x000fc4000f8e0208 */
[----:B------:R-:W-:Y:S02]  /*7330*/  UIMAD UR11, UR28, UR13, UR10 ;  /* 0x0000000d1c0b72a4 */ /* 0x000fe4000f8e020a */
[----:B------:R-:W-:Y:S01]  /*7340*/  UIMAD.WIDE.U32 UR8, UR28, UR12, URZ ;  /* 0x0000000c1c0872a5 */ /* 0x000fe2000f8e003f */
[----:B------:R-:W-:Y:S01]  /*7350*/  ULDC UR10, c[0x0][0x2e8] ;  /* 0x0000ba00000a7ab9 */ /* 0x000fe20000000800 */
[----:B------:R-:W-:Y:S02]  /*7360*/  USHF.R.S32.HI UR12, URZ, 0x1f, UR29 ;  /* 0x0000001f3f0c7899 */ /* 0x000fe4000801141d */
[----:B------:R-:W-:Y:S01]  /*7370*/  UISETP.NE.AND UP0, UPT, UR10, 0x1, UPT ;  /* 0x000000010a00788c */ /* 0x000fe2000bf05270 */
[----:B------:R-:W-:Y:S01]  /*7380*/  ULDC.64 UR14, c[0x0][0x720] ;  /* 0x0001c800000e7ab9 */ /* 0x000fe20000000a00 */
[----:B------:R-:W-:Y:S01]  /*7390*/  ELECT P0, URZ, PT ;  /* 0x00000000003f782f */ /* 0x000fe20003800000 */
[----:B------:R-:W-:Y:S02]  /*73a0*/  UIMAD UR10, UR12, UR14, URZ ;  /* 0x0000000e0c0a72a4 */ /* 0x000fe4000f8e023f */
[----:B------:R-:W-:-:S02]  /*73b0*/  UIADD3 UR23, UR5, UR22, URZ ;  /* 0x0000001605177290 */ /* 0x000fc4000fffe03f */
[----:B------:R-:W-:Y:S02]  /*73c0*/  UIMAD UR5, UR29, UR15, UR10 ;  /* 0x0000000f1d0572a4 */ /* 0x000fe4000f8e020a */
[----:B------:R-:W-:Y:S01]  /*73d0*/  UIADD3 UR9, UR9, UR11, URZ ;  /* 0x0000000b09097290 */ /* 0x000fe2000fffe03f */
[----:B------:R-:W-:Y:S01]  /*73e0*/  ULDC.64 UR16, c[0x0][0x738] ;  /* 0x0001ce0000107ab9 */ /* 0x000fe20000000a00 */
[----:B------:R-:W-:Y:S01]  /*73f0*/  UMOV UR22, UR4 ;  /* 0x0000000400167c82 */ /* 0x000fe20008000000 */
[----:B------:R-:W-:Y:S01]  /*7400*/  @UP0 ULDC UR10, c[0x0][0x2ec] ;  /* 0x0000bb00000a0ab9 */ /* 0x000fe20000000800 */
[----:B------:R-:W-:Y:S02]  /*7410*/  UIMAD UR12, UR12, UR16, URZ ;  /* 0x000000100c0c72a4 */ /* 0x000fe4000f8e023f */
[----:B------:R-:W-:Y:S02]  /*7420*/  UIMAD.WIDE.U32 UR22, UR29, UR14, UR22 ;  /* 0x0000000e1d1672a5 */ /* 0x000fe4000f8e0016 */
[----:B------:R-:W-:-:S02]  /*7430*/  UIMAD.WIDE.U32 UR10, UR28, UR10, URZ ;  /* 0x0000000a1c0a72a5 */ /* 0x000fc4000f8e003f */
[----:B------:R-:W-:Y:S01]  /*7440*/  UIMAD.WIDE.U32 UR14, UR29, UR16, UR8 ;  /* 0x000000101d0e72a5 */ /* 0x000fe2000f8e0008 */
[----:B------:R-:W-:Y:S02]  /*7450*/  UMOV UR36, UR28 ;  /* 0x0000001c00247c82 */ /* 0x000fe40008000000 */
[----:B------:R-:W-:Y:S01]  /*7460*/  @UP0 ULDC UR8, c[0x0][0x2f0] ;  /* 0x0000bc0000080ab9 */ /* 0x000fe20000000800 */
[----:B------:R-:W-:Y:S02]  /*7470*/  UIMAD UR4, UR29, UR17, UR12 ;  /* 0x000000111d0472a4 */ /* 0x000fe4000f8e020c */
[----:B------:R-:W-:Y:S01]  /*7480*/  @UP0 USHF.R.U32.HI UR36, URZ, UR8, UR11 ;  /* 0x000000083f240299 */ /* 0x000fe2000801160b */
[----:B------:R-:W-:Y:S11]  /*7490*/  @!P0 BRA `(.L_x_1256) ;  /* 0x0000001c00b08947 */ /* 0x000ff60003800000 */
[----:B------:R-:W1:Y:S01]  /*74a0*/  S2R R3, SR_CgaCtaId ;  /* 0x0000000000037919 */ /* 0x000e620000008800 */
[----:B------:R-:W-:Y:S01]  /*74b0*/  IMAD.MOV.U32 R6, RZ, RZ, 0x1 ;  /* 0x00000001ff067424 */ /* 0x000fe200078e00ff */
[----:B------:R-:W-:Y:S01]  /*74c0*/  MOV R0, 0x400 ;  /* 0x0000040000007802 */ /* 0x000fe20000000f00 */
[----:B------:R-:W-:Y:S01]  /*74d0*/  IMAD.U32 R8, RZ, RZ, UR23 ;  /* 0x00000017ff087e24 */ /* 0x000fe2000f8e00ff */
[----:B------:R-:W2:Y:S01]  /*74e0*/  S2R R2, SR_TID.X ;  /* 0x0000000000027919 */ /* 0x000ea20000002100 */
[----:B------:R-:W-:Y:S01]  /*74f0*/  IMAD.U32 R9, RZ, RZ, UR15 ;  /* 0x0000000fff097e24 */ /* 0x000fe2000f8e00ff */
[----:B------:R-:W-:Y:S01]  /*7500*/  SHF.L.U32 R6, R6, 0x1f, RZ ;  /* 0x0000001f06067819 */ /* 0x000fe200000006ff */
[----:B------:R-:W-:Y:S01]  /*7510*/  IMAD.MOV.U32 R7, RZ, RZ, 0x1 ;  /* 0x00000001ff077424 */ /* 0x000fe200078e00ff */
[----:B-1----:R-:W-:-:S04]  /*7520*/  LEA R0, R3, R0, 0x18 ;  /* 0x0000000003007211 */ /* 0x002fc800078ec0ff */
[----:B------:R-:W1:Y:S01]  /*7530*/  SYNCS.PHASECHK.TRANS64.TRYWAIT P1, [R0+URZ+0x36420], R6 ;  /* 0x03642006000075a7 */ /* 0x000e62000802017f */
[----:B--2---:R-:W-:Y:S01]  /*7540*/  LOP3.LUT P0, RZ, R2, 0x7f, RZ, 0xc0, !PT ;  /* 0x0000007f02ff7812 */ /* 0x004fe2000780c0ff */
[----:B-1----:R-:W-:-:S12]  /*7550*/  @!P1 BRA `(.L_x_1257) ;  /* 0x0000002000689947 */ /* 0x002fd80003800000 */
.L_x_1284:
[----:B------:R-:W-:Y:S02]  /*7560*/  VIADD R8, R8, UR5 ;  /* 0x0000000508087c36 */ /* 0x000fe40008000000 */
[----:B------:R-:W-:Y:S01]  /*7570*/  VIADD R9, R9, UR4 ;  /* 0x0000000409097c36 */ /* 0x000fe20008000000 */
[----:B------:R-:W-:Y:S06]  /*7580*/  @P0 BRA `(.L_x_1258) ;  /* 0x0000000000180947 */ /* 0x000fec0003800000 */
[----:B------:R-:W2:Y:S01]  /*7590*/  S2R R2, SR_TID.X ;  /* 0x0000000000027919 */ /* 0x000ea20000002100 */
[----:B------:R-:W-:-:S04]  /*75a0*/  IMAD.MOV.U32 R3, RZ, RZ, 0x6100 ;  /* 0x00006100ff037424 */ /* 0x000fc800078e00ff */
[----:B------:R3:W-:Y:S01]  /*75b0*/  SYNCS.ARRIVE.TRANS64 RZ, [R0+URZ+0x36410], R3 ;  /* 0x0364100300ff79a7 */ /* 0x0007e2000800003f */
[----:B--2---:R-:W-:-:S13]  /*75c0*/  LOP3.LUT P1, RZ, R2, 0x1f, RZ, 0xc0, !PT ;  /* 0x0000001f02ff7812 */ /* 0x004fda000782c0ff */
[----:B---3--:R-:W-:Y:S05]  /*75d0*/  @!P1 BRA `(.L_x_1258) ;  /* 0x0000000000049947 */ /* 0x008fea0003800000 */
[----:B------:R-:W-:Y:S01]  /*75e0*/  BPT.TRAP 0x1 ;  /* 0x000000040000795c */ /* 0x000fe20000300000 */
.L_x_1258:
[----:B------:R-:W2:Y:S01]  /*75f0*/  LDC.64 R12, c[0x0][0x198] ;  /* 0x00006600ff0c7b82 */ /* 0x000ea20000000a00 */
[----:B------:R-:W-:Y:S01]  /*7600*/  R2UR UR27, R4 ;  /* 0x00000000041b72ca */ /* 0x000fe200000e0000 */
[----:B------:R-:W-:Y:S01]  /*7610*/  ULDC.64 UR10, c[0x0][0x700] ;  /* 0x0001c000000a7ab9 */ /* 0x000fe20000000a00 */
[----:B------:R-:W-:Y:S01]  /*7620*/  R2UR UR7, R8 ;  /* 0x00000000080772ca */ /* 0x000fe200000e0000 */
[----:B------:R-:W-:Y:S01]  /*7630*/  UMOV UR48, 0x0 ;  /* 0x0000000000307882 */ /* 0x000fe20000000000 */
[----:B------:R-:W-:Y:S01]  /*7640*/  R2UR UR32, R0 ;  /* 0x00000000002072ca */ /* 0x000fe200000e0000 */
[----:B------:R-:W-:Y:S01]  /*7650*/  UMOV UR49, 0x14f00000 ;  /* 0x14f0000000317882 */ /* 0x000fe20000000000 */
[----:B------:R-:W-:Y:S01]  /*7660*/  UMOV UR26, URZ ;  /* 0x0000003f001a7c82 */ /* 0x000fe20008000000 */
[----:B------:R-:W-:Y:S01]  /*7670*/  UMOV UR18, 0x40 ;  /* 0x0000004000127882 */ /* 0x000fe20000000000 */
[----:B------:R-:W-:Y:S01]  /*7680*/  UMOV UR20, UR28 ;  /* 0x0000001c00147c82 */ /* 0x000fe20008000000 */
[----:B------:R-:W-:Y:S01]  /*7690*/  UMOV UR21, UR29 ;  /* 0x0000001d00157c82 */ /* 0x000fe20008000000 */
[----:B------:R-:W-:Y:S01]  /*76a0*/  UMOV UR12, UR28 ;  /* 0x0000001c000c7c82 */ /* 0x000fe20008000000 */
[----:B------:R-:W-:Y:S01]  /*76b0*/  UMOV UR13, UR29 ;  /* 0x0000001d000d7c82 */ /* 0x000fe20008000000 */
[----:B------:R-:W-:Y:S01]  /*76c0*/  UMOV UR30, 0x0 ;  /* 0x00000000001e7882 */ /* 0x000fe20000000000 */
[----:B------:R-:W-:Y:S01]  /*76d0*/  USHF.L.U32 UR27, UR27, 0x6, URZ ;  /* 0x000000061b1b7899 */ /* 0x000fe2000800063f */
[----:B------:R-:W-:Y:S01]  /*76e0*/  IMAD.MOV.U32 R18, RZ, RZ, 0x1 ;  /* 0x00000001ff127424 */ /* 0x000fe200078e00ff */
[----:B------:R-:W-:Y:S01]  /*76f0*/  UMOV UR31, 0x10000000 ;  /* 0x10000000001f7882 */ /* 0x000fe20000000000 */
[----:B------:R-:W-:Y:S01]  /*7700*/  UMOV UR37, UR29 ;  /* 0x0000001d00257c82 */ /* 0x000fe20008000000 */
[----:B------:R-:W-:-:S02]  /*7710*/  UIADD3 UR8, UP0, UR27, UR22, URZ ;  /* 0x000000161b087290 */ /* 0x000fc4000ff1e03f */
[----:B------:R-:W-:Y:S02]  /*7720*/  UIADD3 UR24, UR32, 0x1e000, URZ ;  /* 0x0001e00020187890 */ /* 0x000fe4000fffe03f */
[----:B------:R-:W-:Y:S01]  /*7730*/  ULEA.HI.X.SX32 UR7, UR27, UR7, 0x1, UP0 ;  /* 0x000000071b077291 */ /* 0x000fe200080f0e3f */
[----:B--2---:R-:W-:Y:S01]  /*7740*/  IMAD.MOV.U32 R10, RZ, RZ, R12 ;  /* 0x000000ffff0a7224 */ /* 0x004fe200078e000c */
[----:B------:R-:W-:Y:S01]  /*7750*/  UIADD3 UR25, UR32, 0x36410, URZ ;  /* 0x0003641020197890 */ /* 0x000fe2000fffe03f */
[----:B------:R-:W-:Y:S01]  /*7760*/  IMAD.MOV.U32 R11, RZ, RZ, R13 ;  /* 0x000000ffff0b7224 */ /* 0x000fe200078e000d */
[----:B------:R-:W-:Y:S01]  /*7770*/  UIADD3 UR16, UR32, 0x20000, URZ ;  /* 0x0002000020107890 */ /* 0x000fe2000fffe03f */
[----:B------:R-:W-:Y:S01]  /*7780*/  IMAD.U32 R12, RZ, RZ, UR10 ;  /* 0x0000000aff0c7e24 */ /* 0x000fe2000f8e00ff */
[C---:B------:R-:W-:Y:S01]  /*7790*/  IADD3 R3, P2, R10.reuse, 0x3f0, RZ ;  /* 0x000003f00a037810 */ /* 0x040fe20007f5e0ff */
[----:B------:R-:W-:Y:S01]  /*77a0*/  IMAD.U32 R13, RZ, RZ, UR11 ;  /* 0x0000000bff0d7e24 */ /* 0x000fe2000f8e00ff */
[----:B------:R-:W-:Y:S01]  /*77b0*/  IADD3 R2, P1, R10, 0x2f0, RZ ;  /* 0x000002f00a027810 */ /* 0x000fe20007f3e0ff */
[----:B------:R-:W-:Y:S01]  /*77c0*/  IMAD.U32 R14, RZ, RZ, UR8 ;  /* 0x00000008ff0e7e24 */ /* 0x000fe2000f8e00ff */
[----:B------:R-:W-:Y:S01]  /*77d0*/  R2UR UR46, R3 ;  /* 0x00000000032e72ca */ /* 0x000fe200000e0000 */
[----:B------:R-:W-:Y:S01]  /*77e0*/  IMAD.U32 R3, RZ, RZ, UR8 ;  /* 0x00000008ff037e24 */ /* 0x000fe2000f8e00ff */
[----:B------:R-:W-:Y:S01]  /*77f0*/  R2UR UR54, R2 ;  /* 0x00000000023672ca */ /* 0x000fe200000e0000 */
[----:B------:R-:W-:Y:S01]  /*7800*/  IMAD.X R15, RZ, RZ, R11, P1 ;  /* 0x000000ffff0f7224 */ /* 0x000fe200008e060b */
[----:B------:R-:W-:Y:S01]  /*7810*/  UIADD3 UR8, UR32, 0x22000, URZ ;  /* 0x0002200020087890 */ /* 0x000fe2000fffe03f */
[----:B------:R-:W-:Y:S01]  /*7820*/  IMAD.U32 R5, RZ, RZ, UR7 ;  /* 0x00000007ff057e24 */ /* 0x000fe2000f8e00ff */
[----:B------:R-:W-:Y:S01]  /*7830*/  LEA R2, P1, R3, R12, 0x2 ;  /* 0x0000000c03027211 */ /* 0x000fe200078210ff */
[----:B------:R-:W-:Y:S01]  /*7840*/  UIADD3 UR33, UR32, 0x36400, URZ ;  /* 0x0003640020217890 */ /* 0x000fe2000fffe03f */
[----:B------:R-:W-:Y:S01]  /*7850*/  R2UR UR55, R15 ;  /* 0x000000000f3772ca */ /* 0x000fe200000e0000 */
[----:B------:R-:W-:Y:S01]  /*7860*/  IMAD.U32 R15, RZ, RZ, UR6 ;  /* 0x00000006ff0f7e24 */ /* 0x000fe2000f8e00ff */
[----:B------:R-:W-:Y:S01]  /*7870*/  LEA.HI.X R5, R14, R13, R5, 0x2, P1 ;  /* 0x0000000d0e057211 */ /* 0x000fe200008f1405 */
[--C-:B------:R-:W-:Y:S01]  /*7880*/  IMAD.X R14, RZ, RZ, R11.reuse, P2 ;  /* 0x000000ffff0e7224 */ /* 0x100fe200010e060b */
[----:B------:R-:W-:Y:S01]  /*7890*/  R2UR UR56, R2 ;  /* 0x00000000023872ca */ /* 0x000fe200000e0000 */
[----:B------:R-:W-:Y:S01]  /*78a0*/  UMOV UR17, UR25 ;  /* 0x0000001900117c82 */ /* 0x000fe20008000000 */
[----:B------:R-:W-:Y:S01]  /*78b0*/  IADD3 R2, P1, R10, 0xf0, RZ ;  /* 0x000000f00a027810 */ /* 0x000fe20007f3e0ff */
[----:B------:R-:W-:Y:S01]  /*78c0*/  UMOV UR19, UR27 ;  /* 0x0000001b00137c82 */ /* 0x000fe20008000000 */
[----:B------:R-:W-:Y:S01]  /*78d0*/  R2UR UR57, R5 ;  /* 0x00000000053972ca */ /* 0x000fe200000e0000 */
[----:B------:R-:W-:Y:S01]  /*78e0*/  VIADD R15, R15, 0xffffffff ;  /* 0xffffffff0f0f7836 */ /* 0x000fe20000000000 */
[----:B------:R-:W-:Y:S01]  /*78f0*/  R2UR UR40, R2 ;  /* 0x00000000022872ca */ /* 0x000fe200000e0000 */
[----:B------:R-:W-:Y:S01]  /*7900*/  IMAD.X R3, RZ, RZ, R11, P1 ;  /* 0x000000ffff037224 */ /* 0x000fe200008e060b */
[----:B------:R-:W-:Y:S01]  /*7910*/  UMOV UR10, 0x80 ;  /* 0x00000080000a7882 */ /* 0x000fe20000000000 */
[----:B------:R-:W-:Y:S01]  /*7920*/  UMOV UR9, UR25 ;  /* 0x0000001900097c82 */ /* 0x000fe20008000000 */
[----:B------:R-:W-:Y:S01]  /*7930*/  UMOV UR11, UR27 ;  /* 0x0000001b000b7c82 */ /* 0x000fe20008000000 */
[----:B------:R-:W-:Y:S01]  /*7940*/  R2UR UR47, R14 ;  /* 0x000000000e2f72ca */ /* 0x000fe200000e0000 */
[----:B------:R-:W-:Y:S01]  /*7950*/  IMAD.MOV.U32 R5, RZ, RZ, 0x12000 ;  /* 0x00012000ff057424 */ /* 0x000fe200078e00ff */
[----:B------:R-:W-:Y:S01]  /*7960*/  R2UR UR41, R3 ;  /* 0x00000000032972ca */ /* 0x000fe200000e0000 */
[----:B------:R-:W-:Y:S01]  /*7970*/  UMOV UR7, 0x10 ;  /* 0x0000001000077882 */ /* 0x000fe20000000000 */
[----:B------:R-:W-:Y:S01]  /*7980*/  UMOV UR34, UR26 ;  /* 0x0000001a00227c82 */ /* 0x000fe20008000000 */
[----:B------:R-:W-:Y:S01]  /*7990*/  ISETP.GE.AND P1, PT, R4, R15, PT ;  /* 0x0000000f0400720c */ /* 0x000fe20003f26270 */
[----:B------:R-:W-:Y:S01]  /*79a0*/  UMOV UR50, 0x40 ;  /* 0x0000004000327882 */ /* 0x000fe20000000000 */
[----:B------:R-:W-:Y:S01]  /*79b0*/  UMOV UR51, UR35 ;  /* 0x0000002300337c82 */ /* 0x000fe20008000000 */
[----:B------:R-:W-:Y:S01]  /*79c0*/  UMOV UR52, UR36 ;  /* 0x0000002400347c82 */ /* 0x000fe20008000000 */
[----:B------:R-:W-:Y:S01]  /*79d0*/  UMOV UR53, UR29 ;  /* 0x0000001d00357c82 */ /* 0x000fe20008000000 */
[----:B------:R-:W-:Y:S01]  /*79e0*/  UMOV UR42, 0x80 ;  /* 0x00000080002a7882 */ /* 0x000fe20000000000 */
[----:B------:R-:W-:Y:S01]  /*79f0*/  UMOV UR43, UR35 ;  /* 0x00000023002b7c82 */ /* 0x000fe20008000000 */
[----:B------:R-:W-:Y:S01]  /*7a00*/  UMOV UR44, UR36 ;  /* 0x00000024002c7c82 */ /* 0x000fe20008000000 */
[----:B------:R-:W-:-:S02]  /*7a10*/  UMOV UR45, UR29 ;  /* 0x0000001d002d7c82 */ /* 0x000fc40008000000 */
[----:B------:R2:W-:Y:S01]  /*7a20*/  UTMALDG.4D [UR24], [UR40], desc[UR48] ;  /* 0x00003018280075b4 */ /* 0x0005e20008019000 */
[----:B------:R3:W-:Y:S01]  /*7a30*/  UTMALDG.4D [UR16], [UR40], desc[UR48] ;  /* 0x00003010280075b4 */ /* 0x0007e20008019000 */
[----:B------:R4:W-:Y:S01]  /*7a40*/  UTMALDG.4D [UR8], [UR40], desc[UR48] ;  /* 0x00003008280075b4 */ /* 0x0009e20008019000 */
[----:B--2---:R-:W-:Y:S02]  /*7a50*/  UIADD3 UR24, UR32, 0x30000, URZ ;  /* 0x0003000020187890 */ /* 0x004fe4000fffe03f */
[----:B---3--:R-:W-:-:S07]  /*7a60*/  UIADD3 UR16, UR32, 0x9000, URZ ;  /* 0x0000900020107890 */ /* 0x008fce000fffe03f */
[----:B------:R-:W-:Y:S01]  /*7a70*/  UBLKCP.S.G [UR24], [UR56], UR7 ;  /* 0x00000018380073ba */ /* 0x000fe20008000207 */
[----:B------:R2:W-:Y:S01]  /*7a80*/  SYNCS.ARRIVE.TRANS64 RZ, [R0+URZ+0x36400], R5 ;  /* 0x0364000500ff79a7 */ /* 0x0005e2000800003f */
[----:B------:R-:W-:Y:S01]  /*7a90*/  UMOV UR19, UR35 ;  /* 0x0000002300137c82 */ /* 0x000fe20008000000 */
[----:B------:R-:W-:Y:S01]  /*7aa0*/  UMOV UR20, UR36 ;  /* 0x0000002400147c82 */ /* 0x000fe20008000000 */
[----:B------:R-:W-:Y:S01]  /*7ab0*/  UMOV UR18, UR26 ;  /* 0x0000001a00127c82 */ /* 0x000fe20008000000 */
[----:B------:R-:W-:Y:S01]  /*7ac0*/  UMOV UR17, UR33 ;  /* 0x0000002100117c82 */ /* 0x000fe20008000000 */
[----:B----4-:R-:W-:Y:S02]  /*7ad0*/  UIADD3 UR48, UR32, 0x3000, URZ ;  /* 0x0000300020307890 */ /* 0x010fe4000fffe03f */
[----:B------:R3:W-:Y:S01]  /*7ae0*/  UTMALDG.4D [UR32], [UR54], desc[UR30] ;  /* 0x00001e20360075b4 */ /* 0x0007e20008019000 */
[----:B------:R-:W-:Y:S02]  /*7af0*/  UIADD3 UR40, UR32, 0x6000, URZ ;  /* 0x0000600020287890 */ /* 0x000fe4000fffe03f */
[----:B------:R-:W-:Y:S01]  /*7b00*/  UIADD3 UR8, UR32, 0xc000, URZ ;  /* 0x0000c00020087890 */ /* 0x000fe2000fffe03f */
[----:B--2---:R-:W-:Y:S01]  /*7b10*/  IMAD.MOV.U32 R5, RZ, RZ, 0x1 ;  /* 0x00000001ff057424 */ /* 0x004fe200078e00ff */
[----:B------:R-:W-:Y:S01]  /*7b20*/  UMOV UR49, UR33 ;  /* 0x0000002100317c82 */ /* 0x000fe20008000000 */
[----:B------:R-:W-:Y:S01]  /*7b30*/  UMOV UR41, UR33 ;  /* 0x0000002100297c82 */ /* 0x000fe20008000000 */
[----:B------:R-:W-:Y:S01]  /*7b40*/  UMOV UR10, 0x40 ;  /* 0x00000040000a7882 */ /* 0x000fe20000000000 */
[----:B------:R2:W-:Y:S01]  /*7b50*/  UTMALDG.4D [UR48], [UR54], desc[UR30] ;  /* 0x00001e30360075b4 */ /* 0x0005e20008019000 */
[----:B------:R-:W-:Y:S01]  /*7b60*/  UMOV UR11, UR35 ;  /* 0x00000023000b7c82 */ /* 0x000fe20008000000 */
[----:B------:R-:W-:Y:S01]  /*7b70*/  UMOV UR12, UR36 ;  /* 0x00000024000c7c82 */ /* 0x000fe20008000000 */
[----:B------:R-:W-:Y:S01]  /*7b80*/  UMOV UR9, UR33 ;  /* 0x0000002100097c82 */ /* 0x000fe20008000000 */
[----:B------:R2:W-:Y:S01]  /*7b90*/  UTMALDG.4D [UR40], [UR54], desc[UR30] ;  /* 0x00001e28360075b4 */ /* 0x0005e20008019000 */
[----:B------:R2:W-:Y:S01]  /*7ba0*/  UTMALDG.4D [UR16], [UR46], desc[UR30] ;  /* 0x00001e102e0075b4 */ /* 0x0005e20008019000 */
[----:B---3--:R-:W-:Y:S01]  /*7bb0*/  UIADD3 UR32, UR32, 0xf000, URZ ;  /* 0x0000f00020207890 */ /* 0x008fe2000fffe03f */
[----:B------:R-:W-:Y:S01]  /*7bc0*/  UMOV UR34, 0x80 ;  /* 0x0000008000227882 */ /* 0x000fe20000000000 */
[----:B------:R2:W-:Y:S07]  /*7bd0*/  UTMALDG.4D [UR8], [UR46], desc[UR30] ;  /* 0x00001e082e0075b4 */ /* 0x0005ee0008019000 */
[----:B------:R2:W-:Y:S02]  /*7be0*/  UTMALDG.4D [UR32], [UR46], desc[UR30] ;  /* 0x00001e202e0075b4 */ /* 0x0005e40008019000 */
[----:B--2---:R-:W-:Y:S05]  /*7bf0*/  @P1 BRA `(.L_x_1259) ;  /* 0x0000001400041947 */ /* 0x004fea0003800000 */
[----:B------:R-:W2:Y:S01]  /*7c00*/  S2R R16, SR_TID.X ;  /* 0x0000000000107919 */ /* 0x000ea20000002100 */
[C---:B------:R-:W-:Y:S01]  /*7c10*/  R2UR UR7, R4.reuse ;  /* 0x00000000040772ca */ /* 0x040fe200000e0000 */
[----:B------:R-:W-:Y:S01]  /*7c20*/  UIADD3 UR8, UR6, -0x2, URZ ;  /* 0xfffffffe06087890 */ /* 0x000fe2000fffe03f */
[----:B------:R-:W-:Y:S02]  /*7c30*/  IMAD.MOV.U32 R18, RZ, RZ, 0x1 ;  /* 0x00000001ff127424 */ /* 0x000fe400078e00ff */
[----:B------:R-:W-:Y:S02]  /*7c40*/  IMAD.MOV.U32 R21, RZ, RZ, R4 ;  /* 0x000000ffff157224 */ /* 0x000fe400078e0004 */
[----:B------:R-:W-:Y:S01]  /*7c50*/  IMAD.MOV.U32 R7, RZ, RZ, 0x1 ;  /* 0x00000001ff077424 */ /* 0x000fe200078e00ff */
[----:B------:R-:W-:-:S06]  /*7c60*/  ISETP.NE.AND P1, PT, R4, UR8, PT ;  /* 0x0000000804007c0c */ /* 0x000fcc000bf25270 */
[----:B------:R-:W-:-:S04]  /*7c70*/  ULOP3.LUT UR7, URZ, UR7, URZ, 0x33, !UPT ;  /* 0x000000073f077292 */ /* 0x000fc8000f8e333f */
[----:B------:R-:W-:-:S06]  /*7c80*/  UIADD3 UR7, UR7, UR6, URZ ;  /* 0x0000000607077290 */ /* 0x000fcc000fffe03f */
[----:B------:R-:W-:-:S05]  /*7c90*/  IMAD.U32 R19, RZ, RZ, UR7 ;  /* 0x00000007ff137e24 */ /* 0x000fca000f8e00ff */
[----:B------:R-:W-:Y:S02]  /*7ca0*/  LOP3.LUT R19, R19, 0x1, RZ, 0xc0, !PT ;  /* 0x0000000113137812 */ /* 0x000fe400078ec0ff */
[----:B--2---:R-:W-:Y:S01]  /*7cb0*/  LOP3.LUT R20, R16, 0x1f, RZ, 0xc0, !PT ;  /* 0x0000001f10147812 */ /* 0x004fe200078ec0ff */
[----:B------:R-:W-:Y:S06]  /*7cc0*/  @!P1 BRA `(.L_x_1260) ;  /* 0x0000000c00389947 */ /* 0x000fec0003800000 */
[----:B------:R-:W-:Y:S01]  /*7cd0*/  R2UR UR8, R19 ;  /* 0x00000000130872ca */ /* 0x000fe200000e0000 */
[----:B------:R-:W-:Y:S02]  /*7ce0*/  IMAD.MOV.U32 R21, RZ, RZ, R4 ;  /* 0x000000ffff157224 */ /* 0x000fe400078e0004 */
[----:B------:R-:W-:-:S10]  /*7cf0*/  IMAD.MOV.U32 R7, RZ, RZ, 0x1 ;  /* 0x00000001ff077424 */ /* 0x000fd400078e00ff */
[----:B------:R-:W-:-:S06]  /*7d00*/  UIADD3 UR7, UR7, -UR8, URZ ;  /* 0x8000000807077290 */ /* 0x000fcc000fffe03f */
[----:B------:R-:W-:-:S07]  /*7d10*/  IMAD.U32 R22, RZ, RZ, UR7 ;  /* 0x00000007ff167e24 */ /* 0x000fce000f8e00ff */
.L_x_1269:
[----:B-1----:R-:W-:-:S05]  /*7d20*/  IMAD.MOV.U32 R6, RZ, RZ, 0x1 ;  /* 0x00000001ff067424 */ /* 0x002fca00078e00ff */
[----:B------:R-:W-:-:S04]  /*7d30*/  SHF.L.U32 R6, R6, 0x1f, RZ ;  /* 0x0000001f06067819 */ /* 0x000fc800000006ff */
[----:B------:R-:W1:Y:S02]  /*7d40*/  SYNCS.PHASECHK.TRANS64.TRYWAIT P1, [R0+URZ+0x36438], R6 ;  /* 0x03643806000075a7 */ /* 0x000e64000802017f */
[----:B-123--:R-:W-:Y:S05]  /*7d50*/  @!P1 BRA `(.L_x_1261) ;  /* 0x00000018007c9947 */ /* 0x00efea0003800000 */
.L_x_1285:
[----:B------:R-:W-:Y:S05]  /*7d60*/  @P0 BRA `(.L_x_1262) ;  /* 0x0000000000140947 */ /* 0x000fea0003800000 */
[----:B------:R-:W-:Y:S01]  /*7d70*/  ISETP.NE.AND P1, PT, R20, RZ, PT ;  /* 0x000000ff1400720c */ /* 0x000fe20003f25270 */
[----:B------:R-:W-:-:S04]  /*7d80*/  IMAD.MOV.U32 R3, RZ, RZ, 0x6100 ;  /* 0x00006100ff037424 */ /* 0x000fc800078e00ff */
[----:B------:R2:W-:Y:S08]  /*7d90*/  SYNCS.ARRIVE.TRANS64 RZ, [R0+URZ+0x36430], R3 ;  /* 0x0364300300ff79a7 */ /* 0x0005f0000800003f */
[----:B------:R-:W-:Y:S05]  /*7da0*/  @!P1 BRA `(.L_x_1262) ;  /* 0x0000000000049947 */ /* 0x000fea0003800000 */
[----:B------:R-:W-:Y:S01]  /*7db0*/  BPT.TRAP 0x1 ;  /* 0x000000040000795c */ /* 0x000fe20000300000 */
.L_x_1262:
[----:B------:R-:W3:Y:S01]  /*7dc0*/  LDC.64 R16, c[0x0][0x728] ;  /* 0x0001ca00ff107b82 */ /* 0x000ee20000000a00 */
[----:B------:R-:W-:Y:S01]  /*7dd0*/  IMAD.SHL.U32 R28, R21, 0x40, RZ ;  /* 0x00000040151c7824 */ /* 0x000fe200078e00ff */
[----:B------:R-:W-:Y:S01]  /*7de0*/  UMOV UR32, 0x0 ;  /* 0x0000000000207882 */ /* 0x000fe20000000000 */
[C---:B------:R-:W-:Y:S01]  /*7df0*/  VIADD R23, R0.reuse, 0x36430 ;  /* 0x0003643000177836 */ /* 0x040fe20000000000 */
[----:B------:R-:W-:Y:S01]  /*7e00*/  UMOV UR33, 0x14f00000 ;  /* 0x14f0000000217882 */ /* 0x000fe20000000000 */
[----:B------:R-:W-:Y:S01]  /*7e10*/  VIADD R24, R0, 0x2a000 ;  /* 0x0002a00000187836 */ /* 0x000fe20000000000 */
[----:B------:R-:W-:Y:S01]  /*7e20*/  IADD3 R2, P1, R28, UR14, RZ ;  /* 0x0000000e1c027c10 */ /* 0x000fe2000ff3e0ff */
[C---:B------:R-:W-:Y:S01]  /*7e30*/  VIADD R25, R0.reuse, 0x2c000 ;  /* 0x0002c00000197836 */ /* 0x040fe20000000000 */
[----:B------:R-:W4:Y:S01]  /*7e40*/  LDC.64 R12, c[0x0][0x198] ;  /* 0x00006600ff0c7b82 */ /* 0x000f220000000a00 */
[----:B------:R-:W-:Y:S01]  /*7e50*/  VIADD R26, R0, 0x2e000 ;  /* 0x0002e000001a7836 */ /* 0x000fe20000000000 */
[----:B--2---:R-:W-:Y:S01]  /*7e60*/  LEA.HI.X.SX32 R3, R28, R9, 0x1, P1 ;  /* 0x000000091c037211 */ /* 0x004fe200008f0eff */
[----:B------:R-:W-:Y:S01]  /*7e70*/  VIADD R27, R0, 0x30200 ;  /* 0x00030200001b7836 */ /* 0x000fe20000000000 */
[----:B------:R-:W-:Y:S01]  /*7e80*/  R2UR UR27, R28 ;  /* 0x000000001c1b72ca */ /* 0x000fe200000e0000 */
[----:B------:R-:W-:Y:S01]  /*7e90*/  UMOV UR26, URZ ;  /* 0x0000003f001a7c82 */ /* 0x000fe20008000000 */
[----:B------:R-:W-:Y:S01]  /*7ea0*/  R2UR UR25, R23 ;  /* 0x00000000171972ca */ /* 0x000fe200000e0000 */
[----:B------:R-:W-:Y:S01]  /*7eb0*/  UMOV UR18, 0x40 ;  /* 0x0000004000127882 */ /* 0x000fe20000000000 */
        /* <DEDUP_REMOVED lines=8> */
[C---:B---3--:R-:W-:Y:S01]  /*7f40*/  LEA R4, P1, R2.reuse, R16, 0x2 ;  /* 0x0000001002047211 */ /* 0x048fe200078210ff */
[----:B------:R-:W-:Y:S01]  /*7f50*/  UMOV UR19, UR27 ;  /* 0x0000001b00137c82 */ /* 0x000fe20008000000 */
[----:B------:R-:W-:Y:S01]  /*7f60*/  UMOV UR13, UR29 ;  /* 0x0000001d000d7c82 */ /* 0x000fe20008000000 */
[----:B------:R-:W-:Y:S01]  /*7f70*/  UMOV UR17, UR25 ;  /* 0x0000001900117c82 */ /* 0x000fe20008000000 */
[----:B------:R-:W-:Y:S01]  /*7f80*/  LEA.HI.X R2, R2, R17, R3, 0x2, P1 ;  /* 0x0000001102027211 */ /* 0x000fe200008f1403 */
[----:B------:R-:W-:Y:S01]  /*7f90*/  UMOV UR9, UR25 ;  /* 0x0000001900097c82 */ /* 0x000fe20008000000 */
[----:B------:R-:W-:Y:S01]  /*7fa0*/  R2UR UR40, R4 ;  /* 0x00000000042872ca */ /* 0x000fe200000e0000 */
[----:B------:R-:W-:Y:S01]  /*7fb0*/  UMOV UR11, UR27 ;  /* 0x0000001b000b7c82 */ /* 0x000fe20008000000 */
[----:B----4-:R-:W-:Y:S01]  /*7fc0*/  IMAD.MOV.U32 R10, RZ, RZ, R12 ;  /* 0x000000ffff0a7224 */ /* 0x010fe200078e000c */
[----:B------:R-:W-:Y:S01]  /*7fd0*/  R2UR UR41, R2 ;  /* 0x00000000022972ca */ /* 0x000fe200000e0000 */
[----:B------:R-:W-:Y:S01]  /*7fe0*/  IMAD.MOV.U32 R11, RZ, RZ, R13 ;  /* 0x000000ffff0b7224 */ /* 0x000fe200078e000d */
[----:B------:R-:W-:Y:S01]  /*7ff0*/  SHF.L.U32 R3, R7, 0x1f, RZ ;  /* 0x0000001f07037819 */ /* 0x000fe200000006ff */
[----:B------:R-:W-:Y:S01]  /*8000*/  UMOV UR7, 0x10 ;  /* 0x0000001000077882 */ /* 0x000fe20000000000 */
[----:B------:R-:W-:Y:S01]  /*8010*/  IADD3 R4, P1, R10, 0x1f0, RZ ;  /* 0x000001f00a047810 */ /* 0x000fe20007f3e0ff */
[----:B------:R-:W-:-:S03]  /*8020*/  UMOV UR43, UR25 ;  /* 0x00000019002b7c82 */ /* 0x000fc60008000000 */
[----:B------:R-:W-:Y:S01]  /*8030*/  R2UR UR30, R4 ;  /* 0x00000000041e72ca */ /* 0x000fe200000e0000 */
[----:B------:R-:W-:-:S05]  /*8040*/  IMAD.X R5, RZ, RZ, R11, P1 ;  /* 0x000000ffff057224 */ /* 0x000fca00008e060b */
[----:B------:R-:W-:-:S13]  /*8050*/  R2UR UR31, R5 ;  /* 0x00000000051f72ca */ /* 0x000fda00000e0000 */
[----:B------:R2:W-:Y:S01]  /*8060*/  UTMALDG.4D [UR24], [UR30], desc[UR32] ;  /* 0x000020181e0075b4 */ /* 0x0005e20008019000 */
[----:B------:R2:W-:Y:S01]  /*8070*/  UTMALDG.4D [UR16], [UR30], desc[UR32] ;  /* 0x000020101e0075b4 */ /* 0x0005e20008019000 */
[----:B------:R2:W-:Y:S01]  /*8080*/  UTMALDG.4D [UR8], [UR30], desc[UR32] ;  /* 0x000020081e0075b4 */ /* 0x0005e20008019000 */
[----:B------:R2:W-:Y:S01]  /*8090*/  UBLKCP.S.G [UR42], [UR40], UR7 ;  /* 0x0000002a280073ba */ /* 0x0005e20008000207 */
[----:B------:R-:W3:Y:S02]  /*80a0*/  SYNCS.PHASECHK.TRANS64.TRYWAIT P1, [R0+URZ+0x36428], R3 ;  /* 0x03642803000075a7 */ /* 0x000ee4000802017f */
[----:B--23--:R-:W-:Y:S05]  /*80b0*/  @!P1 BRA `(.L_x_1263) ;  /* 0x0000001400b89947 */ /* 0x00cfea0003800000 */
.L_x_1286:
[----:B------:R-:W-:Y:S05]  /*80c0*/  @P0 BRA `(.L_x_1264) ;  /* 0x0000000000140947 */ /* 0x000fea0003800000 */
[----:B------:R-:W-:Y:S01]  /*80d0*/  ISETP.NE.AND P1, PT, R20, RZ, PT ;  /* 0x000000ff1400720c */ /* 0x000fe20003f25270 */
[----:B--2---:R-:W-:-:S04]  /*80e0*/  IMAD.MOV.U32 R3, RZ, RZ, 0x6100 ;  /* 0x00006100ff037424 */ /* 0x004fc800078e00ff */
[----:B------:R3:W-:Y:S08]  /*80f0*/  SYNCS.ARRIVE.TRANS64 RZ, [R0+URZ+0x36418], R3 ;  /* 0x0364180300ff79a7 */ /* 0x0007f0000800003f */
[----:B------:R-:W-:Y:S05]  /*8100*/  @!P1 BRA `(.L_x_1264) ;  /* 0x0000000000049947 */ /* 0x000fea0003800000 */
[----:B------:R-:W-:Y:S01]  /*8110*/  BPT.TRAP 0x1 ;  /* 0x000000040000795c */ /* 0x000fe20000300000 */
.L_x_1264:
[----:B------:R-:W-:Y:S01]  /*8120*/  VIADD R28, R28, 0x40 ;  /* 0x000000401c1c7836 */ /* 0x000fe20000000000 */
[----:B------:R-:W-:Y:S01]  /*8130*/  ULDC.64 UR8, c[0x0][0x700] ;  /* 0x0001c00000087ab9 */ /* 0x000fe20000000a00 */
[----:B------:R-:W-:Y:S01]  /*8140*/  R2UR UR40, R0 ;  /* 0x00000000002872ca */ /* 0x000fe200000e0000 */
[----:B------:R-:W-:Y:S01]  /*8150*/  IMAD.U32 R12, RZ, RZ, UR8 ;  /* 0x00000008ff0c7e24 */ /* 0x000fe2000f8e00ff */
[----:B------:R-:W-:Y:S01]  /*8160*/  UMOV UR32, 0x0 ;  /* 0x0000000000207882 */ /* 0x000fe20000000000 */
[----:B------:R-:W-:Y:S01]  /*8170*/  IADD3 R2, P1, R28, UR22, RZ ;  /* 0x000000161c027c10 */ /* 0x000fe2000ff3e0ff */
[----:B------:R-:W-:Y:S01]  /*8180*/  IMAD.U32 R13, RZ, RZ, UR9 ;  /* 0x00000009ff0d7e24 */ /* 0x000fe2000f8e00ff */
[----:B------:R-:W-:Y:S01]  /*8190*/  SHF.R.S32.HI R14, RZ, 0x1f, R28 ;  /* 0x0000001fff0e7819 */ /* 0x000fe2000001141c */
[----:B------:R-:W-:Y:S01]  /*81a0*/  UMOV UR33, 0x14f00000 ;  /* 0x14f0000000217882 */ /* 0x000fe20000000000 */
[----:B--23--:R-:W-:Y:S01]  /*81b0*/  LEA R3, P2, R2, R12, 0x2 ;  /* 0x0000000c02037211 */ /* 0x00cfe200078410ff */
[----:B------:R-:W-:Y:S01]  /*81c0*/  UMOV UR18, URZ ;  /* 0x0000003f00127c82 */ /* 0x000fe20008000000 */
[----:B------:R-:W-:Y:S01]  /*81d0*/  R2UR UR19, R28 ;  /* 0x000000001c1372ca */ /* 0x000fe200000e0000 */
[----:B------:R-:W-:Y:S01]  /*81e0*/  UMOV UR20, UR28 ;  /* 0x0000001c00147c82 */ /* 0x000fe20008000000 */
[----:B------:R-:W-:Y:S01]  /*81f0*/  R2UR UR42, R3 ;  /* 0x00000000032a72ca */ /* 0x000fe200000e0000 */
[----:B------:R-:W-:Y:S01]  /*8200*/  IMAD.X R3, R14, 0x1, R8, P1 ;  /* 0x000000010e037824 */ /* 0x000fe200008e0608 */
[----:B------:R-:W-:Y:S01]  /*8210*/  UIADD3 UR17, UR40, 0x36418, URZ ;  /* 0x0003641828117890 */ /* 0x000fe2000fffe03f */
[----:B------:R-:W-:Y:S01]  /*8220*/  SHF.L.U32 R29, RZ, 0x1f, RZ ;  /* 0x0000001fff1d7819 */ /* 0x000fe200000006ff */
[----:B------:R-:W-:-:S02]  /*8230*/  UIADD3 UR16, UR40, 0x24000, URZ ;  /* 0x0002400028107890 */ /* 0x000fc4000fffe03f */
[----:B------:R-:W-:Y:S01]  /*8240*/  LEA.HI.X R3, R2, R13, R3, 0x2, P2 ;  /* 0x0000000d02037211 */ /* 0x000fe200010f1403 */
[----:B------:R-:W-:Y:S01]  /*8250*/  UIADD3 UR8, UR40, 0x26000, URZ ;  /* 0x0002600028087890 */ /* 0x000fe2000fffe03f */
[----:B------:R-:W-:Y:S01]  /*8260*/  IADD3 R2, P1, R10, 0xf0, RZ ;  /* 0x000000f00a027810 */ /* 0x000fe20007f3e0ff */
[----:B------:R-:W-:Y:S01]  /*8270*/  UIADD3 UR24, UR40, 0x28000, URZ ;  /* 0x0002800028187890 */ /* 0x000fe2000fffe03f */
[----:B------:R-:W-:Y:S01]  /*8280*/  R2UR UR43, R3 ;  /* 0x00000000032b72ca */ /* 0x000fe200000e0000 */
[----:B------:R-:W-:Y:S01]  /*8290*/  UIADD3 UR40, UR40, 0x30100, URZ ;  /* 0x0003010028287890 */ /* 0x000fe2000fffe03f */
[----:B------:R-:W-:Y:S01]  /*82a0*/  R2UR UR30, R2 ;  /* 0x00000000021e72ca */ /* 0x000fe200000e0000 */
[----:B------:R-:W-:Y:S01]  /*82b0*/  IMAD.X R3, RZ, RZ, R11, P1 ;  /* 0x000000ffff037224 */ /* 0x000fe200008e060b */
[----:B------:R-:W-:Y:S01]  /*82c0*/  UMOV UR21, UR29 ;  /* 0x0000001d00157c82 */ /* 0x000fe20008000000 */
[----:B------:R-:W-:Y:S01]  /*82d0*/  UMOV UR10, 0x40 ;  /* 0x00000040000a7882 */ /* 0x000fe20000000000 */
[----:B------:R-:W-:Y:S01]  /*82e0*/  UMOV UR12, UR28 ;  /* 0x0000001c000c7c82 */ /* 0x000fe20008000000 */
[----:B------:R-:W-:Y:S01]  /*82f0*/  UMOV UR13, UR29 ;  /* 0x0000001d000d7c82 */ /* 0x000fe20008000000 */
[----:B------:R-:W-:Y:S01]  /*8300*/  R2UR UR31, R3 ;  /* 0x00000000031f72ca */ /* 0x000fe200000e0000 */
[----:B------:R-:W-:Y:S01]  /*8310*/  UMOV UR9, UR17 ;  /* 0x0000001100097c82 */ /* 0x000fe20008000000 */
[----:B------:R-:W-:Y:S01]  /*8320*/  UMOV UR11, UR19 ;  /* 0x00000013000b7c82 */ /* 0x000fe20008000000 */
[----:B------:R-:W-:Y:S01]  /*8330*/  UMOV UR26, 0x80 ;  /* 0x00000080001a7882 */ /* 0x000fe20000000000 */
[----:B------:R-:W-:Y:S01]  /*8340*/  UMOV UR25, UR17 ;  /* 0x0000001100197c82 */ /* 0x000fe20008000000 */
[----:B------:R-:W-:Y:S01]  /*8350*/  UMOV UR27, UR19 ;  /* 0x00000013001b7c82 */ /* 0x000fe20008000000 */
[----:B------:R-:W-:Y:S01]  /*8360*/  UMOV UR41, UR17 ;  /* 0x0000001100297c82 */ /* 0x000fe20008000000 */
[----:B------:R-:W-:-:S06]  /*8370*/  UMOV UR7, 0x10 ;  /* 0x0000001000077882 */ /* 0x000fcc0000000000 */
[----:B------:R2:W-:Y:S01]  /*8380*/  UTMALDG.4D [UR16], [UR30], desc[UR32] ;  /* 0x000020101e0075b4 */ /* 0x0005e20008019000 */
[----:B------:R2:W-:Y:S01]  /*8390*/  UTMALDG.4D [UR8], [UR30], desc[UR32] ;  /* 0x000020081e0075b4 */ /* 0x0005e20008019000 */
[----:B------:R2:W-:Y:S01]  /*83a0*/  UTMALDG.4D [UR24], [UR30], desc[UR32] ;  /* 0x000020181e0075b4 */ /* 0x0005e20008019000 */
[----:B------:R2:W-:Y:S01]  /*83b0*/  UBLKCP.S.G [UR40], [UR42], UR7 ;  /* 0x000000282a0073ba */ /* 0x0005e20008000207 */
[----:B------:R-:W3:Y:S02]  /*83c0*/  SYNCS.PHASECHK.TRANS64.TRYWAIT P1, [R0+URZ+0x36438], R29 ;  /* 0x0364381d000075a7 */ /* 0x000ee4000802017f */
[----:B--23--:R-:W-:Y:S05]  /*83d0*/  @!P1 BRA `(.L_x_1265) ;  /* 0x0000001400049947 */ /* 0x00cfea0003800000 */
.L_x_1287:
[----:B------:R-:W-:Y:S05]  /*83e0*/  @P0 BRA `(.L_x_1266) ;  /* 0x0000000000140947 */ /* 0x000fea0003800000 */
[----:B------:R-:W-:Y:S01]  /*83f0*/  ISETP.NE.AND P1, PT, R20, RZ, PT ;  /* 0x000000ff1400720c */ /* 0x000fe20003f25270 */
[----:B--2---:R-:W-:-:S04]  /*8400*/  IMAD.MOV.U32 R29, RZ, RZ, 0x6100 ;  /* 0x00006100ff1d7424 */ /* 0x004fc800078e00ff */
[----:B------:R3:W-:Y:S08]  /*8410*/  SYNCS.ARRIVE.TRANS64 RZ, [R0+URZ+0x36430], R29 ;  /* 0x0364301d00ff79a7 */ /* 0x0007f0000800003f */
[----:B------:R-:W-:Y:S05]  /*8420*/  @!P1 BRA `(.L_x_1266) ;  /* 0x0000000000049947 */ /* 0x000fea0003800000 */
[----:B------:R-:W-:Y:S01]  /*8430*/  BPT.TRAP 0x1 ;  /* 0x000000040000795c */ /* 0x000fe20000300000 */
.L_x_1266:
[C---:B------:R-:W-:Y:S01]  /*8440*/  R2UR UR27, R28.reuse ;  /* 0x000000001c1b72ca */ /* 0x040fe200000e0000 */
[----:B------:R-:W-:Y:S01]  /*8450*/  UMOV UR32, 0x0 ;  /* 0x0000000000207882 */ /* 0x000fe20000000000 */
[----:B------:R-:W-:Y:S01]  /*8460*/  IADD3 R28, P1, R28, UR14, RZ ;  /* 0x0000000e1c1c7c10 */ /* 0x000fe2000ff3e0ff */
        /* <DEDUP_REMOVED lines=32> */
[----:B------:R-:W5:Y:S02]  /*8670*/  SYNCS.PHASECHK.TRANS64.TRYWAIT P1, [R0+URZ+0x36420], R5 ;  /* 0x03642005000075a7 */ /* 0x000f64000802017f */
[----:B----45:R-:W-:Y:S05]  /*8680*/  @!P1 BRA `(.L_x_1267) ;  /* 0x00000010006c9947 */ /* 0x030fea0003800000 */
.L_x_1289:
[----:B------:R-:W-:Y:S05]  /*8690*/  @P0 BRA `(.L_x_1268) ;  /* 0x0000000000140947 */ /* 0x000fea0003800000 */
[----:B------:R-:W-:Y:S01]  /*86a0*/  ISETP.NE.AND P1, PT, R20, RZ, PT ;  /* 0x000000ff1400720c */ /* 0x000fe20003f25270 */
[----:B----4-:R-:W-:-:S04]  /*86b0*/  IMAD.MOV.U32 R5, RZ, RZ, 0x6100 ;  /* 0x00006100ff057424 */ /* 0x010fc800078e00ff */
[----:B------:R5:W-:Y:S08]  /*86c0*/  SYNCS.ARRIVE.TRANS64 RZ, [R0+URZ+0x36410], R5 ;  /* 0x0364100500ff79a7 */ /* 0x000bf0000800003f */
[----:B------:R-:W-:Y:S05]  /*86d0*/  @!P1 BRA `(.L_x_1268) ;  /* 0x0000000000049947 */ /* 0x000fea0003800000 */
[----:B------:R-:W-:Y:S01]  /*86e0*/  BPT.TRAP 0x1 ;  /* 0x000000040000795c */ /* 0x000fe20000300000 */
.L_x_1268:
        /* <DEDUP_REMOVED lines=14> */
[----:B------:R-:W-:Y:S01]  /*87d0*/  UMOV UR13, UR29 ;  /* 0x0000001d000d7c82 */ /* 0x000fe20008000000 */
[----:B------:R-:W-:-:S02]  /*87e0*/  UMOV UR26, 0x80 ;  /* 0x00000080001a7882 */ /* 0x000fc40000000000 */
[----:B------:R-:W-:Y:S02]  /*87f0*/  USHF.L.U32 UR19, UR7, 0x6, URZ ;  /* 0x0000000607137899 */ /* 0x000fe4000800063f */
[----:B------:R-:W-:Y:S01]  /*8800*/  UIADD3 UR17, UR40, 0x36410, URZ ;  /* 0x0003641028117890 */ /* 0x000fe2000fffe03f */
[----:B------:R-:W-:Y:S01]  /*8810*/  IMAD.U32 R21, RZ, RZ, UR7 ;  /* 0x00000007ff157e24 */ /* 0x000fe2000f8e00ff */
[----:B------:R-:W-:Y:S02]  /*8820*/  UIADD3 UR9, UP0, UR19, UR22, URZ ;  /* 0x0000001613097290 */ /* 0x000fe4000ff1e03f */
[----:B------:R-:W-:Y:S02]  /*8830*/  UIADD3 UR16, UR40, 0x1e000, URZ ;  /* 0x0001e00028107890 */ /* 0x000fe4000fffe03f */
[----:B------:R-:W-:Y:S02]  /*8840*/  ULEA.HI.X.SX32 UR8, UR19, UR8, 0x1, UP0 ;  /* 0x0000000813087291 */ /* 0x000fe400080f0e3f */
[----:B----45:R-:W-:Y:S01]  /*8850*/  IMAD.U32 R5, RZ, RZ, UR9 ;  /* 0x00000009ff057e24 */ /* 0x030fe2000f8e00ff */
[----:B------:R-:W-:Y:S01]  /*8860*/  UIADD3 UR24, UR40, 0x22000, URZ ;  /* 0x0002200028187890 */ /* 0x000fe2000fffe03f */
[----:B------:R-:W-:Y:S01]  /*8870*/  UMOV UR11, UR19 ;  /* 0x00000013000b7c82 */ /* 0x000fe20008000000 */
[----:B------:R-:W-:-:S02]  /*8880*/  UMOV UR25, UR17 ;  /* 0x0000001100197c82 */ /* 0x000fc40008000000 */
[----:B------:R-:W-:Y:S01]  /*8890*/  LEA R4, P1, R5, R12, 0x2 ;  /* 0x0000000c05047211 */ /* 0x000fe200078210ff */
[----:B------:R-:W-:Y:S01]  /*88a0*/  IMAD.U32 R5, RZ, RZ, UR8 ;  /* 0x00000008ff057e24 */ /* 0x000fe2000f8e00ff */
[----:B------:R-:W-:Y:S01]  /*88b0*/  UIADD3 UR8, UR40, 0x20000, URZ ;  /* 0x0002000028087890 */ /* 0x000fe2000fffe03f */
[----:B------:R4:W-:Y:S01]  /*88c0*/  UTMALDG.4D [UR16], [UR30], desc[UR32] ;  /* 0x000020101e0075b4 */ /* 0x0009e20008019000 */
[----:B------:R-:W-:Y:S01]  /*88d0*/  R2UR UR42, R4 ;  /* 0x00000000042a72ca */ /* 0x000fe200000e0000 */
[----:B------:R-:W-:Y:S01]  /*88e0*/  IMAD.U32 R4, RZ, RZ, UR9 ;  /* 0x00000009ff047e24 */ /* 0x000fe2000f8e00ff */
[----:B------:R-:W-:Y:S01]  /*88f0*/  UIADD3 UR40, UR40, 0x30000, URZ ;  /* 0x0003000028287890 */ /* 0x000fe2000fffe03f */
[----:B------:R-:W-:Y:S01]  /*8900*/  UMOV UR9, UR17 ;  /* 0x0000001100097c82 */ /* 0x000fe20008000000 */
[----:B------:R-:W-:Y:S02]  /*8910*/  UMOV UR27, UR19 ;  /* 0x00000013001b7c82 */ /* 0x000fe40008000000 */
[----:B------:R-:W-:Y:S01]  /*8920*/  LEA.HI.X R4, R4, R13, R5, 0x2, P1 ;  /* 0x0000000d04047211 */ /* 0x000fe200008f1405 */
[----:B------:R-:W-:Y:S01]  /*8930*/  UMOV UR41, UR17 ;  /* 0x0000001100297c82 */ /* 0x000fe20008000000 */
[----:B------:R-:W-:Y:S01]  /*8940*/  ISETP.NE.AND P1, PT, R22, RZ, PT ;  /* 0x000000ff1600720c */ /* 0x000fe20003f25270 */
[----:B------:R4:W-:Y:S01]  /*8950*/  UTMALDG.4D [UR8], [UR30], desc[UR32] ;  /* 0x000020081e0075b4 */ /* 0x0009e20008019000 */
[----:B------:R-:W-:Y:S01]  /*8960*/  R2UR UR43, R4 ;  /* 0x00000000042b72ca */ /* 0x000fe200000e0000 */
[----:B------:R-:W-:Y:S01]  /*8970*/  UMOV UR34, 0x10 ;  /* 0x0000001000227882 */ /* 0x000fe20000000000 */
[----:B------:R4:W-:Y:S11]  /*8980*/  UTMALDG.4D [UR24], [UR30], desc[UR32] ;  /* 0x000020181e0075b4 */ /* 0x0009f60008019000 */
[----:B------:R4:W-:Y:S02]  /*8990*/  UBLKCP.S.G [UR40], [UR42], UR34 ;  /* 0x000000282a0073ba */ /* 0x0009e40008000222 */
[----:B----4-:R-:W-:Y:S05]  /*89a0*/  @P1 BRA `(.L_x_1269) ;  /* 0xfffffff000dc1947 */ /* 0x010fea000383ffff */
.L_x_1260:
[----:B------:R-:W-:Y:S01]  /*89b0*/  ISETP.NE.AND P1, PT, R19, RZ, PT ;  /* 0x000000ff1300720c */ /* 0x000fe20003f25270 */
[----:B------:R-:W-:Y:S02]  /*89c0*/  IMAD.MOV.U32 R5, RZ, RZ, 0x1 ;  /* 0x00000001ff057424 */ /* 0x000fe400078e00ff */
[----:B------:R-:W-:-:S10]  /*89d0*/  IMAD.MOV.U32 R4, RZ, RZ, R15 ;  /* 0x000000ffff047224 */ /* 0x000fd400078e000f */
[----:B------:R-:W-:Y:S05]  /*89e0*/  @!P1 BRA `(.L_x_1259) ;  /* 0x0000000400889947 */ /* 0x000fea0003800000 */
[----:B------:R-:W4:Y:S02]  /*89f0*/  SYNCS.PHASECHK.TRANS64.TRYWAIT P1, [R0+URZ+0x36438], R6 ;  /* 0x03643806000075a7 */ /* 0x000f24000802017f */
[----:B----4-:R-:W-:Y:S05]  /*8a00*/  @!P1 BRA `(.L_x_1270) ;  /* 0x0000000c00a49947 */ /* 0x010fea0003800000 */
.L_x_1290:
[----:B------:R-:W-:Y:S05]  /*8a10*/  @P0 BRA `(.L_x_1271) ;  /* 0x0000000000140947 */ /* 0x000fea0003800000 */
[----:B------:R-:W-:Y:S01]  /*8a20*/  ISETP.NE.AND P1, PT, R20, RZ, PT ;  /* 0x000000ff1400720c */ /* 0x000fe20003f25270 */
[----:B------:R-:W-:-:S04]  /*8a30*/  IMAD.MOV.U32 R5, RZ, RZ, 0x6100 ;  /* 0x00006100ff057424 */ /* 0x000fc800078e00ff */
[----:B------:R5:W-:Y:S08]  /*8a40*/  SYNCS.ARRIVE.TRANS64 RZ, [R0+URZ+0x36430], R5 ;  /* 0x0364300500ff79a7 */ /* 0x000bf0000800003f */
[----:B------:R-:W-:Y:S05]  /*8a50*/  @!P1 BRA `(.L_x_1271) ;  /* 0x0000000000049947 */ /* 0x000fea0003800000 */
[----:B------:R-:W-:Y:S01]  /*8a60*/  BPT.TRAP 0x1 ;  /* 0x000000040000795c */ /* 0x000fe20000300000 */
.L_x_1271:
[----:B-----5:R-:W5:Y:S01]  /*8a70*/  LDC.64 R4, c[0x0][0x728] ;  /* 0x0001ca00ff047b82 */ /* 0x020f620000000a00 */
[----:B------:R-:W-:Y:S01]  /*8a80*/  IMAD.SHL.U32 R16, R21, 0x40, RZ ;  /* 0x0000004015107824 */ /* 0x000fe200078e00ff */
[----:B------:R-:W-:Y:S01]  /*8a90*/  R2UR UR24, R0 ;  /* 0x00000000001872ca */ /* 0x000fe200000e0000 */
[----:B------:R-:W-:Y:S01]  /*8aa0*/  UMOV UR32, 0x0 ;  /* 0x0000000000207882 */ /* 0x000fe20000000000 */
[----:B------:R-:W-:Y:S01]  /*8ab0*/  UMOV UR33, 0x14f00000 ;  /* 0x14f0000000217882 */ /* 0x000fe20000000000 */
[----:B------:R-:W-:Y:S01]  /*8ac0*/  UMOV UR18, URZ ;  /* 0x0000003f00127c82 */ /* 0x000fe20008000000 */
[C---:B-1--4-:R-:W-:Y:S01]  /*8ad0*/  IADD3 R6, P1, R16.reuse, UR14, RZ ;  /* 0x0000000e10067c10 */ /* 0x052fe2000ff3e0ff */
        /* <DEDUP_REMOVED lines=13> */
[C---:B-----5:R-:W-:Y:S01]  /*8bb0*/  LEA R4, P2, R6.reuse, R4, 0x2 ;  /* 0x0000000406047211 */ /* 0x060fe200078410ff */
        /* <DEDUP_REMOVED lines=19> */
[----:B-1--4-:R-:W-:Y:S05]  /*8cf0*/  @!P1 BRA `(.L_x_1272) ;  /* 0x0000000800fc9947 */ /* 0x012fea0003800000 */
.L_x_1291:
[----:B-1----:R-:W-:Y:S01]  /*8d00*/  IMAD.MOV.U32 R5, RZ, RZ, RZ ;  /* 0x000000ffff057224 */ /* 0x002fe200078e00ff */
[----:B------:R-:W-:Y:S06]  /*8d10*/  @P0 BRA `(.L_x_1273) ;  /* 0x0000000000140947 */ /* 0x000fec0003800000 */
[----:B------:R-:W-:Y:S01]  /*8d20*/  ISETP.NE.AND P1, PT, R20, RZ, PT ;  /* 0x000000ff1400720c */ /* 0x000fe20003f25270 */
[----:B------:R-:W-:-:S04]  /*8d30*/  IMAD.MOV.U32 R17, RZ, RZ, 0x6100 ;  /* 0x00006100ff117424 */ /* 0x000fc800078e00ff */
[----:B------:R1:W-:Y:S08]  /*8d40*/  SYNCS.ARRIVE.TRANS64 RZ, [R0+URZ+0x36418], R17 ;  /* 0x0364181100ff79a7 */ /* 0x0003f0000800003f */
[----:B------:R-:W-:Y:S05]  /*8d50*/  @!P1 BRA `(.L_x_1273) ;  /* 0x0000000000049947 */ /* 0x000fea0003800000 */
[----:B------:R-:W-:Y:S01]  /*8d60*/  BPT.TRAP 0x1 ;  /* 0x000000040000795c */ /* 0x000fe20000300000 */
.L_x_1273:
        /* <DEDUP_REMOVED lines=8> */
[----:B------:R-:W-:Y:S01]  /*8df0*/  R2UR UR31, R3 ;  /* 0x00000000031f72ca */ /* 0x000fe200000e0000 */
[----:B------:R-:W-:Y:S01]  /*8e00*/  UMOV UR21, UR29 ;  /* 0x0000001d00157c82 */ /* 0x000fe20008000000 */
[----:B------:R-:W-:Y:S01]  /*8e10*/  UMOV UR10, 0x40 ;  /* 0x00000040000a7882 */ /* 0x000fe20000000000 */
[----:B------:R-:W-:Y:S01]  /*8e20*/  UMOV UR12, UR28 ;  /* 0x0000001c000c7c82 */ /* 0x000fe20008000000 */
[----:B------:R-:W-:Y:S01]  /*8e30*/  UMOV UR13, UR29 ;  /* 0x0000001d000d7c82 */ /* 0x000fe20008000000 */
[----:B------:R-:W-:Y:S01]  /*8e40*/  UIADD3 UR19, UR19, 0x40, URZ ;  /* 0x0000004013137890 */ /* 0x000fe2000fffe03f */
[----:B------:R-:W-:Y:S01]  /*8e50*/  IMAD.MOV.U32 R4, RZ, RZ, R15 ;  /* 0x000000ffff047224 */ /* 0x000fe200078e000f */
[----:B------:R-:W-:Y:S01]  /*8e60*/  UMOV UR26, 0x80 ;  /* 0x00000080001a7882 */ /* 0x000fe20000000000 */
[----:B------:R-:W-:Y:S01]  /*8e70*/  IMAD.MOV.U32 R18, RZ, RZ, 0x2 ;  /* 0x00000002ff127424 */ /* 0x000fe200078e00ff */
[----:B------:R-:W-:-:S02]  /*8e80*/  UIADD3 UR8, UP0, UR19, UR22, URZ ;  /* 0x0000001613087290 */ /* 0x000fc4000ff1e03f */
[----:B------:R-:W-:Y:S02]  /*8e90*/  UIADD3 UR16, UR40, 0x24000, URZ ;  /* 0x0002400028107890 */ /* 0x000fe4000fffe03f */
[----:B------:R-:W-:Y:S02]  /*8ea0*/  ULEA.HI.X.SX32 UR7, UR19, UR7, 0x1, UP0 ;  /* 0x0000000713077291 */ /* 0x000fe400080f0e3f */
[----:B-1----:R-:W-:Y:S01]  /*8eb0*/  IMAD.U32 R17, RZ, RZ, UR8 ;  /* 0x00000008ff117e24 */ /* 0x002fe2000f8e00ff */
[----:B------:R-:W-:Y:S01]  /*8ec0*/  UIADD3 UR17, UR40, 0x36418, URZ ;  /* 0x0003641828117890 */ /* 0x000fe2000fffe03f */
[----:B------:R-:W-:Y:S01]  /*8ed0*/  IMAD.U32 R2, RZ, RZ, UR8 ;  /* 0x00000008ff027e24 */ /* 0x000fe2000f8e00ff */
[----:B------:R-:W-:Y:S01]  /*8ee0*/  UIADD3 UR8, UR40, 0x26000, URZ ;  /* 0x0002600028087890 */ /* 0x000fe2000fffe03f */
[----:B------:R-:W-:Y:S01]  /*8ef0*/  IMAD.U32 R3, RZ, RZ, UR7 ;  /* 0x00000007ff037e24 */ /* 0x000fe2000f8e00ff */
[----:B------:R-:W-:Y:S01]  /*8f00*/  LEA R12, P1, R17, R12, 0x2 ;  /* 0x0000000c110c7211 */ /* 0x000fe200078210ff */
[----:B------:R-:W-:-:S02]  /*8f10*/  UIADD3 UR24, UR40, 0x28000, URZ ;  /* 0x0002800028187890 */ /* 0x000fc4000fffe03f */
[----:B------:R-:W-:Y:S01]  /*8f20*/  UIADD3 UR40, UR40, 0x30100, URZ ;  /* 0x0003010028287890 */ /* 0x000fe2000fffe03f */
[----:B------:R-:W-:Y:S01]  /*8f30*/  LEA.HI.X R13, R2, R13, R3, 0x2, P1 ;  /* 0x0000000d020d7211 */ /* 0x000fe200008f1403 */
[----:B------:R-:W-:Y:S01]  /*8f40*/  UMOV UR9, UR17 ;  /* 0x0000001100097c82 */ /* 0x000fe20008000000 */
[----:B------:R-:W-:Y:S01]  /*8f50*/  R2UR UR42, R12 ;  /* 0x000000000c2a72ca */ /* 0x000fe200000e0000 */
[----:B------:R-:W-:Y:S01]  /*8f60*/  UMOV UR11, UR19 ;  /* 0x00000013000b7c82 */ /* 0x000fe20008000000 */
[----:B------:R-:W-:Y:S01]  /*8f70*/  R2UR UR43, R13 ;  /* 0x000000000d2b72ca */ /* 0x000fe200000e0000 */
[----:B------:R4:W-:Y:S01]  /*8f80*/  UTMALDG.4D [UR16], [UR30], desc[UR32] ;  /* 0x000020101e0075b4 */ /* 0x0009e20008019000 */
[----:B------:R-:W-:Y:S01]  /*8f90*/  UMOV UR25, UR17 ;  /* 0x0000001100197c82 */ /* 0x000fe20008000000 */
[----:B------:R-:W-:Y:S01]  /*8fa0*/  UMOV UR27, UR19 ;  /* 0x00000013001b7c82 */ /* 0x000fe20008000000 */
[----:B------:R-:W-:Y:S01]  /*8fb0*/  UMOV UR41, UR17 ;  /* 0x0000001100297c82 */ /* 0x000fe20008000000 */
[----:B------:R-:W-:Y:S01]  /*8fc0*/  UMOV UR7, 0x10 ;  /* 0x0000001000077882 */ /* 0x000fe20000000000 */
[----:B------:R4:W-:Y:S01]  /*8fd0*/  UTMALDG.4D [UR8], [UR30], desc[UR32] ;  /* 0x000020081e0075b4 */ /* 0x0009e20008019000 */
[----:B------:R4:W-:Y:S06]  /*8fe0*/  UTMALDG.4D [UR24], [UR30], desc[UR32] ;  /* 0x000020181e0075b4 */ /* 0x0009ec0008019000 */
[----:B------:R4:W-:Y:S02]  /*8ff0*/  UBLKCP.S.G [UR40], [UR42], UR7 ;  /* 0x000000282a0073ba */ /* 0x0009e40008000207 */
[----:B----4-:R-:W-:Y:S01]  /*9000*/  NOP ;  /* 0x0000000000007918 */ /* 0x010fe20000000000 */
.L_x_1259:
[----:B------:R-:W-:-:S04]  /*9010*/  SHF.L.U32 R3, R5, 0x1f, RZ ;  /* 0x0000001f05037819 */ /* 0x000fc800000006ff */
[----:B------:R-:W4:Y:S02]  /*9020*/  SYNCS.PHASECHK.TRANS64.TRYWAIT P1, [R0+URZ+0x36438], R3 ;  /* 0x03643803000075a7 */ /* 0x000f24000802017f */
[----:B----4-:R-:W-:Y:S05]  /*9030*/  @!P1 BRA `(.L_x_1274) ;  /* 0x0000000800409947 */ /* 0x010fea0003800000 */
.L_x_1292:
[----:B------:R-:W-:Y:S05]  /*9040*/  @P0 BRA `(.L_x_1275) ;  /* 0x0000000000180947 */ /* 0x000fea0003800000 */
[----:B------:R-:W5:Y:S01]  /*9050*/  S2R R2, SR_TID.X ;  /* 0x0000000000027919 */ /* 0x000f620000002100 */
[----:B----4-:R-:W-:-:S04]  /*9060*/  IMAD.MOV.U32 R3, RZ, RZ, 0x6100 ;  /* 0x00006100ff037424 */ /* 0x010fc800078e00ff */
[----:B------:R4:W-:Y:S01]  /*9070*/  SYNCS.ARRIVE.TRANS64 RZ, [R0+URZ+0x36430], R3 ;  /* 0x0364300300ff79a7 */ /* 0x0009e2000800003f */
[----:B-----5:R-:W-:-:S13]  /*9080*/  LOP3.LUT P0, RZ, R2, 0x1f, RZ, 0xc0, !PT ;  /* 0x0000001f02ff7812 */ /* 0x020fda000780c0ff */
[----:B----4-:R-:W-:Y:S05]  /*9090*/  @!P0 BRA `(.L_x_1275) ;  /* 0x0000000000048947 */ /* 0x010fea0003800000 */
[----:B------:R-:W-:Y:S01]  /*90a0*/  BPT.TRAP 0x1 ;  /* 0x000000040000795c */ /* 0x000fe20000300000 */
.L_x_1275:
[----:B------:R-:W-:Y:S01]  /*90b0*/  R2UR UR19, R4 ;  /* 0x00000000041372ca */ /* 0x000fe200000e0000 */
[----:B------:R-:W-:Y:S01]  /*90c0*/  ULDC.64 UR30, c[0x0][0x728] ;  /* 0x0001ca00001e7ab9 */ /* 0x000fe20000000a00 */
[----:B------:R-:W-:Y:S01]  /*90d0*/  R2UR UR7, R9 ;  /* 0x00000000090772ca */ /* 0x000fe200000e0000 */
[----:B------:R-:W-:Y:S01]  /*90e0*/  UMOV UR40, 0x0 ;  /* 0x0000000000287882 */ /* 0x000fe20000000000 */
[----:B------:R-:W-:Y:S01]  /*90f0*/  IADD3 R10, P0, R10, 0x1f0, RZ ;  /* 0x000001f00a0a7810 */ /* 0x000fe20007f1e0ff */
[----:B------:R-:W-:Y:S01]  /*9100*/  UMOV UR41, 0x14f00000 ;  /* 0x14f0000000297882 */ /* 0x000fe20000000000 */
[----:B------:R-:W-:Y:S01]  /*9110*/  R2UR UR24, R0 ;  /* 0x00000000001872ca */ /* 0x000fe200000e0000 */
[----:B------:R-:W-:Y:S01]  /*9120*/  UMOV UR18, URZ ;  /* 0x0000003f00127c82 */ /* 0x000fe20008000000 */
[----:B------:R-:W-:Y:S01]  /*9130*/  R2UR UR32, R10 ;  /* 0x000000000a2072ca */ /* 0x000fe200000e0000 */
[----:B------:R-:W-:Y:S01]  /*9140*/  IMAD.X R11, RZ, RZ, R11, P0 ;  /* 0x000000ffff0b7224 */ /* 0x000fe200000e060b */
[----:B------:R-:W-:Y:S01]  /*9150*/  UMOV UR20, UR28 ;  /* 0x0000001c00147c82 */ /* 0x000fe20008000000 */
[----:B------:R-:W-:Y:S01]  /*9160*/  UMOV UR21, UR29 ;  /* 0x0000001d00157c82 */ /* 0x000fe20008000000 */
[----:B------:R-:W-:Y:S01]  /*9170*/  UMOV UR10, 0x40 ;  /* 0x00000040000a7882 */ /* 0x000fe20000000000 */
[----:B------:R-:W-:Y:S01]  /*9180*/  USHF.L.U32 UR19, UR19, 0x6, URZ ;  /* 0x0000000613137899 */ /* 0x000fe2000800063f */
[----:B------:R-:W-:Y:S01]  /*9190*/  R2UR UR33, R11 ;  /* 0x000000000b2172ca */ /* 0x000fe200000e0000 */
[----:B------:R-:W-:Y:S01]  /*91a0*/  UMOV UR12, UR28 ;  /* 0x0000001c000c7c82 */ /* 0x000fe20008000000 */
[----:B------:R-:W-:Y:S01]  /*91b0*/  UMOV UR13, UR29 ;  /* 0x0000001d000d7c82 */ /* 0x000fe20008000000 */
[----:B------:R-:W-:Y:S01]  /*91c0*/  UIADD3 UR8, UP0, UR19, UR14, URZ ;  /* 0x0000000e13087290 */ /* 0x000fe2000ff1e03f */
[C---:B------:R-:W-:Y:S01]  /*91d0*/  ISETP.NE.AND P0, PT, R18.reuse, 0x2, PT ;  /* 0x000000021200780c */ /* 0x040fe20003f05270 */
[----:B------:R-:W-:Y:S01]  /*91e0*/  UIADD3 UR17, UR24, 0x36430, URZ ;  /* 0x0003643018117890 */ /* 0x000fe2000fffe03f */
[----:B------:R-:W-:Y:S01]  /*91f0*/  LOP3.LUT R5, R5, 0x1, RZ, 0x3c, !PT ;  /* 0x0000000105057812 */ /* 0x000fe200078e3cff */
[----:B------:R-:W-:Y:S01]  /*9200*/  ULEA.HI.X.SX32 UR7, UR19, UR7, 0x1, UP0 ;  /* 0x0000000713077291 */ /* 0x000fe200080f0e3f */
[----:B-1234-:R-:W-:Y:S01]  /*9210*/  SEL R0, RZ, 0x1, P0 ;  /* 0x00000001ff007807 */ /* 0x01efe20000000000 */
[----:B------:R-:W-:Y:S01]  /*9220*/  ULEA UR30, UP0, UR8, UR30, 0x2 ;  /* 0x0000001e081e7291 */ /* 0x000fe2000f80103f */
[----:B------:R-:W-:Y:S01]  /*9230*/  SEL R18, R18, RZ, P0 ;  /* 0x000000ff12127207 */ /* 0x000fe20000000000 */
[----:B------:R-:W-:Y:S01]  /*9240*/  UIADD3 UR16, UR24, 0x2a000, URZ ;  /* 0x0002a00018107890 */ /* 0x000fe2000fffe03f */
[----:B------:R-:W-:Y:S01]  /*9250*/  LOP3.LUT R7, R7, R0, RZ, 0x3c, !PT ;  /* 0x0000000007077212 */ /* 0x000fe200078e3cff */
[----:B------:R-:W-:-:S02]  /*9260*/  ULEA.HI.X UR31, UR8, UR31, UR7, 0x2, UP0 ;  /* 0x0000001f081f7291 */ /* 0x000fc400080f1407 */
[----:B------:R-:W-:Y:S02]  /*9270*/  UIADD3 UR42, UR24, 0x30200, URZ ;  /* 0x00030200182a7890 */ /* 0x000fe4000fffe03f */
[----:B------:R-:W-:Y:S02]  /*9280*/  UIADD3 UR8, UR24, 0x2c000, URZ ;  /* 0x0002c00018087890 */ /* 0x000fe4000fffe03f */
[----:B------:R-:W-:Y:S01]  /*9290*/  UIADD3 UR24, UR24, 0x2e000, URZ ;  /* 0x0002e00018187890 */ /* 0x000fe2000fffe03f */
[----:B------:R1:W-:Y:S01]  /*92a0*/  UTMALDG.4D [UR16], [UR32], desc[UR40] ;  /* 0x00002810200075b4 */ /* 0x0003e20008019000 */
[----:B------:R-:W-:Y:S01]  /*92b0*/  UMOV UR9, UR17 ;  /* 0x0000001100097c82 */ /* 0x000fe20008000000 */
[----:B------:R-:W-:Y:S01]  /*92c0*/  UMOV UR11, UR19 ;  /* 0x00000013000b7c82 */ /* 0x000fe20008000000 */
[----:B------:R-:W-:Y:S01]  /*92d0*/  UMOV UR26, 0x80 ;  /* 0x00000080001a7882 */ /* 0x000fe20000000000 */
[----:B------:R-:W-:Y:S01]  /*92e0*/  UMOV UR25, UR17 ;  /* 0x0000001100197c82 */ /* 0x000fe20008000000 */
[----:B------:R-:W-:Y:S01]  /*92f0*/  UMOV UR27, UR19 ;  /* 0x00000013001b7c82 */ /* 0x000fe20008000000 */
[----:B------:R-:W-:Y:S01]  /*9300*/  UMOV UR43, UR17 ;  /* 0x00000011002b7c82 */ /* 0x000fe20008000000 */
[----:B------:R-:W-:Y:S01]  /*9310*/  UMOV UR7, 0x10 ;  /* 0x0000001000077882 */ /* 0x000fe20000000000 */
[----:B------:R1:W-:Y:S01]  /*9320*/  UTMALDG.4D [UR8], [UR32], desc[UR40] ;  /* 0x00002808200075b4 */ /* 0x0003e20008019000 */
[----:B------:R1:W-:Y:S01]  /*9330*/  UTMALDG.4D [UR24], [UR32], desc[UR40] ;  /* 0x00002818200075b4 */ /* 0x0003e20008019000 */
[----:B------:R1:W-:Y:S02]  /*9340*/  UBLKCP.S.G [UR42], [UR30], UR7 ;  /* 0x0000002a1e0073ba */ /* 0x0003e40008000207 */
[----:B-1----:R-:W-:Y:S01]  /*9350*/  NOP ;  /* 0x0000000000007918 */ /* 0x002fe20000000000 */
.L_x_1256:
[----:B------:R-:W-:Y:S05]  /*9360*/  BSYNC B1 ;  /* 0x0000000000017941 */ /* 0x000fea0003800000 */
.L_x_1254:
[----:B------:R-:W-:-:S03]  /*9370*/  UMOV UR7, 0xffffffff ;  /* 0xffffffff00077882 */ /* 0x000fc60000000000 */
[----:B------:R-:W-:Y:S05]  /*9380*/  BRA.DIV UR7, `(.L_x_1276) ;  /* 0x0000000607807947 */ /* 0x000fea000b800000 */
[----:B------:R-:W-:-:S13]  /*9390*/  ELECT P6, URZ, PT ;  /* 0x00000000003f782f */ /* 0x000fda00038c0000 */
.L_x_1295:
[----:B------:R-:W-:Y:S05]  /*93a0*/  @!P6 BRA `(.L_x_1219) ;  /* 0x000000000074e947 */ /* 0x000fea0003800000 */
[----:B------:R-:W-:-:S06]  /*93b0*/  ULOP3.LUT UR7, UR38, 0x2, URZ, 0xfc, !UPT ;  /* 0x0000000226077892 */ /* 0x000fcc000f8efc3f */
[----:B------:R-:W-:-:S05]  /*93c0*/  IMAD.U32 R0, RZ, RZ, UR7 ;  /* 0x00000007ff007e24 */ /* 0x000fca000f8e00ff */
[----:B------:R-:W-:-:S13]  /*93d0*/  ISETP.NE.AND P2, PT, R0, 0x3, PT ;  /* 0x000000030000780c */ /* 0x000fda0003f45270 */
[----:B------:R-:W-:Y:S05]  /*93e0*/  @!P2 BRA `(.L_x_1277) ;  /* 0x000000000004a947 */ /* 0x000fea0003800000 */
[----:B------:R-:W-:Y:S01]  /*93f0*/  BPT.TRAP 0x1 ;  /* 0x000000040000795c */ /* 0x000fe20000300000 */
.L_x_1277:
[----:B------:R-:W1:Y:S01]  /*9400*/  S2R R3, SR_CgaCtaId ;  /* 0x0000000000037919 */ /* 0x000e620000008800 */
[----:B------:R-:W-:Y:S02]  /*9410*/  MOV R0, 0x400 ;  /* 0x0000040000007802 */ /* 0x000fe40000000f00 */
[----:B------:R-:W-:Y:S02]  /*9420*/  SHF.L.U32 R2, R7, 0x1f, RZ ;  /* 0x0000001f07027819 */ /* 0x000fe400000006ff */
[----:B-1----:R-:W-:-:S05]  /*9430*/  LEA R4, R3, R0, 0x18 ;  /* 0x0000000003047211 */ /* 0x002fca00078ec0ff */
        /* <DEDUP_REMOVED lines=11> */
.L_x_1296:
[----:B------:R-:W2:Y:S02]  /*94f0*/  SYNCS.PHASECHK.TRANS64.TRYWAIT P0, [R3+URZ], R0 ;  /* 0x00000000030075a7 */ /* 0x000ea4000800017f */
[----:B--2---:R-:W-:Y:S05]  /*9500*/  @!P0 BRA `(.L_x_1279) ;  /* 0x0000000400548947 */ /* 0x004fea0003800000 */
.L_x_1297:
[----:B------:R-:W-:Y:S05]  /*9510*/  @!P2 BRA `(.L_x_1280) ;  /* 0x000000000004a947 */ /* 0x000fea0003800000 */
[----:B------:R-:W-:Y:S01]  /*9520*/  BPT.TRAP 0x1 ;  /* 0x000000040000795c */ /* 0x000fe20000300000 */
.L_x_1280:
[----:B------:R-:W-:-:S07]  /*9530*/  SHF.L.U32 R5, R5, 0x1f, RZ ;  /* 0x0000001f05057819 */ /* 0x000fce00000006ff */
.L_x_1281:
[----:B---3--:R3:W4:Y:S02]  /*9540*/  SYNCS.PHASECHK.TRANS64.TRYWAIT P0, [R4+URZ+0x36438], R5 ;  /* 0x03643805040075a7 */ /* 0x008724000800017f */
[----:B----4-:R-:W-:Y:S05]  /*9550*/  @!P0 NANOSLEEP.SYNCS 0x989680 ;  /* 0x009896800000895d */ /* 0x010fea0003900000 */
[----:B------:R-:W4:Y:S02]  /*9560*/  @!P0 SYNCS.PHASECHK.TRANS64 P0, [R4+URZ+0x36438], R5 ;  /* 0x03643805040085a7 */ /* 0x000f24000800007f */
[----:B----4-:R-:W-:Y:S05]  /*9570*/  @!P0 BRA `(.L_x_1281) ;  /* 0xfffffffc00f08947 */ /* 0x010fea000383ffff */
.L_x_1219:
[----:B------:R-:W-:Y:S05]  /*9580*/  BSYNC B0 ;  /* 0x0000000000007941 */ /* 0x000fea0003800000 */
.L_x_1217:
[----:B------:R-:W-:Y:S05]  /*9590*/  EXIT ;  /* 0x000000000000794d */ /* 0x000fea0003800000 */
.L_x_1164:
[----:B------:R-:W-:Y:S02]  /*95a0*/  IMAD.MOV.U32 R12, RZ, RZ, RZ ;  /* 0x000000ffff0c7224 */ /* 0x000fe400078e00ff */
[----:B------:R-:W-:Y:S02]  /*95b0*/  IMAD.MOV.U32 R11, RZ, RZ, 0x1f ;  /* 0x0000001fff0b7424 */ /* 0x000fe400078e00ff */
[----:B------:R-:W-:-:S07]  /*95c0*/  IMAD.MOV.U32 R15, RZ, RZ, -0x1 ;  /* 0xffffffffff0f7424 */ /* 0x000fce00078e00ff */
[----:B------:R-:W-:Y:S05]  /*95d0*/  WARPSYNC.COLLECTIVE R15, `(.L_x_1282) ;  /* 0x000000000f087348 */ /* 0x000fea0003c00000 */
[----:B------:R1:W2:Y:S02]  /*95e0*/  SHFL.IDX P6, R14, R13, R12, R11 ;  /* 0x0000000c0d0e7389 */ /* 0x0002a400000c000b */
[----:B-12---:R-:W-:Y:S01]  /*95f0*/  ENDCOLLECTIVE ;  /* 0x000000000000791b */ /* 0x006fe20003800000 */
.L_x_1282:
[----:B------:R-:W-:Y:S05]  /*9600*/  BRA `(.L_x_1283) ;  /* 0xffffff7800b47947 */ /* 0x000fea000383ffff */
.L_x_1166:
[----:B--2---:R2:W3:Y:S02]  /*9610*/  SYNCS.PHASECHK.TRANS64.TRYWAIT P0, [R153+URZ+0x36400], R10 ;  /* 0x0364000a990075a7 */ /* 0x0044e4000800017f */
[----:B---3--:R-:W-:Y:S05]  /*9620*/  @!P0 NANOSLEEP.SYNCS 0x989680 ;  /* 0x009896800000895d */ /* 0x008fea0003900000 */
[----:B------:R-:W3:Y:S02]  /*9630*/  @!P0 SYNCS.PHASECHK.TRANS64 P0, [R153+URZ+0x36400], R10 ;  /* 0x0364000a990085a7 */ /* 0x000ee4000800007f */
[----:B---3--:R-:W-:Y:S05]  /*9640*/  @!P0 BRA `(.L_x_1166) ;  /* 0xfffffffc00f08947 */ /* 0x008fea000383ffff */
[----:B------:R-:W-:Y:S05]  /*9650*/  BRA `(.L_x_1165) ;  /* 0xffffff7800ec7947 */ /* 0x000fea000383ffff */
.L_x_1170:
[----:B--2---:R2:W3:Y:S02]  /*9660*/  SYNCS.PHASECHK.TRANS64.TRYWAIT P1, [R4+URZ+0x36410], R17 ;  /* 0x03641011040075a7 */ /* 0x0044e4000802017f */
[----:B---3--:R-:W-:Y:S05]  /*9670*/  @!P1 NANOSLEEP.SYNCS 0x989680 ;  /* 0x009896800000995d */ /* 0x008fea0003900000 */
[----:B------:R-:W3:Y:S02]  /*9680*/  @!P1 SYNCS.PHASECHK.TRANS64 P1, [R4+URZ+0x36410], R17 ;  /* 0x03641011040095a7 */ /* 0x000ee4000802007f */
[----:B---3--:R-:W-:Y:S05]  /*9690*/  @!P1 BRA `(.L_x_1170) ;  /* 0xfffffffc00f09947 */ /* 0x008fea000383ffff */
[----:B------:R-:W-:Y:S05]  /*96a0*/  BRA `(.L_x_1169) ;  /* 0xffffff8000bc7947 */ /* 0x000fea000383ffff */
.L_x_1174:
[----:B------:R1:W1:Y:S02]  /*96b0*/  SYNCS.PHASECHK.TRANS64.TRYWAIT P1, [R153+URZ+0x36430], R16 ;  /* 0x03643010990075a7 */ /* 0x000264000802017f */
[----:B-1----:R-:W-:Y:S05]  /*96c0*/  @!P1 NANOSLEEP.SYNCS 0x989680 ;  /* 0x009896800000995d */ /* 0x002fea0003900000 */
[----:B------:R-:W1:Y:S02]  /*96d0*/  @!P1 SYNCS.PHASECHK.TRANS64 P1, [R153+URZ+0x36430], R16 ;  /* 0x03643010990095a7 */ /* 0x000e64000802007f */
[----:B-1----:R-:W-:Y:S05]  /*96e0*/  @!P1 BRA `(.L_x_1174) ;  /* 0xfffffffc00f09947 */ /* 0x002fea000383ffff */
[----:B------:R-:W-:Y:S05]  /*96f0*/  BRA `(.L_x_1173) ;  /* 0xffffff8800607947 */ /* 0x000fea000383ffff */
.L_x_1257:
[----:B-1----:R1:W2:Y:S02]  /*9700*/  SYNCS.PHASECHK.TRANS64.TRYWAIT P1, [R0+URZ+0x36420], R6 ;  /* 0x03642006000075a7 */ /* 0x0022a4000802017f */
[----:B--2---:R-:W-:Y:S05]  /*9710*/  @!P1 NANOSLEEP.SYNCS 0x989680 ;  /* 0x009896800000995d */ /* 0x004fea0003900000 */
[----:B------:R-:W2:Y:S02]  /*9720*/  @!P1 SYNCS.PHASECHK.TRANS64 P1, [R0+URZ+0x36420], R6 ;  /* 0x03642006000095a7 */ /* 0x000ea4000802007f */
[----:B--2---:R-:W-:Y:S05]  /*9730*/  @!P1 BRA `(.L_x_1257) ;  /* 0xfffffffc00f09947 */ /* 0x004fea000383ffff */
[----:B------:R-:W-:Y:S05]  /*9740*/  BRA `(.L_x_1284) ;  /* 0xffffffdc00847947 */ /* 0x000fea000383ffff */
.L_x_1261:
[----:B-1----:R1:W2:Y:S02]  /*9750*/  SYNCS.PHASECHK.TRANS64.TRYWAIT P1, [R0+URZ+0x36438], R6 ;  /* 0x03643806000075a7 */ /* 0x0022a4000802017f */
[----:B--2---:R-:W-:Y:S05]  /*9760*/  @!P1 NANOSLEEP.SYNCS 0x989680 ;  /* 0x009896800000995d */ /* 0x004fea0003900000 */
[----:B------:R-:W2:Y:S02]  /*9770*/  @!P1 SYNCS.PHASECHK.TRANS64 P1, [R0+URZ+0x36438], R6 ;  /* 0x03643806000095a7 */ /* 0x000ea4000802007f */
[----:B--2---:R-:W-:Y:S05]  /*9780*/  @!P1 BRA `(.L_x_1261) ;  /* 0xfffffffc00f09947 */ /* 0x004fea000383ffff */
[----:B------:R-:W-:Y:S05]  /*9790*/  BRA `(.L_x_1285) ;  /* 0xffffffe400707947 */ /* 0x000fea000383ffff */
.L_x_1263:
[----:B--2---:R2:W3:Y:S02]  /*97a0*/  SYNCS.PHASECHK.TRANS64.TRYWAIT P1, [R0+URZ+0x36428], R3 ;  /* 0x03642803000075a7 */ /* 0x0044e4000802017f */
[----:B---3--:R-:W-:Y:S05]  /*97b0*/  @!P1 NANOSLEEP.SYNCS 0x989680 ;  /* 0x009896800000995d */ /* 0x008fea0003900000 */
[----:B------:R-:W3:Y:S02]  /*97c0*/  @!P1 SYNCS.PHASECHK.TRANS64 P1, [R0+URZ+0x36428], R3 ;  /* 0x03642803000095a7 */ /* 0x000ee4000802007f */
[----:B---3--:R-:W-:Y:S05]  /*97d0*/  @!P1 BRA `(.L_x_1263) ;  /* 0xfffffffc00f09947 */ /* 0x008fea000383ffff */
[----:B------:R-:W-:Y:S05]  /*97e0*/  BRA `(.L_x_1286) ;  /* 0xffffffe800347947 */ /* 0x000fea000383ffff */
.L_x_1265:
[----:B--2---:R2:W3:Y:S02]  /*97f0*/  SYNCS.PHASECHK.TRANS64.TRYWAIT P1, [R0+URZ+0x36438], R29 ;  /* 0x0364381d000075a7 */ /* 0x0044e4000802017f */
[----:B---3--:R-:W-:Y:S05]  /*9800*/  @!P1 NANOSLEEP.SYNCS 0x989680 ;  /* 0x009896800000995d */ /* 0x008fea0003900000 */
[----:B------:R-:W3:Y:S02]  /*9810*/  @!P1 SYNCS.PHASECHK.TRANS64 P1, [R0+URZ+0x36438], R29 ;  /* 0x0364381d000095a7 */ /* 0x000ee4000802007f */
[----:B---3--:R-:W-:Y:S05]  /*9820*/  @!P1 BRA `(.L_x_1265) ;  /* 0xfffffffc00f09947 */ /* 0x008fea000383ffff */
[----:B------:R-:W-:Y:S05]  /*9830*/  BRA `(.L_x_1287) ;  /* 0xffffffe800e87947 */ /* 0x000fea000383ffff */
.L_x_1267:
[----:B------:R-:W-:-:S07]  /*9840*/  SHF.L.U32 R5, R7, 0x1f, RZ ;  /* 0x0000001f07057819 */ /* 0x000fce00000006ff */
.L_x_1288:
[----:B----4-:R4:W5:Y:S02]  /*9850*/  SYNCS.PHASECHK.TRANS64.TRYWAIT P1, [R0+URZ+0x36420], R5 ;  /* 0x03642005000075a7 */ /* 0x010964000802017f */
[----:B-----5:R-:W-:Y:S05]  /*9860*/  @!P1 NANOSLEEP.SYNCS 0x989680 ;  /* 0x009896800000995d */ /* 0x020fea0003900000 */
[----:B------:R-:W5:Y:S02]  /*9870*/  @!P1 SYNCS.PHASECHK.TRANS64 P1, [R0+URZ+0x36420], R5 ;  /* 0x03642005000095a7 */ /* 0x000f64000802007f */
[----:B-----5:R-:W-:Y:S05]  /*9880*/  @!P1 BRA `(.L_x_1288) ;  /* 0xfffffffc00f09947 */ /* 0x020fea000383ffff */
[----:B------:R-:W-:Y:S05]  /*9890*/  BRA `(.L_x_1289) ;  /* 0xffffffec007c7947 */ /* 0x000fea000383ffff */
.L_x_1270:
[----:B----4-:R4:W5:Y:S02]  /*98a0*/  SYNCS.PHASECHK.TRANS64.TRYWAIT P1, [R0+URZ+0x36438], R6 ;  /* 0x03643806000075a7 */ /* 0x010964000802017f */
[----:B-----5:R-:W-:Y:S05]  /*98b0*/  @!P1 NANOSLEEP.SYNCS 0x989680 ;  /* 0x009896800000995d */ /* 0x020fea0003900000 */
[----:B------:R-:W5:Y:S02]  /*98c0*/  @!P1 SYNCS.PHASECHK.TRANS64 P1, [R0+URZ+0x36438], R6 ;  /* 0x03643806000095a7 */ /* 0x000f64000802007f */
[----:B-----5:R-:W-:Y:S05]  /*98d0*/  @!P1 BRA `(.L_x_1270) ;  /* 0xfffffffc00f09947 */ /* 0x020fea000383ffff */
[----:B------:R-:W-:Y:S05]  /*98e0*/  BRA `(.L_x_1290) ;  /* 0xfffffff000487947 */ /* 0x000fea000383ffff */
.L_x_1272:
[----:B-1----:R1:W4:Y:S02]  /*98f0*/  SYNCS.PHASECHK.TRANS64.TRYWAIT P1, [R0+URZ+0x36428], R5 ;  /* 0x03642805000075a7 */ /* 0x002324000802017f */
[----:B----4-:R-:W-:Y:S05]  /*9900*/  @!P1 NANOSLEEP.SYNCS 0x989680 ;  /* 0x009896800000995d */ /* 0x010fea0003900000 */
[----:B------:R-:W4:Y:S02]  /*9910*/  @!P1 SYNCS.PHASECHK.TRANS64 P1, [R0+URZ+0x36428], R5 ;  /* 0x03642805000095a7 */ /* 0x000f24000802007f */
[----:B----4-:R-:W-:Y:S05]  /*9920*/  @!P1 BRA `(.L_x_1272) ;  /* 0xfffffffc00f09947 */ /* 0x010fea000383ffff */
[----:B------:R-:W-:Y:S05]  /*9930*/  BRA `(.L_x_1291) ;  /* 0xfffffff000f07947 */ /* 0x000fea000383ffff */
.L_x_1274:
[----:B----4-:R4:W5:Y:S02]  /*9940*/  SYNCS.PHASECHK.TRANS64.TRYWAIT P1, [R0+URZ+0x36438], R3 ;  /* 0x03643803000075a7 */ /* 0x010964000802017f */
[----:B-----5:R-:W-:Y:S05]  /*9950*/  @!P1 NANOSLEEP.SYNCS 0x989680 ;  /* 0x009896800000995d */ /* 0x020fea0003900000 */
[----:B------:R-:W5:Y:S02]  /*9960*/  @!P1 SYNCS.PHASECHK.TRANS64 P1, [R0+URZ+0x36438], R3 ;  /* 0x03643803000095a7 */ /* 0x000f64000802007f */
[----:B-----5:R-:W-:Y:S05]  /*9970*/  @!P1 BRA `(.L_x_1274) ;  /* 0xfffffffc00f09947 */ /* 0x020fea000383ffff */
[----:B------:R-:W-:Y:S05]  /*9980*/  BRA `(.L_x_1292) ;  /* 0xfffffff400ac7947 */ /* 0x000fea000383ffff */
.L_x_1276:
[----:B------:R-:W-:Y:S01]  /*9990*/  BSSY B1, `(.L_x_1293) ;  /* 0x0000006000017945 */ /* 0x000fe20003800000 */
[----:B------:R-:W-:-:S07]  /*99a0*/  IMAD.MOV.U32 R15, RZ, RZ, -0x1 ;  /* 0xffffffffff0f7424 */ /* 0x000fce00078e00ff */
[----:B------:R-:W-:Y:S05]  /*99b0*/  WARPSYNC.COLLECTIVE R15, `(.L_x_1294) ;  /* 0x000000000f0c7348 */ /* 0x000fea0003c00000 */
[----:B------:R-:W-:Y:S02]  /*99c0*/  ELECT P6, UR62, PT ;  /* 0x00000000003e782f */ /* 0x000fe400038c0000 */
[----:B------:R-:W-:Y:S01]  /*99d0*/  MOV R14, UR62 ;  /* 0x0000003e000e7c02 */ /* 0x000fe20008000f00 */
[----:B------:R-:W-:Y:S10]  /*99e0*/  ENDCOLLECTIVE ;  /* 0x000000000000791b */ /* 0x000ff40003800000 */
.L_x_1294:
[----:B------:R-:W-:Y:S05]  /*99f0*/  BSYNC B1 ;  /* 0x0000000000017941 */ /* 0x000fea0003800000 */
.L_x_1293:
[----:B------:R-:W-:Y:S05]  /*9a00*/  BRA `(.L_x_1295) ;  /* 0xfffffff800647947 */ /* 0x000fea000383ffff */
.L_x_1278:
[----:B-1----:R1:W2:Y:S02]  /*9a10*/  SYNCS.PHASECHK.TRANS64.TRYWAIT P0, [R9+URZ], R2 ;  /* 0x00000002090075a7 */ /* 0x0022a4000800017f */
[----:B--2---:R-:W-:Y:S05]  /*9a20*/  @!P0 NANOSLEEP.SYNCS 0x989680 ;  /* 0x009896800000895d */ /* 0x004fea0003900000 */
[----:B------:R-:W2:Y:S02]  /*9a30*/  @!P0 SYNCS.PHASECHK.TRANS64 P0, [R9+URZ], R2 ;  /* 0x00000002090085a7 */ /* 0x000ea4000800007f */
[----:B--2---:R-:W-:Y:S05]  /*9a40*/  @!P0 BRA `(.L_x_1278) ;  /* 0xfffffffc00f08947 */ /* 0x004fea000383ffff */
[----:B------:R-:W-:Y:S05]  /*9a50*/  BRA `(.L_x_1296) ;  /* 0xfffffff800a47947 */ /* 0x000fea000383ffff */
.L_x_1279:
[----:B--2---:R2:W3:Y:S02]  /*9a60*/  SYNCS.PHASECHK.TRANS64.TRYWAIT P0, [R3+URZ], R0 ;  /* 0x00000000030075a7 */ /* 0x0044e4000800017f */
[----:B---3--:R-:W-:Y:S05]  /*9a70*/  @!P0 NANOSLEEP.SYNCS 0x989680 ;  /* 0x009896800000895d */ /* 0x008fea0003900000 */
[----:B------:R-:W3:Y:S02]  /*9a80*/  @!P0 SYNCS.PHASECHK.TRANS64 P0, [R3+URZ], R0 ;  /* 0x00000000030085a7 */ /* 0x000ee4000800007f */
[----:B---3--:R-:W-:Y:S05]  /*9a90*/  @!P0 BRA `(.L_x_1279) ;  /* 0xfffffffc00f08947 */ /* 0x008fea000383ffff */
[----:B------:R-:W-:Y:S05]  /*9aa0*/  BRA `(.L_x_1297) ;  /* 0xfffffff800987947 */ /* 0x000fea000383ffff */
.L_x_1298:
        /* <DEDUP_REMOVED lines=13> */
.L_x_3863:


//--------------------- .text._ZN7cutlass13device_kernelIN5flash11enable_sm90INS1_16FlashAttnBwdSm90INS1_25CollectiveMainloopBwdSm90ILi2ELi1ELi1EN4cute5tupleIJNS5_1CILi1EEES8_S8_EEENS6_IJNS7_ILi64EEENS7_ILi96EEENS7_ILi192EEEEEENS_6half_tEfNS_4arch4Sm90ELb0ELb1ELb0ELb0ELb1ELb0ELb1ELb0ELi3ELi1ELi1ELi1ELb0EEENS1_21CollectiveEpilogueBwdISD_SE_SG_Li384ELb0ELb1ELi3EEENS1_19SingleTileSchedulerILb0ELb0ELb0ELi96EEEEEEEEEvNT_6ParamsE --------------------------
	.section	.text._ZN7cutlass13device_kernelIN5flash11enable_sm90INS1_16FlashAttnBwdSm90INS1_25CollectiveMainloopBwdSm90ILi2ELi1ELi1EN4cute5tupleIJNS5_1CILi1EEES8_S8_EEENS6_IJNS7_ILi64EEENS7_ILi96EEENS7_ILi192EEEEEENS_6half_tEfNS_4arch4Sm90ELb0ELb1ELb0ELb0ELb1ELb0ELb1ELb0ELi3ELi1ELi1ELi1ELb0EEENS1_21CollectiveEpilogueBwdISD_SE_SG_Li384ELb0ELb1ELi3EEENS1_19SingleTileSchedulerILb0ELb0ELb0ELi96EEEEEEEEEvNT_6ParamsE,"ax",@progbits
	.align	128
.text._ZN7cutlass13device_kernelIN5flash11enable_sm90INS1_16FlashAttnBwdSm90INS1_25CollectiveMainloopBwdSm90ILi2ELi1ELi1EN4cute5tupleIJNS5_1CILi1EEES8_S8_EEENS6_IJNS7_ILi64EEENS7_ILi96EEENS7_ILi192EEEEEENS_6half_tEfNS_4arch4Sm90ELb0ELb1ELb0ELb0ELb1ELb0ELb1ELb0ELi3ELi1ELi1ELi1ELb0EEENS1_21CollectiveEpilogueBwdISD_SE_SG_Li384ELb0ELb1ELi3EEENS1_19SingleTileSchedulerILb0ELb0ELb0ELi96EEEEEEEEEvNT_6ParamsE:
        .type           _ZN7cutlass13device_kernelIN5flash11enable_sm90INS1_16FlashAttnBwdSm90INS1_25CollectiveMainloopBwdSm90ILi2ELi1ELi1EN4cute5tupleIJNS5_1CILi1EEES8_S8_EEENS6_IJNS7_ILi64EEENS7_ILi96EEENS7_ILi192EEEEEENS_6half_tEfNS_4arch4Sm90ELb0ELb1ELb0ELb0ELb1ELb0ELb1ELb0ELi3ELi1ELi1ELi1ELb0EEENS1_21CollectiveEpilogueBwdISD_SE_SG_Li384ELb0ELb1ELi3EEENS1_19SingleTileSchedulerILb0ELb0ELb0ELi96EEEEEEEEEvNT_6ParamsE,@function
        .size           _ZN7cutlass13device_kernelIN5flash11enable_sm90INS1_16FlashAttnBwdSm90INS1_25CollectiveMainloopBwdSm90ILi2ELi1ELi1EN4cute5tupleIJNS5_1CILi1EEES8_S8_EEENS6_IJNS7_ILi64EEENS7_ILi96EEENS7_ILi192EEEEEENS_6half_tEfNS_4arch4Sm90ELb0ELb1ELb0ELb0ELb1ELb0ELb1ELb0ELi3ELi1ELi1ELi1ELb0EEENS1_21CollectiveEpilogueBwdISD_SE_SG_Li384ELb0ELb1ELi3EEENS1_19SingleTileSchedulerILb0ELb0ELb0ELi96EEEEEEEEEvNT_6ParamsE,(.L_x_3864 - _ZN7cutlass13device_kernelIN5flash11enable_sm90INS1_16FlashAttnBwdSm90INS1_25CollectiveMainloopBwdSm90ILi2ELi1ELi1EN4cute5tupleIJNS5_1CILi1EEES8_S8_EEENS6_IJNS7_ILi64EEENS7_ILi96EEENS7_ILi192EEEEEENS_6half_tEfNS_4arch4Sm90ELb0ELb1ELb0ELb0ELb1ELb0ELb1ELb0ELi3ELi1ELi1ELi1ELb0EEENS1_21CollectiveEpilogueBwdISD_SE_SG_Li384ELb0ELb1ELi3EEENS1_19SingleTileSchedulerILb0ELb0ELb0ELi96EEEEEEEEEvNT_6ParamsE)
        .other          _ZN7cutlass13device_kernelIN5flash11enable_sm90INS1_16FlashAttnBwdSm90INS1_25CollectiveMainloopBwdSm90ILi2ELi1ELi1EN4cute5tupleIJNS5_1CILi1EEES8_S8_EEENS6_IJNS7_ILi64EEENS7_ILi96EEENS7_ILi192EEEEEENS_6half_tEfNS_4arch4Sm90ELb0ELb1ELb0ELb0ELb1ELb0ELb1ELb0ELi3ELi1ELi1ELi1ELb0EEENS1_21CollectiveEpilogueBwdISD_SE_SG_Li384ELb0ELb1ELi3EEENS1_19SingleTileSchedulerILb0ELb0ELb0ELi96EEEEEEEEEvNT_6ParamsE,@"STO_CUDA_ENTRY STV_DEFAULT"
_ZN7cutlass13device_kernelIN5flash11enable_sm90INS1_16FlashAttnBwdSm90INS1_25CollectiveMainloopBwdSm90ILi2ELi1ELi1EN4cute5tupleIJNS5_1CILi1EEES8_S8_EEENS6_IJNS7_ILi64EEENS7_ILi96EEENS7_ILi192EEEEEENS_6half_tEfNS_4arch4Sm90ELb0ELb1ELb0ELb0ELb1ELb0ELb1ELb0ELi3ELi1ELi1ELi1ELb0EEENS1_21CollectiveEpilogueBwdISD_SE_SG_Li384ELb0ELb1ELi3EEENS1_19SingleTileSchedulerILb0ELb0ELb0ELi96EEEEEEEEEvNT_6ParamsE:
        /* <DEDUP_REMOVED lines=29> */
.L_x_1300:
[----:B------:R-:W-:Y:S05]  /*01d0*/  BSYNC B0 ;  /* 0x0000000000007941 */ /* 0x000fea0003800000 */
.L_x_1299:
        /* <DEDUP_REMOVED lines=35> */
[----:B------:R3:W1:Y:S02]  /*0410*/  SYNCS.EXCH.64 URZ, [UR8+0x36428], UR4 ;  /* 0x03642804083f75b2 */ /* 0x0006640008000100 */
[----:B---3--:R-:W-:Y:S01]  /*0420*/  NOP ;  /* 0x0000000000007918 */ /* 0x008fe20000000000 */
.L_x_1301:
        /* <DEDUP_REMOVED lines=20> */
.L_x_1302:
[----:B------:R-:W-:Y:S01]  /*0570*/  PLOP3.LUT P0, PT, PT, PT, UP0, 0x80, 0x0 ;  /* 0x000000000000781c */ /* 0x000fe20003f0f008 */
[----:B------:R-:W-:Y:S01]  /*0580*/  NOP ;  /* 0x0000000000007918 */ /* 0x000fe20000000000 */
[----:B------:R-:W-:Y:S01]  /*0590*/  ULDC.64 UR46, c[0x0][0x208] ;  /* 0x00008200002e7ab9 */ /* 0x000fe20000000a00 */
[----:B-12-4-:R-:W-:Y:S10]  /*05a0*/  BAR.SYNC.DEFER_BLOCKING 0x0 ;  /* 0x0000000000007b1d */ /* 0x016ff40000010000 */
[----:B------:R-:W-:Y:S05]  /*05b0*/  @!P0 BRA `(.L_x_1303) ;  /* 0x0000005800488947 */ /* 0x000fea0003800000 */
.L_x_1304:
        /* <DEDUP_REMOVED lines=85> */
.L_x_1305:
        /* <DEDUP_REMOVED lines=36> */
.L_x_1308:
        /* <DEDUP_REMOVED lines=15> */
.L_x_1307:
        /* <DEDUP_REMOVED lines=20> */
.L_x_1310:
        /* <DEDUP_REMOVED lines=15> */
.L_x_1309:
        /* <DEDUP_REMOVED lines=8> */
.L_x_1459:
        /* <DEDUP_REMOVED lines=19> */
.L_x_1312:
        /* <DEDUP_REMOVED lines=109> */
.L_x_1332:
[----:B------:R-:W-:Y:S01]  /*18f0*/  ISETP.NE.AND P0, PT, R15, 0x3, PT ;  /* 0x000000030f00780c */ /* 0x000fe20003f05270 */
[----:B------:R-:W-:-:S12]  /*1900*/  YIELD ;  /* 0x0000000000007946 */ /* 0x000fd80003800000 */
[----:B------:R-:W-:Y:S05]  /*1910*/  @!P0 BRA `(.L_x_1314) ;  /* 0x0000000000048947 */ /* 0x000fea0003800000 */
[----:B------:R-:W-:Y:S01]  /*1920*/  BPT.TRAP 0x1 ;  /* 0x000000040000795c */ /* 0x000fe20000300000 */
.L_x_1314:
[----:B------:R-:W-:Y:S02]  /*1930*/  LEA R4, R3, UR37, 0x3 ;  /* 0x0000002503047c11 */ /* 0x000fe4000f8e18ff */
[----:B------:R-:W-:-:S04]  /*1940*/  SHF.L.U32 R17, R8, 0x1f, RZ ;  /* 0x0000001f08117819 */ /* 0x000fc800000006ff */
[----:B------:R1:W2:Y:S01]  /*1950*/  SYNCS.PHASECHK.TRANS64.TRYWAIT P1, [R4+URZ+0x36410], R17 ;  /* 0x03641011040075a7 */ /* 0x0002a2000802017f */
[----:B------:R-:W-:Y:S05]  /*1960*/  @!P0 BRA `(.L_x_1315) ;  /* 0x0000000000048947 */ /* 0x000fea0003800000 */
[----:B------:R-:W-:Y:S01]  /*1970*/  BPT.TRAP 0x1 ;  /* 0x000000040000795c */ /* 0x000fe20000300000 */
.L_x_1315:
[----:B--2---:R-:W-:Y:S05]  /*1980*/  @P1 BRA `(.L_x_1316) ;  /* 0x0000000000081947 */ /* 0x004fea0003800000 */
[----:B------:R-:W2:Y:S02]  /*1990*/  SYNCS.PHASECHK.TRANS64.TRYWAIT P1, [R4+URZ+0x36410], R17 ;  /* 0x03641011040075a7 */ /* 0x000ea4000802017f */
[----:B--2---:R-:W-:Y:S05]  /*19a0*/  @!P1 BRA `(.L_x_1317) ;  /* 0x0000008800e09947 */ /* 0x004fea0003800000 */
.L_x_1316:
        /* <DEDUP_REMOVED lines=15> */
[----:B------:R-:W-:Y:S02]  /*1aa0*/  USHF.R.U32.HI UR6, URZ, 0x4, UR4 ;  /* 0x000000043f067899 */ /* 0x000fe40008011604 */
[----:B------:R-:W-:Y:S02]  /*1ab0*/  UIMAD UR8, UR8, 0x600, UR5 ;  /* 0x00000600080878a4 */ /* 0x000fe4000f8e0205 */
[----:B------:R-:W-:Y:S02]  /*1ac0*/  ULOP3.LUT UR6, UR6, 0x3fff, URZ, 0xc0, !UPT ;  /* 0x00003fff06067892 */ /* 0x000fe4000f8ec03f */
[----:B------:R-:W-:-:S02]  /*1ad0*/  UIADD3 UR12, UR8, 0x2, URZ ;  /* 0x00000002080c7890 */ /* 0x000fc4000fffe03f */
[----:B------:R-:W-:-:S04]  /*1ae0*/  ULOP3.LUT UR6, UR6, 0x10000, URZ, 0xfc, !UPT ;  /* 0x0001000006067892 */ /* 0x000fc8000f8efc3f */
[----:B------:R-:W-:-:S03]  /*1af0*/  UIADD3 UR14, UR6, 0x2, URZ ;  /* 0x00000002060e7890 */ /* 0x000fc6000fffe03f */
[----:B------:R-:W-:Y:S02]  /*1b00*/  UMOV UR10, UR6 ;  /* 0x00000006000a7c82 */ /* 0x000fe40008000000 */
[----:B------:R-:W-:Y:S01]  /*1b10*/  HGMMA.64x32x16.F32 R136, gdesc[UR8], RZ, !UPT, gsb0 ;  /* 0x00600000088879f0 */ /* 0x000fe2000c0008ff */
        /* <DEDUP_REMOVED lines=66> */
[----:B------:R-:W-:Y:S01]  /*1f40*/  UIADD3 UR8, UR8, 0x406, URZ ;  /* 0x0000040608087890 */ /* 0x000fe2000fffe03f */
        /* <DEDUP_REMOVED lines=11> */
.L_x_1318:
[----:B---3--:R-:W-:-:S04]  /*2000*/  SHF.L.U32 R16, R5, 0x1f, RZ ;  /* 0x0000001f05107819 */ /* 0x008fc800000006ff */
[----:B------:R3:W1:Y:S01]  /*2010*/  SYNCS.PHASECHK.TRANS64.TRYWAIT P1, [UR37+0x36430], R16 ;  /* 0x03643010ff0075a7 */ /* 0x0006620008020165 */
[----:B------:R-:W-:Y:S05]  /*2020*/  @!P0 BRA `(.L_x_1319) ;  /* 0x0000000000048947 */ /* 0x000fea0003800000 */
[----:B------:R-:W-:Y:S01]  /*2030*/  BPT.TRAP 0x1 ;  /* 0x000000040000795c */ /* 0x000fe20000300000 */
.L_x_1319:
[----:B-1----:R-:W-:Y:S05]  /*2040*/  @P1 BRA `(.L_x_1320) ;  /* 0x0000000000081947 */ /* 0x002fea0003800000 */
[----:B------:R-:W1:Y:S02]  /*2050*/  SYNCS.PHASECHK.TRANS64.TRYWAIT P1, [UR37+0x36430], R16 ;  /* 0x03643010ff0075a7 */ /* 0x000e640008020165 */
[----:B-1----:R-:W-:Y:S05]  /*2060*/  @!P1 BRA `(.L_x_1321) ;  /* 0x0000008400449947 */ /* 0x002fea0003800000 */
.L_x_1320:
        /* <DEDUP_REMOVED lines=114> */
.L_x_1324:
[----:B------:R-:W-:-:S06]  /*2790*/  UISETP.NE.AND UP0, UPT, UR44, 0x1, UPT ;  /* 0x000000012c00788c */ /* 0x000fcc000bf05270 */
[----:B------:R-:W-:-:S05]  /*27a0*/  PLOP3.LUT P1, PT, PT, PT, UP0, 0x80, 0x0 ;  /* 0x000000000000781c */ /* 0x000fca0003f2f008 */
[----:B------:R-:W-:-:S08]  /*27b0*/  @UP0 ULDC UR5, c[0x0][0x754] ;  /* 0x0001d50000050ab9 */ /* 0x000fd00000000800 */
[----:B------:R-:W-:Y:S01]  /*27c0*/  @P1 IMAD.HI.U32 R16, R23, UR5, RZ ;  /* 0x0000000517101c27 */ /* 0x000fe2000f8e00ff */
[----:B------:R-:W-:-:S04]  /*27d0*/  @UP0 ULDC UR5, c[0x0][0x758] ;  /* 0x0001d60000050ab9 */ /* 0x000fc80000000800 */
[----:B------:R-:W-:-:S07]  /*27e0*/  @P1 SHF.R.U32.HI R23, RZ, UR5, R16 ;  /* 0x00000005ff171c19 */ /* 0x000fce0008011610 */
.L_x_1325:
[----:B------:R-:W-:Y:S05]  /*27f0*/  BSYNC B0 ;  /* 0x0000000000007941 */ /* 0x000fea0003800000 */
.L_x_1323:
[----:B------:R-:W-:Y:S01]  /*2800*/  IMAD R23, R23, UR44, R12 ;  /* 0x0000002c17177c24 */ /* 0x000fe2000f8e020c */
[----:B------:R-:W-:-:S04]  /*2810*/  IADD3 R16, R19, UR4, R6 ;  /* 0x0000000413107c10 */ /* 0x000fc8000fffe006 */
[----:B------:R-:W-:Y:S02]  /*2820*/  VIADDMNMX R17, R23, UR44, R17, PT ;  /* 0x0000002c17117c46 */ /* 0x000fe4000b800111 */
[----:B------:R-:W-:-:S07]  /*2830*/  VIMNMX R16, R16, R23, !PT ;  /* 0x0000001710107248 */ /* 0x000fce0007fe0100 */
.L_x_1322:
        /* <DEDUP_REMOVED lines=58> */
.L_x_1328:
[----:B------:R-:W-:-:S06]  /*2be0*/  UISETP.NE.AND UP0, UPT, UR44, 0x1, UPT ;  /* 0x000000012c00788c */ /* 0x000fcc000bf05270 */
[----:B------:R-:W-:-:S05]  /*2bf0*/  PLOP3.LUT P6, PT, PT, PT, UP0, 0x80, 0x0 ;  /* 0x000000000000781c */ /* 0x000fca0003fcf008 */
[----:B------:R-:W-:-:S08]  /*2c00*/  @UP0 ULDC UR4, c[0x0][0x754] ;  /* 0x0001d50000040ab9 */ /* 0x000fd00000000800 */
[----:B------:R-:W-:Y:S01]  /*2c10*/  @P6 IMAD.HI.U32 R16, R17, UR4, RZ ;  /* 0x0000000411106c27 */ /* 0x000fe2000f8e00ff */
[----:B------:R-:W-:Y:S01]  /*2c20*/  PLOP3.LUT P6, PT, PT, PT, UP0, 0x80, 0x0 ;  /* 0x000000000000781c */ /* 0x000fe20003fcf008 */
[----:B------:R-:W-:-:S12]  /*2c30*/  @UP0 ULDC UR4, c[0x0][0x758] ;  /* 0x0001d60000040ab9 */ /* 0x000fd80000000800 */
[----:B------:R-:W-:-:S07]  /*2c40*/  @P6 SHF.R.U32.HI R17, RZ, UR4, R16 ;  /* 0x00000004ff116c19 */ /* 0x000fce0008011610 */
.L_x_1329:
[----:B------:R-:W-:Y:S05]  /*2c50*/  BSYNC B0 ;  /* 0x0000000000007941 */ /* 0x000fea0003800000 */
.L_x_1327:
[----:B------:R-:W-:-:S05]  /*2c60*/  IMAD R17, R17, UR44, R12 ;  /* 0x0000002c11117c24 */ /* 0x000fca000f8e020c */
[----:B------:R-:W-:Y:S02]  /*2c70*/  VIMNMX R18, R18, R17, !PT ;  /* 0x0000001112127248 */ /* 0x000fe40007fe0100 */
[----:B------:R-:W-:-:S07]  /*2c80*/  VIADDMNMX R20, R17, UR44, R20, PT ;  /* 0x0000002c11147c46 */ /* 0x000fce000b800114 */
.L_x_1326:
        /* <DEDUP_REMOVED lines=14> */
[--C-:B------:R-:W-:Y:S01]  /*2d70*/  FFMA.FTZ R137, R16, UR45, -R21.reuse ;  /* 0x0000002d10897c23 */ /* 0x100fe20008010815 */
        /* <DEDUP_REMOVED lines=199> */
.L_x_1330:
        /* <DEDUP_REMOVED lines=59> */
.L_x_1331:
        /* <DEDUP_REMOVED lines=63> */
.L_x_1306:
        /* <DEDUP_REMOVED lines=25> */
.L_x_1334:
        /* <DEDUP_REMOVED lines=20> */
.L_x_1335:
        /* <DEDUP_REMOVED lines=18> */
.L_x_1336:
        /* <DEDUP_REMOVED lines=18> */
.L_x_1337:
        /* <DEDUP_REMOVED lines=137> */
.L_x_1339:
[----:B------:R-:W-:Y:S05]  /*4f30*/  BSYNC B0 ;  /* 0x0000000000007941 */ /* 0x000fea0003800000 */
.L_x_1338:
[----:B------:R-:W-:-:S04]  /*4f40*/  DEPBAR.LE SB0, 0x0 ;  /* 0x000080000000791a */ /* 0x000fc80000000000 */
[----:B------:R-:W-:Y:S05]  /*4f50*/  EXIT ;  /* 0x000000000000794d */ /* 0x000fea0003800000 */
.L_x_1333:
[----:B------:R-:W1:Y:S01]  /*4f60*/  S2R R0, SR_TID.X ;  /* 0x0000000000007919 */ /* 0x000e620000002100 */
[----:B------:R-:W2:Y:S01]  /*4f70*/  S2UR UR9, SR_CTAID.Y ;  /* 0x00000000000979c3 */ /* 0x000ea20000002600 */
[----:B------:R-:W-:Y:S01]  /*4f80*/  BSSY B0, `(.L_x_1340) ;  /* 0x0000032000007945 */ /* 0x000fe20003800000 */
[----:B------:R-:W3:Y:S06]  /*4f90*/  S2R R11, SR_CTAID.X ;  /* 0x00000000000b7919 */ /* 0x000eec0000002500 */
        /* <DEDUP_REMOVED lines=48> */
.L_x_1341:
[----:B------:R-:W-:Y:S05]  /*52a0*/  BSYNC B0 ;  /* 0x0000000000007941 */ /* 0x000fea0003800000 */
.L_x_1340:
        /* <DEDUP_REMOVED lines=16> */
.L_x_1343:
[----:B------:R-:W-:Y:S05]  /*53b0*/  BSYNC B0 ;  /* 0x0000000000007941 */ /* 0x000fea0003800000 */
.L_x_1342:
        /* <DEDUP_REMOVED lines=16> */
.L_x_1345:
[----:B------:R-:W-:Y:S05]  /*54c0*/  BSYNC B0 ;  /* 0x0000000000007941 */ /* 0x000fea0003800000 */
.L_x_1344:
        /* <DEDUP_REMOVED lines=17> */
.L_x_1347:
[----:B------:R-:W-:Y:S05]  /*55e0*/  BSYNC B0 ;  /* 0x0000000000007941 */ /* 0x000fea0003800000 */
.L_x_1346:
        /* <DEDUP_REMOVED lines=17> */
.L_x_1349:
[----:B------:R-:W-:Y:S05]  /*5700*/  BSYNC B0 ;  /* 0x0000000000007941 */ /* 0x000fea0003800000 */
.L_x_1348:
        /* <DEDUP_REMOVED lines=29> */
.L_x_1351:
[----:B------:R-:W-:Y:S05]  /*58e0*/  BSYNC B0 ;  /* 0x0000000000007941 */ /* 0x000fea0003800000 */
.L_x_1350:
        /* <DEDUP_REMOVED lines=13> */
.L_x_1353:
[----:B------:R-:W-:Y:S05]  /*59c0*/  BSYNC B0 ;  /* 0x0000000000007941 */ /* 0x000fea0003800000 */
.L_x_1352:
        /* <DEDUP_REMOVED lines=15> */
.L_x_1355:
[----:B------:R-:W-:Y:S05]  /*5ac0*/  BSYNC B0 ;  /* 0x0000000000007941 */ /* 0x000fea0003800000 */
.L_x_1354:
        /* <DEDUP_REMOVED lines=15> */
.L_x_1357:
[----:B------:R-:W-:Y:S05]  /*5bc0*/  BSYNC B0 ;  /* 0x0000000000007941 */ /* 0x000fea0003800000 */
.L_x_1356:
        /* <DEDUP_REMOVED lines=15> */
.L_x_1359:
[----:B------:R-:W-:Y:S05]  /*5cc0*/  BSYNC B0 ;  /* 0x0000000000007941 */ /* 0x000fea0003800000 */
.L_x_1358:
        /* <DEDUP_REMOVED lines=15> */
.L_x_1361:
[----:B------:R-:W-:Y:S05]  /*5dc0*/  BSYNC B0 ;  /* 0x0000000000007941 */ /* 0x000fea0003800000 */
.L_x_1360:
        /* <DEDUP_REMOVED lines=15> */
.L_x_1363:
[----:B------:R-:W-:Y:S05]  /*5ec0*/  BSYNC B0 ;  /* 0x0000000000007941 */ /* 0x000fea0003800000 */
.L_x_1362:
[----:B------:R-:W-:Y:S05]  /*5ed0*/  EXIT ;  /* 0x000000000000794d */ /* 0x000fea0003800000 */
.L_x_1303:
        /* <DEDUP_REMOVED lines=14> */
[----:B------:R-:W-:Y:S02]  /*5fc0*/  ULDC UR4, c[0x0][0x280] ;  /* 0x0000a00000047ab9 */ /* 0x000fe40000000800 */
[----:B------:R-:W-:-:S04]  /*5fd0*/  UIADD3 UR5, UR4, 0x3f, URZ ;  /* 0x0000003f04057890 */ /* 0x000fc8000fffe03f */
[----:B------:R-:W-:Y:S01]  /*5fe0*/  USHF.R.S32.HI UR6, URZ, 0x1f, UR5 ;  /* 0x0000001f3f067899 */ /* 0x000fe20008011405 */
[----:B------:R-:W2:Y:S03]  /*5ff0*/  S2UR UR17, SR_CTAID.Y ;  /* 0x00000000001179c3 */ /* 0x000ea60000002600 */
[----:B------:R-:W-:-:S04]  /*6000*/  ULEA.HI UR5, UR6, UR5, URZ, 0x6 ;  /* 0x0000000506057291 */ /* 0x000fc8000f8f303f */
[----:B------:R-:W-:Y:S01]  /*6010*/  USHF.R.S32.HI UR5, URZ, 0x6, UR5 ;  /* 0x000000063f057899 */ /* 0x000fe20008011405 */
[----:B-1----:R-:W-:Y:S01]  /*6020*/  ISETP.LE.AND P0, PT, RZ, UR23, PT ;  /* 0x00000017ff007c0c */ /* 0x002fe2000bf03270 */
[----:B--2---:R-:W-:-:S12]  /*6030*/  USHF.R.S32.HI UR18, URZ, 0x1f, UR17 ;  /* 0x0000001f3f127899 */ /* 0x004fd80008011411 */
[----:B------:R-:W-:Y:S05]  /*6040*/  @!P0 BRA `(.L_x_1367) ;  /* 0x00000000002c8947 */ /* 0x000fea0003800000 */
        /* <DEDUP_REMOVED lines=9> */
[----:B------:R-:W-:Y:S01]  /*60e0*/  USEL UR11, UR5, UR7, UP0 ;  /* 0x00000007050b7287 */ /* 0x000fe20008000000 */
[----:B------:R-:W-:Y:S11]  /*60f0*/  BRA `(.L_x_1368) ;  /* 0x0000000000047947 */ /* 0x000ff60003800000 */
.L_x_1367:
[----:B------:R-:W-:-:S05]  /*6100*/  UMOV UR11, UR5 ;  /* 0x00000005000b7c82 */ /* 0x000fca0008000000 */
.L_x_1368:
[----:B------:R-:W-:Y:S01]  /*6110*/  UIMAD UR4, UR23, 0x60, UR4 ;  /* 0x00000060170478a4 */ /* 0x000fe2000f8e0204 */
[----:B------:R-:W-:Y:S01]  /*6120*/  ULDC UR6, c[0x0][0x290] ;  /* 0x0000a40000067ab9 */ /* 0x000fe20000000800 */
[----:B------:R-:W-:Y:S01]  /*6130*/  ULDC UR7, c[0x0][0x74c] ;  /* 0x0001d30000077ab9 */ /* 0x000fe20000000800 */
[----:B------:R-:W-:Y:S01]  /*6140*/  ULDC.64 UR8, c[0x0][0x2d8] ;  /* 0x0000b60000087ab9 */ /* 0x000fe20000000a00 */
[----:B------:R-:W-:Y:S02]  /*6150*/  UIADD3 UR6, -UR7, UR4, -UR6 ;  /* 0x0000000407067290 */ /* 0x000fe4000fffe906 */
[----:B------:R-:W-:Y:S02]  /*6160*/  UIMAD UR4, UR18, UR8, URZ ;  /* 0x00000008120472a4 */ /* 0x000fe4000f8e023f */
[----:B------:R-:W-:Y:S02]  /*6170*/  USHF.R.S32.HI UR7, URZ, 0x1f, UR6 ;  /* 0x0000001f3f077899 */ /* 0x000fe40008011406 */
[----:B------:R-:W-:-:S02]  /*6180*/  UIMAD UR4, UR17, UR9, UR4 ;  /* 0x00000009110472a4 */ /* 0x000fc4000f8e0204 */
[----:B------:R-:W-:Y:S02]  /*6190*/  ULEA.HI UR10, UR7, UR6, URZ, 0x6 ;  /* 0x00000006070a7291 */ /* 0x000fe4000f8f303f */
[----:B------:R-:W-:Y:S02]  /*61a0*/  UIMAD.WIDE.U32 UR6, UR17, UR8, URZ ;  /* 0x00000008110672a5 */ /* 0x000fe4000f8e003f */
[----:B------:R-:W-:Y:S02]  /*61b0*/  USHF.R.S32.HI UR10, URZ, 0x6, UR10 ;  /* 0x000000063f0a7899 */ /* 0x000fe4000801140a */
[----:B------:R-:W-:Y:S02]  /*61c0*/  USHF.R.S32.HI UR9, URZ, 0x1f, UR16 ;  /* 0x0000001f3f097899 */ /* 0x000fe40008011410 */
[----:B------:R-:W-:Y:S01]  /*61d0*/  UISETP.LT.AND UP0, UPT, URZ, UR10, UPT ;  /* 0x0000000a3f00728c */ /* 0x000fe2000bf01270 */
[----:B------:R-:W-:Y:S01]  /*61e0*/  ULDC.64 UR12, c[0x0][0x2e0] ;  /* 0x0000b800000c7ab9 */ /* 0x000fe20000000a00 */
[----:B------:R-:W-:-:S02]  /*61f0*/  ULDC UR15, c[0x0][0x288] ;  /* 0x0000a200000f7ab9 */ /* 0x000fc40000000800 */
[----:B------:R-:W-:Y:S02]  /*6200*/  USEL UR8, URZ, UR10, !UP0 ;  /* 0x0000000a3f087287 */ /* 0x000fe4000c000000 */
[----:B------:R-:W-:Y:S02]  /*6210*/  UIMAD UR9, UR9, UR12, URZ ;  /* 0x0000000c090972a4 */ /* 0x000fe4000f8e023f */
[----:B------:R-:W-:Y:S02]  /*6220*/  UISETP.GT.AND UP0, UPT, UR11, UR8, UPT ;  /* 0x000000080b00728c */ /* 0x000fe4000bf04270 */
[----:B------:R-:W-:Y:S02]  /*6230*/  UIMAD UR10, UR16, UR15, URZ ;  /* 0x0000000f100a72a4 */ /* 0x000fe4000f8e023f */
[----:B------:R-:W-:Y:S02]  /*6240*/  UIMAD UR14, UR16, UR13, UR9 ;  /* 0x0000000d100e72a4 */ /* 0x000fe4000f8e0209 */
[----:B------:R-:W-:Y:S01]  /*6250*/  PLOP3.LUT P1, PT, PT, PT, UP0, 0x80, 0x0 ;  /* 0x000000000000781c */ /* 0x000fe20003f2f008 */
[----:B------:R-:W-:-:S02]  /*6260*/  UIADD3 UR7, UR7, UR4, URZ ;  /* 0x0000000407077290 */ /* 0x000fc4000fffe03f */
[----:B------:R-:W-:Y:S02]  /*6270*/  UIADD3 UR9, UP1, UR10, UR17, URZ ;  /* 0x000000110a097290 */ /* 0x000fe4000ff3e03f */
[----:B------:R-:W-:Y:S01]  /*6280*/  UIMAD.WIDE.U32 UR6, UR16, UR12, UR6 ;  /* 0x0000000c100672a5 */ /* 0x000fe2000f8e0006 */
[----:B------:R-:W-:Y:S01]  /*6290*/  ELECT P0, URZ, PT ;  /* 0x00000000003f782f */ /* 0x000fe20003800000 */
[----:B------:R-:W-:-:S06]  /*62a0*/  ULEA.HI.X.SX32 UR10, UR10, UR18, 0x1, UP1 ;  /* 0x000000120a0a7291 */ /* 0x000fcc00088f0e3f */
[----:B------:R-:W-:Y:S06]  /*62b0*/  @!P1 BRA `(.L_x_1369) ;  /* 0x0000001400509947 */ /* 0x000fec0003800000 */
[----:B------:R-:W1:Y:S01]  /*62c0*/  S2R R0, SR_TID.X ;  /* 0x0000000000007919 */ /* 0x000e620000002100 */
[----:B------:R-:W-:Y:S02]  /*62d0*/  UIADD3 UR4, -UR8, UR11, URZ ;  /* 0x0000000b08047290 */ /* 0x000fe4000fffe13f */
[----:B------:R-:W-:Y:S02]  /*62e0*/  UIADD3 UR14, UR7, UR14, URZ ;  /* 0x0000000e070e7290 */ /* 0x000fe4000fffe03f */
[----:B------:R-:W-:-:S04]  /*62f0*/  ULOP3.LUT UR4, UR4, 0x1, URZ, 0xc0, !UPT ;  /* 0x0000000104047892 */ /* 0x000fc8000f8ec03f */
[----:B------:R-:W-:-:S03]  /*6300*/  UISETP.NE.U32.AND UP0, UPT, UR4, 0x1, UPT ;  /* 0x000000010400788c */ /* 0x000fc6000bf05070 */
[----:B------:R-:W-:Y:S02]  /*6310*/  ULDC UR4, c[0x0][0x760] ;  /* 0x0001d80000047ab9 */ /* 0x000fe40000000800 */
[----:B------:R-:W-:Y:S01]  /*6320*/  UIMAD UR15, UR15, UR4, URZ ;  /* 0x000000040f0f72a4 */ /* 0x000fe2000f8e023f */
[----:B------:R-:W-:Y:S02]  /*6330*/  PLOP3.LUT P1, PT, PT, PT, UP0, 0x80, 0x0 ;  /* 0x000000000000781c */ /* 0x000fe40003f2f008 */
[----:B-1----:R-:W-:-:S11]  /*6340*/  LOP3.LUT R9, R0, 0x1f, RZ, 0xc0, !PT ;  /* 0x0000001f00097812 */ /* 0x002fd600078ec0ff */
[----:B------:R-:W-:Y:S05]  /*6350*/  @P1 BRA `(.L_x_1370) ;  /* 0x0000000400d01947 */ /* 0x000fea0003800000 */
        /* <DEDUP_REMOVED lines=8> */
[----:B------:R-:W-:-:S04]  /*63e0*/  IMAD.U32 R2, RZ, RZ, UR13 ;  /* 0x0000000dff027e24 */ /* 0x000fc8000f8e00ff */
[----:B------:R-:W-:Y:S01]  /*63f0*/  IMAD.U32 R3, RZ, RZ, UR4 ;  /* 0x00000004ff037e24 */ /* 0x000fe2000f8e00ff */
[----:B------:R-:W-:Y:S06]  /*6400*/  @P2 BRA `(.L_x_1372) ;  /* 0x0000000000142947 */ /* 0x000fec0003800000 */
.L_x_1373:
[----:B------:R-:W2:Y:S04]  /*6410*/  LDG.E.STRONG.GPU R0, desc[UR46][R2.64] ;  /* 0x0000002e02007981 */ /* 0x000ea8000c1ef900 */
[----:B--2---:R-:W-:Y:S01]  /*6420*/  CCTL.IVALL ;  /* 0x00000000ff00798f */ /* 0x004fe20002000000 */
[----:B------:R-:W-:Y:S05]  /*6430*/  YIELD ;  /* 0x0000000000007946 */ /* 0x000fea0003800000 */
[----:B------:R-:W-:-:S13]  /*6440*/  ISETP.NE.AND P1, PT, R0, UR23, PT ;  /* 0x0000001700007c0c */ /* 0x000fda000bf25270 */
[----:B------:R-:W-:Y:S05]  /*6450*/  @P1 BRA `(.L_x_1373) ;  /* 0xfffffffc00ec1947 */ /* 0x000fea000383ffff */
.L_x_1372:
[----:B------:R-:W-:Y:S05]  /*6460*/  BSYNC B1 ;  /* 0x0000000000017941 */ /* 0x000fea0003800000 */
.L_x_1371:
[----:B------:R-:W-:-:S03]  /*6470*/  UMOV UR4, 0xffffffff ;  /* 0xffffffff00047882 */ /* 0x000fc60000000000 */
[----:B------:R-:W-:Y:S05]  /*6480*/  BRA.DIV UR4, `(.L_x_1374) ;  /* 0x0000004204507947 */ /* 0x000fea000b800000 */
[----:B------:R-:W-:Y:S01]  /*6490*/  NOP ;  /* 0x0000000000007918 */ /* 0x000fe20000000000 */
.L_x_1462:
        /* <DEDUP_REMOVED lines=22> */
.L_x_1376:
[----:B------:R-:W-:Y:S05]  /*6600*/  BSYNC B1 ;  /* 0x0000000000017941 */ /* 0x000fea0003800000 */
.L_x_1375:
        /* <DEDUP_REMOVED lines=19> */
.L_x_1378:
[----:B------:R-:W-:Y:S05]  /*6740*/  BSYNC B1 ;  /* 0x0000000000017941 */ /* 0x000fea0003800000 */
.L_x_1377:
        /* <DEDUP_REMOVED lines=20> */
.L_x_1380:
[----:B------:R-:W-:Y:S05]  /*6890*/  BSYNC B1 ;  /* 0x0000000000017941 */ /* 0x000fea0003800000 */
.L_x_1379:
[----:B------:R-:W-:Y:S06]  /*68a0*/  BAR.ARV 0xa, 0xa0 ;  /* 0x0282800000007b1d */ /* 0x000fec0000002000 */
[----:B------:R-:W-:Y:S04]  /*68b0*/  BSSY B1, `(.L_x_1381) ;  /* 0x0000003000017945 */ /* 0x000fe80003800000 */
[----:B------:R-:W-:Y:S05]  /*68c0*/  @!P0 BRA `(.L_x_1382) ;  /* 0x0000000000048947 */ /* 0x000fea0003800000 */
[----:B------:R-:W-:-:S04]  /*68d0*/  DEPBAR.LE SB0, 0x1 ;  /* 0x000080400000791a */ /* 0x000fc80000000000 */
.L_x_1382:
[----:B------:R-:W-:Y:S05]  /*68e0*/  BSYNC B1 ;  /* 0x0000000000017941 */ /* 0x000fea0003800000 */
.L_x_1381:
[----:B------:R-:W-:Y:S06]  /*68f0*/  BAR.ARV 0xb, 0xa0 ;  /* 0x02c2800000007b1d */ /* 0x000fec0000002000 */
[----:B------:R-:W-:Y:S04]  /*6900*/  BSSY B1, `(.L_x_1383) ;  /* 0x0000003000017945 */ /* 0x000fe80003800000 */
[----:B------:R-:W-:Y:S05]  /*6910*/  @!P0 BRA `(.L_x_1384) ;  /* 0x0000000000048947 */ /* 0x000fea0003800000 */
[----:B------:R-:W-:-:S04]  /*6920*/  DEPBAR.LE SB0, 0x0 ;  /* 0x000080000000791a */ /* 0x000fc80000000000 */
.L_x_1384:
[----:B------:R-:W-:Y:S05]  /*6930*/  BSYNC B1 ;  /* 0x0000000000017941 */ /* 0x000fea0003800000 */
.L_x_1383:
        /* <DEDUP_REMOVED lines=19> */
.L_x_1386:
[----:B------:R-:W-:Y:S05]  /*6a70*/  BSYNC B1 ;  /* 0x0000000000017941 */ /* 0x000fea0003800000 */
.L_x_1385:
[----:B------:R-:W-:Y:S01]  /*6a80*/  UIADD3 UR18, UR8, 0x1, URZ ;  /* 0x0000000108127890 */ /* 0x000fe2000fffe03f */
[----:B------:R-:W-:Y:S11]  /*6a90*/  BRA `(.L_x_1387) ;  /* 0x0000000000047947 */ /* 0x000ff60003800000 */
.L_x_1370:
[----:B------:R-:W-:-:S05]  /*6aa0*/  UMOV UR18, UR8 ;  /* 0x0000000800127c82 */ /* 0x000fca0008000000 */
.L_x_1387:
[----:B------:R-:W-:-:S03]  /*6ab0*/  UIADD3 UR4, UR8, 0x1, URZ ;  /* 0x0000000108047890 */ /* 0x000fc6000fffe03f */
[----:B------:R-:W-:Y:S01]  /*6ac0*/  UMOV UR8, UR18 ;  /* 0x0000001200087c82 */ /* 0x000fe20008000000 */
[----:B------:R-:W-:-:S06]  /*6ad0*/  UISETP.NE.AND UP0, UPT, UR11, UR4, UPT ;  /* 0x000000040b00728c */ /* 0x000fcc000bf05270 */
[----:B------:R-:W-:-:S13]  /*6ae0*/  PLOP3.LUT P1, PT, PT, PT, UP0, 0x80, 0x0 ;  /* 0x000000000000781c */ /* 0x000fda0003f2f008 */
[----:B------:R-:W-:Y:S05]  /*6af0*/  @!P1 BRA `(.L_x_1369) ;  /* 0x0000000c00409947 */ /* 0x000fea0003800000 */
[----:B------:R-:W-:Y:S01]  /*6b00*/  ULDC.64 UR20, c[0x0][0x2c0] ;  /* 0x0000b00000147ab9 */ /* 0x000fe20000000a00 */
[----:B------:R-:W-:Y:S01]  /*6b10*/  UMOV UR4, URZ ;  /* 0x0000003f00047c82 */ /* 0x000fe20008000000 */
[----:B------:R-:W-:Y:S01]  /*6b20*/  ULEA UR20, UP0, UR6, UR20, 0x2 ;  /* 0x0000001406147291 */ /* 0x000fe2000f80103f */
[----:B------:R-:W-:-:S03]  /*6b30*/  UMOV UR8, UR18 ;  /* 0x0000001200087c82 */ /* 0x000fc60008000000 */
[----:B------:R-:W-:Y:S02]  /*6b40*/  ULEA.HI.X UR21, UR6, UR21, UR14, 0x2, UP0 ;  /* 0x0000001506157291 */ /* 0x000fe400080f140e */
[----:B------:R-:W-:-:S04]  /*6b50*/  UIADD3 UR20, UP0, UR20, 0x4000, URZ ;  /* 0x0000400014147890 */ /* 0x000fc8000ff1e03f */
[----:B------:R-:W-:-:S12]  /*6b60*/  UIADD3.X UR21, URZ, UR21, URZ, UP0, !UPT ;  /* 0x000000153f157290 */ /* 0x000fd800087fe43f */
.L_x_1420:
        /* <DEDUP_REMOVED lines=11> */
.L_x_1390:
[----:B------:R-:W2:Y:S04]  /*6c20*/  LDG.E.STRONG.GPU R0, desc[UR46][R2.64] ;  /* 0x0000002e02007981 */ /* 0x000ea8000c1ef900 */
[----:B--2---:R-:W-:Y:S01]  /*6c30*/  CCTL.IVALL ;  /* 0x00000000ff00798f */ /* 0x004fe20002000000 */
[----:B------:R-:W-:Y:S05]  /*6c40*/  YIELD ;  /* 0x0000000000007946 */ /* 0x000fea0003800000 */
[----:B------:R-:W-:-:S13]  /*6c50*/  ISETP.NE.AND P1, PT, R0, UR23, PT ;  /* 0x0000001700007c0c */ /* 0x000fda000bf25270 */
[----:B------:R-:W-:Y:S05]  /*6c60*/  @P1 BRA `(.L_x_1390) ;  /* 0xfffffffc00ec1947 */ /* 0x000fea000383ffff */
.L_x_1389:
[----:B------:R-:W-:Y:S05]  /*6c70*/  BSYNC B1 ;  /* 0x0000000000017941 */ /* 0x000fea0003800000 */
.L_x_1388:
[----:B------:R-:W-:-:S03]  /*6c80*/  UMOV UR16, 0xffffffff ;  /* 0xffffffff00107882 */ /* 0x000fc60000000000 */
[----:B------:R-:W-:Y:S05]  /*6c90*/  BRA.DIV UR16, `(.L_x_1391) ;  /* 0x0000003a10687947 */ /* 0x000fea000b800000 */
[----:B------:R-:W-:Y:S01]  /*6ca0*/  NOP ;  /* 0x0000000000007918 */ /* 0x000fe20000000000 */
.L_x_1465:
        /* <DEDUP_REMOVED lines=19> */
.L_x_1393:
[----:B------:R-:W-:Y:S05]  /*6de0*/  BSYNC B1 ;  /* 0x0000000000017941 */ /* 0x000fea0003800000 */
.L_x_1392:
[----:B------:R-:W-:Y:S01]  /*6df0*/  UIMAD UR16, UR18, 0x3000, UR4 ;  /* 0x00003000121078a4 */ /* 0x000fe2000f8e0204 */
        /* <DEDUP_REMOVED lines=13> */
.L_x_1395:
[----:B------:R-:W-:Y:S05]  /*6ed0*/  BSYNC B1 ;  /* 0x0000000000017941 */ /* 0x000fea0003800000 */
.L_x_1394:
        /* <DEDUP_REMOVED lines=15> */
.L_x_1397:
[----:B------:R-:W-:Y:S05]  /*6fd0*/  BSYNC B1 ;  /* 0x0000000000017941 */ /* 0x000fea0003800000 */
.L_x_1396:
[----:B------:R-:W-:Y:S06]  /*6fe0*/  BAR.ARV 0xa, 0xa0 ;  /* 0x0282800000007b1d */ /* 0x000fec0000002000 */
[----:B------:R-:W-:Y:S04]  /*6ff0*/  BSSY B1, `(.L_x_1398) ;  /* 0x0000003000017945 */ /* 0x000fe80003800000 */
[----:B------:R-:W-:Y:S05]  /*7000*/  @!P0 BRA `(.L_x_1399) ;  /* 0x0000000000048947 */ /* 0x000fea0003800000 */
[----:B------:R-:W-:-:S04]  /*7010*/  DEPBAR.LE SB0, 0x1 ;  /* 0x000080400000791a */ /* 0x000fc80000000000 */
.L_x_1399:
[----:B------:R-:W-:Y:S05]  /*7020*/  BSYNC B1 ;  /* 0x0000000000017941 */ /* 0x000fea0003800000 */
.L_x_1398:
[----:B------:R-:W-:Y:S06]  /*7030*/  BAR.ARV 0xb, 0xa0 ;  /* 0x02c2800000007b1d */ /* 0x000fec0000002000 */
[----:B------:R-:W-:Y:S04]  /*7040*/  BSSY B1, `(.L_x_1400) ;  /* 0x0000003000017945 */ /* 0x000fe80003800000 */
[----:B------:R-:W-:Y:S05]  /*7050*/  @!P0 BRA `(.L_x_1401) ;  /* 0x0000000000048947 */ /* 0x000fea0003800000 */
[----:B------:R-:W-:-:S04]  /*7060*/  DEPBAR.LE SB0, 0x0 ;  /* 0x000080000000791a */ /* 0x000fc80000000000 */
.L_x_1401:
[----:B------:R-:W-:Y:S05]  /*7070*/  BSYNC B1 ;  /* 0x0000000000017941 */ /* 0x000fea0003800000 */
.L_x_1400:
        /* <DEDUP_REMOVED lines=19> */
.L_x_1403:
[----:B------:R-:W-:Y:S05]  /*71b0*/  BSYNC B1 ;  /* 0x0000000000017941 */ /* 0x000fea0003800000 */
.L_x_1402:
        /* <DEDUP_REMOVED lines=9> */
.L_x_1406:
[----:B------:R-:W2:Y:S04]  /*7250*/  LDG.E.STRONG.GPU R0, desc[UR46][R2.64] ;  /* 0x0000002e02007981 */ /* 0x000ea8000c1ef900 */
[----:B--2---:R-:W-:Y:S01]  /*7260*/  CCTL.IVALL ;  /* 0x00000000ff00798f */ /* 0x004fe20002000000 */
[----:B------:R-:W-:Y:S05]  /*7270*/  YIELD ;  /* 0x0000000000007946 */ /* 0x000fea0003800000 */
[----:B------:R-:W-:-:S13]  /*7280*/  ISETP.NE.AND P1, PT, R0, UR23, PT ;  /* 0x0000001700007c0c */ /* 0x000fda000bf25270 */
[----:B------:R-:W-:Y:S05]  /*7290*/  @P1 BRA `(.L_x_1406) ;  /* 0xfffffffc00ec1947 */ /* 0x000fea000383ffff */
.L_x_1405:
[----:B------:R-:W-:Y:S05]  /*72a0*/  BSYNC B1 ;  /* 0x0000000000017941 */ /* 0x000fea0003800000 */
.L_x_1404:
[----:B------:R-:W-:-:S03]  /*72b0*/  UMOV UR12, 0xffffffff ;  /* 0xffffffff000c7882 */ /* 0x000fc60000000000 */
[----:B------:R-:W-:Y:S05]  /*72c0*/  BRA.DIV UR12, `(.L_x_1407) ;  /* 0x000000320cf87947 */ /* 0x000fea000b800000 */
[----:B------:R-:W-:Y:S01]  /*72d0*/  NOP ;  /* 0x0000000000007918 */ /* 0x000fe20000000000 */
.L_x_1468:
        /* <DEDUP_REMOVED lines=15> */
.L_x_1409:
[----:B------:R-:W-:Y:S05]  /*73d0*/  BSYNC B1 ;  /* 0x0000000000017941 */ /* 0x000fea0003800000 */
.L_x_1408:
        /* <DEDUP_REMOVED lines=14> */
.L_x_1411:
[----:B------:R-:W-:Y:S05]  /*74c0*/  BSYNC B1 ;  /* 0x0000000000017941 */ /* 0x000fea0003800000 */
.L_x_1410:
        /* <DEDUP_REMOVED lines=15> */
.L_x_1413:
[----:B------:R-:W-:Y:S05]  /*75c0*/  BSYNC B1 ;  /* 0x0000000000017941 */ /* 0x000fea0003800000 */
.L_x_1412:
[----:B------:R-:W-:Y:S06]  /*75d0*/  BAR.ARV 0xa, 0xa0 ;  /* 0x0282800000007b1d */ /* 0x000fec0000002000 */
[----:B------:R-:W-:Y:S04]  /*75e0*/  BSSY B1, `(.L_x_1414) ;  /* 0x0000003000017945 */ /* 0x000fe80003800000 */
[----:B------:R-:W-:Y:S05]  /*75f0*/  @!P0 BRA `(.L_x_1415) ;  /* 0x0000000000048947 */ /* 0x000fea0003800000 */
[----:B------:R-:W-:-:S04]  /*7600*/  DEPBAR.LE SB0, 0x1 ;  /* 0x000080400000791a */ /* 0x000fc80000000000 */
.L_x_1415:
[----:B------:R-:W-:Y:S05]  /*7610*/  BSYNC B1 ;  /* 0x0000000000017941 */ /* 0x000fea0003800000 */
.L_x_1414:
[----:B------:R-:W-:Y:S06]  /*7620*/  BAR.ARV 0xb, 0xa0 ;  /* 0x02c2800000007b1d */ /* 0x000fec0000002000 */
[----:B------:R-:W-:Y:S04]  /*7630*/  BSSY B1, `(.L_x_1416) ;  /* 0x0000003000017945 */ /* 0x000fe80003800000 */
[----:B------:R-:W-:Y:S05]  /*7640*/  @!P0 BRA `(.L_x_1417) ;  /* 0x0000000000048947 */ /* 0x000fea0003800000 */
[----:B------:R-:W-:-:S04]  /*7650*/  DEPBAR.LE SB0, 0x0 ;  /* 0x000080000000791a */ /* 0x000fc80000000000 */
.L_x_1417:
[----:B------:R-:W-:Y:S05]  /*7660*/  BSYNC B1 ;  /* 0x0000000000017941 */ /* 0x000fea0003800000 */
.L_x_1416:
        /* <DEDUP_REMOVED lines=19> */
.L_x_1419:
[----:B------:R-:W-:Y:S05]  /*77a0*/  BSYNC B1 ;  /* 0x0000000000017941 */ /* 0x000fea0003800000 */
.L_x_1418:
[----:B------:R-:W-:Y:S02]  /*77b0*/  UIADD3 UR8, UR8, 0x2, URZ ;  /* 0x0000000208087890 */ /* 0x000fe4000fffe03f */
[----:B------:R-:W-:Y:S02]  /*77c0*/  UIADD3 UR4, UR4, 0x6000, URZ ;  /* 0x0000600004047890 */ /* 0x000fe4000fffe03f */
[----:B------:R-:W-:-:S06]  /*77d0*/  UISETP.GE.AND UP0, UPT, UR8, UR11, UPT ;  /* 0x0000000b0800728c */ /* 0x000fcc000bf06270 */
[----:B------:R-:W-:-:S13]  /*77e0*/  PLOP3.LUT P1, PT, PT, PT, UP0, 0x80, 0x0 ;  /* 0x000000000000781c */ /* 0x000fda0003f2f008 */
[----:B------:R-:W-:Y:S05]  /*77f0*/  @!P1 BRA `(.L_x_1420) ;  /* 0xfffffff000dc9947 */ /* 0x000fea000383ffff */
.L_x_1369:
[----:B------:R-:W-:-:S06]  /*7800*/  UISETP.GT.AND UP0, UPT, UR5, UR8, UPT ;  /* 0x000000080500728c */ /* 0x000fcc000bf04270 */
[----:B------:R-:W-:-:S13]  /*7810*/  PLOP3.LUT P0, PT, PT, PT, UP0, 0x80, 0x0 ;  /* 0x000000000000781c */ /* 0x000fda0003f0f008 */
[----:B------:R-:W-:Y:S05]  /*7820*/  @!P0 BRA `(.L_x_1366) ;  /* 0x0000002c00088947 */ /* 0x000fea0003800000 */
[----:B------:R-:W2:Y:S01]  /*7830*/  S2R R0, SR_TID.X ;  /* 0x0000000000007919 */ /* 0x000ea20000002100 */
[----:B------:R-:W-:Y:S01]  /*7840*/  UIADD3 UR4, UR5, -UR8, URZ ;  /* 0x8000000805047290 */ /* 0x000fe2000fffe03f */
[----:B------:R-:W-:Y:S01]  /*7850*/  ULDC UR16, c[0x0][0x288] ;  /* 0x0000a20000107ab9 */ /* 0x000fe20000000800 */
[----:B------:R-:W-:Y:S02]  /*7860*/  ULDC UR17, c[0x0][0x760] ;  /* 0x0001d80000117ab9 */ /* 0x000fe40000000800 */
[----:B------:R-:W-:Y:S02]  /*7870*/  ULOP3.LUT UR4, UR4, 0x1, URZ, 0xc0, !UPT ;  /* 0x0000000104047892 */ /* 0x000fe4000f8ec03f */
[----:B------:R-:W-:Y:S02]  /*7880*/  UIMAD UR18, UR16, UR17, URZ ;  /* 0x00000011101272a4 */ /* 0x000fe4000f8e023f */
[----:B------:R-:W-:-:S06]  /*7890*/  UISETP.NE.U32.AND UP0, UPT, UR4, 0x1, UPT ;  /* 0x000000010400788c */ /* 0x000fcc000bf05070 */
[----:B------:R-:W-:Y:S02]  /*78a0*/  PLOP3.LUT P0, PT, PT, PT, UP0, 0x80, 0x0 ;  /* 0x000000000000781c */ /* 0x000fe40003f0f008 */
[----:B--2---:R-:W-:-:S11]  /*78b0*/  LOP3.LUT R0, R0, 0x1f, RZ, 0xc0, !PT ;  /* 0x0000001f00007812 */ /* 0x004fd600078ec0ff */
[----:B------:R-:W-:Y:S05]  /*78c0*/  @P0 BRA `(.L_x_1421) ;  /* 0x0000000000780947 */ /* 0x000fea0003800000 */
[----:B------:R-:W-:Y:S01]  /*78d0*/  UIMAD UR4, UR18, UR8, URZ ;  /* 0x00000008120472a4 */ /* 0x000fe2000f8e023f */
[----:B------:R-:W-:Y:S01]  /*78e0*/  ISETP.NE.AND P0, PT, R0, RZ, PT ;  /* 0x000000ff0000720c */ /* 0x000fe20003f05270 */
[----:B------:R-:W-:Y:S01]  /*78f0*/  ULDC.64 UR12, c[0x0][0x768] ;  /* 0x0001da00000c7ab9 */ /* 0x000fe20000000a00 */
[----:B------:R-:W-:Y:S01]  /*7900*/  BSSY B1, `(.L_x_1422) ;  /* 0x0000019000017945 */ /* 0x000fe20003800000 */
[----:B------:R-:W-:-:S04]  /*7910*/  UIADD3 UR6, UP0, UR4, UR9, URZ ;  /* 0x0000000904067290 */ /* 0x000fc8000ff1e03f */
[----:B------:R-:W-:Y:S02]  /*7920*/  ULEA.HI.X.SX32 UR7, UR4, UR10, 0x1, UP0 ;  /* 0x0000000a04077291 */ /* 0x000fe400080f0e3f */
[----:B------:R-:W-:Y:S02]  /*7930*/  ULEA UR11, UP0, UR6, UR12, 0x2 ;  /* 0x0000000c060b7291 */ /* 0x000fe4000f80103f */
[----:B------:R-:W-:Y:S02]  /*7940*/  UIADD3 UR4, UR8, 0x1, URZ ;  /* 0x0000000108047890 */ /* 0x000fe4000fffe03f */
[----:B------:R-:W-:Y:S01]  /*7950*/  ULEA.HI.X UR7, UR6, UR13, UR7, 0x2, UP0 ;  /* 0x0000000d06077291 */ /* 0x000fe200080f1407 */
[----:B------:R-:W-:Y:S01]  /*7960*/  NOP ;  /* 0x0000000000007918 */ /* 0x000fe20000000000 */
[----:B------:R-:W-:Y:S10]  /*7970*/  @P0 BRA `(.L_x_1423) ;  /* 0x0000000000440947 */ /* 0x000ff40003800000 */
        /* <DEDUP_REMOVED lines=9> */
[----:B-1----:R-:W1:Y:S01]  /*7a10*/  S2R R2, SR_LANEID ;  /* 0x0000000000027919 */ /* 0x002e620000000000 */
[----:B------:R-:W-:Y:S01]  /*7a20*/  VOTEU.ANY UR6, UPT, PT ;  /* 0x0000000000067886 */ /* 0x000fe200038e0100 */
[----:B------:R-:W-:Y:S01]  /*7a30*/  IMAD.U32 R3, RZ, RZ, UR7 ;  /* 0x00000007ff037e24 */ /* 0x000fe2000f8e00ff */
[----:B------:R-:W-:-:S02]  /*7a40*/  UFLO.U32 UR12, UR6 ;  /* 0x00000006000c72bd */ /* 0x000fc400080e0000 */
[----:B------:R-:W2:Y:S04]  /*7a50*/  POPC R5, UR6 ;  /* 0x0000000600057d09 */ /* 0x000ea80008000000 */
[----:B-1----:R-:W-:Y:S01]  /*7a60*/  ISETP.EQ.U32.AND P0, PT, R2, UR12, PT ;  /* 0x0000000c02007c0c */ /* 0x002fe2000bf02070 */
[----:B------:R-:W-:-:S12]  /*7a70*/  IMAD.U32 R2, RZ, RZ, UR11 ;  /* 0x0000000bff027e24 */ /* 0x000fd8000f8e00ff */
[----:B--2---:R2:W-:Y:S02]  /*7a80*/  @P0 REDG.E.ADD.S32.STRONG.GPU desc[UR46][R2.64], R5 ;  /* 0x000000050200098e */ /* 0x0045e4000c10e3ae */
.L_x_1423:
[----:B------:R-:W-:Y:S05]  /*7a90*/  BSYNC B1 ;  /* 0x0000000000017941 */ /* 0x000fea0003800000 */
.L_x_1422:
[----:B------:R-:W-:Y:S05]  /*7aa0*/  BRA `(.L_x_1424) ;  /* 0x0000000000047947 */ /* 0x000fea0003800000 */
.L_x_1421:
[----:B------:R-:W-:-:S05]  /*7ab0*/  UMOV UR4, UR8 ;  /* 0x0000000800047c82 */ /* 0x000fca0008000000 */
.L_x_1424:
[----:B------:R-:W-:-:S04]  /*7ac0*/  UIADD3 UR6, UR8, 0x1, URZ ;  /* 0x0000000108067890 */ /* 0x000fc8000fffe03f */
[----:B------:R-:W-:-:S06]  /*7ad0*/  UISETP.NE.AND UP0, UPT, UR5, UR6, UPT ;  /* 0x000000060500728c */ /* 0x000fcc000bf05270 */
[----:B------:R-:W-:-:S13]  /*7ae0*/  PLOP3.LUT P0, PT, PT, PT, UP0, 0x80, 0x0 ;  /* 0x000000000000781c */ /* 0x000fda0003f0f008 */
[----:B------:R-:W-:Y:S05]  /*7af0*/  @!P0 BRA `(.L_x_1366) ;  /* 0x0000002800548947 */ /* 0x000fea0003800000 */
[----:B------:R-:W-:Y:S01]  /*7b00*/  UIADD3 UR6, UR4, 0x1, URZ ;  /* 0x0000000104067890 */ /* 0x000fe2000fffe03f */
[----:B------:R-:W-:Y:S01]  /*7b10*/  ISETP.NE.AND P1, PT, R0, RZ, PT ;  /* 0x000000ff0000720c */ /* 0x000fe20003f25270 */
[----:B------:R-:W-:Y:S02]  /*7b20*/  UIMAD UR7, UR4, UR16, URZ ;  /* 0x00000010040772a4 */ /* 0x000fe4000f8e023f */
[----:B------:R-:W-:Y:S02]  /*7b30*/  UIADD3 UR11, -UR5, UR4, URZ ;  /* 0x00000004050b7290 */ /* 0x000fe4000fffe13f */
[----:B------:R-:W-:Y:S02]  /*7b40*/  UIMAD UR6, UR18, UR6, URZ ;  /* 0x00000006120672a4 */ /* 0x000fe4000f8e023f */
[----:B------:R-:W-:Y:S01]  /*7b50*/  UIMAD UR7, UR7, UR17, URZ ;  /* 0x00000011070772a4 */ /* 0x000fe2000f8e023f */
[----:B------:R-:W-:-:S11]  /*7b60*/  ULDC.64 UR20, c[0x0][0x768] ;  /* 0x0001da0000147ab9 */ /* 0x000fd60000000a00 */
.L_x_1429:
[----:B------:R-:W-:Y:S01]  /*7b70*/  UIADD3 UR12, UP0, UR7, UR9, URZ ;  /* 0x00000009070c7290 */ /* 0x000fe2000ff1e03f */
[----:B------:R-:W-:-:S03]  /*7b80*/  NOP ;  /* 0x0000000000007918 */ /* 0x000fc60000000000 */
[----:B------:R-:W-:Y:S01]  /*7b90*/  ULEA.HI.X.SX32 UR13, UR7, UR10, 0x1, UP0 ;  /* 0x0000000a070d7291 */ /* 0x000fe200080f0e3f */
[----:B------:R-:W-:Y:S01]  /*7ba0*/  BSSY B1, `(.L_x_1425) ;  /* 0x0000015000017945 */ /* 0x000fe20003800000 */
[----:B------:R-:W-:-:S04]  /*7bb0*/  ULEA UR15, UP0, UR12, UR20, 0x2 ;  /* 0x000000140c0f7291 */ /* 0x000fc8000f80103f */
[----:B------:R-:W-:Y:S01]  /*7bc0*/  ULEA.HI.X UR13, UR12, UR21, UR13, 0x2, UP0 ;  /* 0x000000150c0d7291 */ /* 0x000fe200080f140d */
[----:B---34-:R-:W-:Y:S11]  /*7bd0*/  @P1 BRA `(.L_x_1426) ;  /* 0x0000000000441947 */ /* 0x018ff60003800000 */
[----:B------:R-:W-:Y:S01]  /*7be0*/  @!PT LDS RZ, [RZ] ;  /* 0x00000000fffff984 */ /* 0x000fe20000000800 */
[----:B------:R-:W-:Y:S01]  /*7bf0*/  @!PT LDS RZ, [RZ] ;  /* 0x00000000fffff984 */ /* 0x000fe20000000800 */
[----:B------:R-:W-:Y:S01]  /*7c00*/  @!PT LDS RZ, [RZ] ;  /* 0x00000000fffff984 */ /* 0x000fe20000000800 */
[----:B------:R-:W-:Y:S01]  /*7c10*/  @!PT LDS RZ, [RZ] ;  /* 0x00000000fffff984 */ /* 0x000fe20000000800 */
[----:B------:R3:W-:Y:S06]  /*7c20*/  MEMBAR.ALL.CTA ;  /* 0x0000000000007992 */ /* 0x0007ec0000008000 */
[----:B---3--:R-:W-:Y:S06]  /*7c30*/  MEMBAR.ALL.GPU ;  /* 0x0000000000007992 */ /* 0x008fec000000a000 */
[----:B------:R-:W-:-:S00]  /*7c40*/  ERRBAR ;  /* 0x00000000000079ab */ /* 0x000fc00000000000 */
[----:B------:R-:W-:Y:S06]  /*7c50*/  CGAERRBAR ;  /* 0x00000000000075ab */ /* 0x000fec0000000000 */
[----:B012345:R-:W-:Y:S01]  /*7c60*/  CCTL.IVALL ;  /* 0x00000000ff00798f */ /* 0x03ffe20002000000 */
[----:B------:R-:W3:Y:S01]  /*7c70*/  S2R R0, SR_LANEID ;  /* 0x0000000000007919 */ /* 0x000ee20000000000 */
[----:B------:R-:W-:Y:S01]  /*7c80*/  VOTEU.ANY UR12, UPT, PT ;  /* 0x00000000000c7886 */ /* 0x000fe200038e0100 */
[----:B-12---:R-:W-:Y:S01]  /*7c90*/  IMAD.U32 R2, RZ, RZ, UR15 ;  /* 0x0000000fff027e24 */ /* 0x006fe2000f8e00ff */
[----:B------:R-:W-:-:S02]  /*7ca0*/  UFLO.U32 UR14, UR12 ;  /* 0x0000000c000e72bd */ /* 0x000fc400080e0000 */
[----:B------:R-:W1:Y:S01]  /*7cb0*/  POPC R5, UR12 ;  /* 0x0000000c00057d09 */ /* 0x000e620008000000 */
[----:B------:R-:W-:-:S03]  /*7cc0*/  IMAD.U32 R3, RZ, RZ, UR13 ;  /* 0x0000000dff037e24 */ /* 0x000fc6000f8e00ff */
[----:B---3--:R-:W-:-:S13]  /*7cd0*/  ISETP.EQ.U32.AND P0, PT, R0, UR14, PT ;  /* 0x0000000e00007c0c */ /* 0x008fda000bf02070 */
[----:B-1----:R3:W-:Y:S02]  /*7ce0*/  @P0 REDG.E.ADD.S32.STRONG.GPU desc[UR46][R2.64], R5 ;  /* 0x000000050200098e */ /* 0x0027e4000c10e3ae */
.L_x_1426:
[----:B------:R-:W-:Y:S05]  /*7cf0*/  BSYNC B1 ;  /* 0x0000000000017941 */ /* 0x000fea0003800000 */
.L_x_1425:
[----:B------:R-:W-:Y:S01]  /*7d00*/  UIADD3 UR12, UP0, UR6, UR9, URZ ;  /* 0x00000009060c7290 */ /* 0x000fe2000ff1e03f */
[----:B------:R-:W-:-:S03]  /*7d10*/  NOP ;  /* 0x0000000000007918 */ /* 0x000fc60000000000 */
[----:B------:R-:W-:Y:S01]  /*7d20*/  ULEA.HI.X.SX32 UR13, UR6, UR10, 0x1, UP0 ;  /* 0x0000000a060d7291 */ /* 0x000fe200080f0e3f */
[----:B------:R-:W-:Y:S01]  /*7d30*/  BSSY B1, `(.L_x_1427) ;  /* 0x0000015000017945 */ /* 0x000fe20003800000 */
[----:B------:R-:W-:-:S04]  /*7d40*/  ULEA UR15, UP0, UR12, UR20, 0x2 ;  /* 0x000000140c0f7291 */ /* 0x000fc8000f80103f */
[----:B------:R-:W-:Y:S01]  /*7d50*/  ULEA.HI.X UR13, UR12, UR21, UR13, 0x2, UP0 ;  /* 0x000000150c0d7291 */ /* 0x000fe200080f140d */
[----:B------:R-:W-:Y:S11]  /*7d60*/  @P1 BRA `(.L_x_1428) ;  /* 0x0000000000441947 */ /* 0x000ff60003800000 */
[----:B------:R-:W-:Y:S01]  /*7d70*/  @!PT LDS RZ, [RZ] ;  /* 0x00000000fffff984 */ /* 0x000fe20000000800 */
[----:B------:R-:W-:Y:S01]  /*7d80*/  @!PT LDS RZ, [RZ] ;  /* 0x00000000fffff984 */ /* 0x000fe20000000800 */
[----:B------:R-:W-:Y:S01]  /*7d90*/  @!PT LDS RZ, [RZ] ;  /* 0x00000000fffff984 */ /* 0x000fe20000000800 */
[----:B------:R-:W-:Y:S01]  /*7da0*/  @!PT LDS RZ, [RZ] ;  /* 0x00000000fffff984 */ /* 0x000fe20000000800 */
[----:B------:R4:W-:Y:S06]  /*7db0*/  MEMBAR.ALL.CTA ;  /* 0x0000000000007992 */ /* 0x0009ec0000008000 */
[----:B----4-:R-:W-:Y:S06]  /*7dc0*/  MEMBAR.ALL.GPU ;  /* 0x0000000000007992 */ /* 0x010fec000000a000 */
[----:B------:R-:W-:-:S00]  /*7dd0*/  ERRBAR ;  /* 0x00000000000079ab */ /* 0x000fc00000000000 */
[----:B------:R-:W-:Y:S06]  /*7de0*/  CGAERRBAR ;  /* 0x00000000000075ab */ /* 0x000fec0000000000 */
[----:B012345:R-:W-:Y:S01]  /*7df0*/  CCTL.IVALL ;  /* 0x00000000ff00798f */ /* 0x03ffe20002000000 */
[----:B------:R-:W4:Y:S01]  /*7e00*/  S2R R0, SR_LANEID ;  /* 0x0000000000007919 */ /* 0x000f220000000000 */
[----:B------:R-:W-:Y:S01]  /*7e10*/  VOTEU.ANY UR12, UPT, PT ;  /* 0x00000000000c7886 */ /* 0x000fe200038e0100 */
[----:B-123--:R-:W-:Y:S01]  /*7e20*/  IMAD.U32 R2, RZ, RZ, UR15 ;  /* 0x0000000fff027e24 */ /* 0x00efe2000f8e00ff */
[----:B------:R-:W-:-:S02]  /*7e30*/  UFLO.U32 UR14, UR12 ;  /* 0x0000000c000e72bd */ /* 0x000fc400080e0000 */
[----:B------:R-:W1:Y:S01]  /*7e40*/  POPC R5, UR12 ;  /* 0x0000000c00057d09 */ /* 0x000e620008000000 */
[----:B------:R-:W-:-:S03]  /*7e50*/  IMAD.U32 R3, RZ, RZ, UR13 ;  /* 0x0000000dff037e24 */ /* 0x000fc6000f8e00ff */
[----:B----4-:R-:W-:-:S13]  /*7e60*/  ISETP.EQ.U32.AND P0, PT, R0, UR14, PT ;  /* 0x0000000e00007c0c */ /* 0x010fda000bf02070 */
[----:B-1----:R4:W-:Y:S02]  /*7e70*/  @P0 REDG.E.ADD.S32.STRONG.GPU desc[UR46][R2.64], R5 ;  /* 0x000000050200098e */ /* 0x0029e4000c10e3ae */
.L_x_1428:
[----:B------:R-:W-:Y:S05]  /*7e80*/  BSYNC B1 ;  /* 0x0000000000017941 */ /* 0x000fea0003800000 */
.L_x_1427:
[----:B------:R-:W-:Y:S02]  /*7e90*/  UIADD3 UR11, UR11, 0x2, URZ ;  /* 0x000000020b0b7890 */ /* 0x000fe4000fffe03f */
[----:B------:R-:W-:Y:S02]  /*7ea0*/  ULEA UR6, UR18, UR6, 0x1 ;  /* 0x0000000612067291 */ /* 0x000fe4000f8e083f */
[----:B------:R-:W-:Y:S02]  /*7eb0*/  ULEA UR7, UR18, UR7, 0x1 ;  /* 0x0000000712077291 */ /* 0x000fe4000f8e083f */
[----:B------:R-:W-:-:S13]  /*7ec0*/  ISETP.NE.AND P0, PT, RZ, UR11, PT ;  /* 0x0000000bff007c0c */ /* 0x000fda000bf05270 */
[----:B------:R-:W-:Y:S05]  /*7ed0*/  @!P0 BRA `(.L_x_1366) ;  /* 0x00000024005c8947 */ /* 0x000fea0003800000 */
[----:B------:R-:W-:Y:S05]  /*7ee0*/  BRA `(.L_x_1429) ;  /* 0xfffffffc00207947 */ /* 0x000fea000383ffff */
.L_x_1365:
        /* <DEDUP_REMOVED lines=34> */
.L_x_1431:
        /* <DEDUP_REMOVED lines=50> */
.L_x_1469:
        /* <DEDUP_REMOVED lines=9> */
.L_x_1434:
        /* <DEDUP_REMOVED lines=115> */
.L_x_1445:
[----:B-1----:R-:W-:-:S05]  /*8bf0*/  IMAD.MOV.U32 R6, RZ, RZ, 0x1 ;  /* 0x00000001ff067424 */ /* 0x002fca00078e00ff */
[----:B------:R-:W-:-:S04]  /*8c00*/  SHF.L.U32 R6, R6, 0x1f, RZ ;  /* 0x0000001f06067819 */ /* 0x000fc800000006ff */
[----:B------:R-:W1:Y:S02]  /*8c10*/  SYNCS.PHASECHK.TRANS64.TRYWAIT P1, [R0+URZ+0x36438], R6 ;  /* 0x03643806000075a7 */ /* 0x000e64000802017f */
[----:B-123--:R-:W-:Y:S05]  /*8c20*/  @!P1 BRA `(.L_x_1437) ;  /* 0x0000001800d09947 */ /* 0x00efea0003800000 */
.L_x_1470:
[----:B------:R-:W-:Y:S05]  /*8c30*/  @P0 BRA `(.L_x_1438) ;  /* 0x0000000000140947 */ /* 0x000fea0003800000 */
[----:B------:R-:W-:Y:S01]  /*8c40*/  ISETP.NE.AND P1, PT, R20, RZ, PT ;  /* 0x000000ff1400720c */ /* 0x000fe20003f25270 */
[----:B------:R-:W-:-:S04]  /*8c50*/  IMAD.MOV.U32 R3, RZ, RZ, 0x6100 ;  /* 0x00006100ff037424 */ /* 0x000fc800078e00ff */
[----:B------:R2:W-:Y:S08]  /*8c60*/  SYNCS.ARRIVE.TRANS64 RZ, [R0+URZ+0x36430], R3 ;  /* 0x0364300300ff79a7 */ /* 0x0005f0000800003f */
[----:B------:R-:W-:Y:S05]  /*8c70*/  @!P1 BRA `(.L_x_1438) ;  /* 0x0000000000049947 */ /* 0x000fea0003800000 */
[----:B------:R-:W-:Y:S01]  /*8c80*/  BPT.TRAP 0x1 ;  /* 0x000000040000795c */ /* 0x000fe20000300000 */
.L_x_1438:
        /* <DEDUP_REMOVED lines=48> */
.L_x_1471:
[----:B------:R-:W-:Y:S05]  /*8f90*/  @P0 BRA `(.L_x_1440) ;  /* 0x0000000000140947 */ /* 0x000fea0003800000 */
[----:B------:R-:W-:Y:S01]  /*8fa0*/  ISETP.NE.AND P1, PT, R20, RZ, PT ;  /* 0x000000ff1400720c */ /* 0x000fe20003f25270 */
[----:B--2---:R-:W-:-:S04]  /*8fb0*/  IMAD.MOV.U32 R3, RZ, RZ, 0x6100 ;  /* 0x00006100ff037424 */ /* 0x004fc800078e00ff */
[----:B------:R3:W-:Y:S08]  /*8fc0*/  SYNCS.ARRIVE.TRANS64 RZ, [R0+URZ+0x36418], R3 ;  /* 0x0364180300ff79a7 */ /* 0x0007f0000800003f */
[----:B------:R-:W-:Y:S05]  /*8fd0*/  @!P1 BRA `(.L_x_1440) ;  /* 0x0000000000049947 */ /* 0x000fea0003800000 */
[----:B------:R-:W-:Y:S01]  /*8fe0*/  BPT.TRAP 0x1 ;  /* 0x000000040000795c */ /* 0x000fe20000300000 */
.L_x_1440:
        /* <DEDUP_REMOVED lines=44> */
.L_x_1472:
[----:B------:R-:W-:Y:S05]  /*92b0*/  @P0 BRA `(.L_x_1442) ;  /* 0x0000000000140947 */ /* 0x000fea0003800000 */
[----:B------:R-:W-:Y:S01]  /*92c0*/  ISETP.NE.AND P1, PT, R20, RZ, PT ;  /* 0x000000ff1400720c */ /* 0x000fe20003f25270 */
[----:B--2---:R-:W-:-:S04]  /*92d0*/  IMAD.MOV.U32 R29, RZ, RZ, 0x6100 ;  /* 0x00006100ff1d7424 */ /* 0x004fc800078e00ff */
[----:B------:R3:W-:Y:S08]  /*92e0*/  SYNCS.ARRIVE.TRANS64 RZ, [R0+URZ+0x36430], R29 ;  /* 0x0364301d00ff79a7 */ /* 0x0007f0000800003f */
[----:B------:R-:W-:Y:S05]  /*92f0*/  @!P1 BRA `(.L_x_1442) ;  /* 0x0000000000049947 */ /* 0x000fea0003800000 */
[----:B------:R-:W-:Y:S01]  /*9300*/  BPT.TRAP 0x1 ;  /* 0x000000040000795c */ /* 0x000fe20000300000 */
.L_x_1442:
        /* <DEDUP_REMOVED lines=37> */
.L_x_1474:
[----:B------:R-:W-:Y:S05]  /*9560*/  @P0 BRA `(.L_x_1444) ;  /* 0x0000000000140947 */ /* 0x000fea0003800000 */
[----:B------:R-:W-:Y:S01]  /*9570*/  ISETP.NE.AND P1, PT, R20, RZ, PT ;  /* 0x000000ff1400720c */ /* 0x000fe20003f25270 */
[----:B----4-:R-:W-:-:S04]  /*9580*/  IMAD.MOV.U32 R5, RZ, RZ, 0x6100 ;  /* 0x00006100ff057424 */ /* 0x010fc800078e00ff */
[----:B------:R4:W-:Y:S08]  /*9590*/  SYNCS.ARRIVE.TRANS64 RZ, [R0+URZ+0x36410], R5 ;  /* 0x0364100500ff79a7 */ /* 0x0009f0000800003f */
[----:B------:R-:W-:Y:S05]  /*95a0*/  @!P1 BRA `(.L_x_1444) ;  /* 0x0000000000049947 */ /* 0x000fea0003800000 */
[----:B------:R-:W-:Y:S01]  /*95b0*/  BPT.TRAP 0x1 ;  /* 0x000000040000795c */ /* 0x000fe20000300000 */
.L_x_1444:
        /* <DEDUP_REMOVED lines=22> */
[----:B----4-:R-:W-:Y:S01]  /*9720*/  IMAD.U32 R5, RZ, RZ, UR9 ;  /* 0x00000009ff057e24 */ /* 0x010fe2000f8e00ff */
        /* <DEDUP_REMOVED lines=21> */
.L_x_1436:
[----:B------:R-:W-:Y:S01]  /*9880*/  ISETP.NE.AND P1, PT, R19, RZ, PT ;  /* 0x000000ff1300720c */ /* 0x000fe20003f25270 */
[----:B------:R-:W-:Y:S02]  /*9890*/  IMAD.MOV.U32 R5, RZ, RZ, 0x1 ;  /* 0x00000001ff057424 */ /* 0x000fe400078e00ff */
[----:B------:R-:W-:-:S10]  /*98a0*/  IMAD.MOV.U32 R4, RZ, RZ, R15 ;  /* 0x000000ffff047224 */ /* 0x000fd400078e000f */
[----:B------:R-:W-:Y:S05]  /*98b0*/  @!P1 BRA `(.L_x_1435) ;  /* 0x0000000400889947 */ /* 0x000fea0003800000 */
[----:B------:R-:W4:Y:S02]  /*98c0*/  SYNCS.PHASECHK.TRANS64.TRYWAIT P1, [R0+URZ+0x36438], R6 ;  /* 0x03643806000075a7 */ /* 0x000f24000802017f */
[----:B----4-:R-:W-:Y:S05]  /*98d0*/  @!P1 BRA `(.L_x_1446) ;  /* 0x0000000c00f89947 */ /* 0x010fea0003800000 */
.L_x_1475:
[----:B------:R-:W-:Y:S05]  /*98e0*/  @P0 BRA `(.L_x_1447) ;  /* 0x0000000000140947 */ /* 0x000fea0003800000 */
[----:B------:R-:W-:Y:S01]  /*98f0*/  ISETP.NE.AND P1, PT, R20, RZ, PT ;  /* 0x000000ff1400720c */ /* 0x000fe20003f25270 */
[----:B------:R-:W-:-:S04]  /*9900*/  IMAD.MOV.U32 R5, RZ, RZ, 0x6100 ;  /* 0x00006100ff057424 */ /* 0x000fc800078e00ff */
[----:B------:R1:W-:Y:S08]  /*9910*/  SYNCS.ARRIVE.TRANS64 RZ, [R0+URZ+0x36430], R5 ;  /* 0x0364300500ff79a7 */ /* 0x0003f0000800003f */
[----:B------:R-:W-:Y:S05]  /*9920*/  @!P1 BRA `(.L_x_1447) ;  /* 0x0000000000049947 */ /* 0x000fea0003800000 */
[----:B------:R-:W-:Y:S01]  /*9930*/  BPT.TRAP 0x1 ;  /* 0x000000040000795c */ /* 0x000fe20000300000 */
.L_x_1447:
[----:B-1----:R-:W1:Y:S01]  /*9940*/  LDC.64 R4, c[0x0][0x728] ;  /* 0x0001ca00ff047b82 */ /* 0x002e620000000a00 */
[----:B------:R-:W-:Y:S01]  /*9950*/  IMAD.SHL.U32 R16, R21, 0x40, RZ ;  /* 0x0000004015107824 */ /* 0x000fe200078e00ff */
[----:B------:R-:W-:Y:S01]  /*9960*/  R2UR UR24, R0 ;  /* 0x00000000001872ca */ /* 0x000fe200000e0000 */
[----:B------:R-:W-:Y:S01]  /*9970*/  UMOV UR32, 0x0 ;  /* 0x0000000000207882 */ /* 0x000fe20000000000 */
[----:B------:R-:W-:Y:S01]  /*9980*/  UMOV UR33, 0x14f00000 ;  /* 0x14f0000000217882 */ /* 0x000fe20000000000 */
[----:B------:R-:W-:Y:S01]  /*9990*/  UMOV UR18, URZ ;  /* 0x0000003f00127c82 */ /* 0x000fe20008000000 */
[C---:B----4-:R-:W-:Y:S01]  /*99a0*/  IADD3 R6, P1, R16.reuse, UR14, RZ ;  /* 0x0000000e10067c10 */ /* 0x050fe2000ff3e0ff */
        /* <DEDUP_REMOVED lines=13> */
[C---:B-1----:R-:W-:Y:S01]  /*9a80*/  LEA R4, P2, R6.reuse, R4, 0x2 ;  /* 0x0000000406047211 */ /* 0x042fe200078410ff */
        /* <DEDUP_REMOVED lines=20> */
.L_x_1476:
[----:B-1----:R-:W-:Y:S01]  /*9bd0*/  IMAD.MOV.U32 R5, RZ, RZ, RZ ;  /* 0x000000ffff057224 */ /* 0x002fe200078e00ff */
[----:B------:R-:W-:Y:S06]  /*9be0*/  @P0 BRA `(.L_x_1449) ;  /* 0x0000000000140947 */ /* 0x000fec0003800000 */
[----:B------:R-:W-:Y:S01]  /*9bf0*/  ISETP.NE.AND P1, PT, R20, RZ, PT ;  /* 0x000000ff1400720c */ /* 0x000fe20003f25270 */
[----:B------:R-:W-:-:S04]  /*9c00*/  IMAD.MOV.U32 R17, RZ, RZ, 0x6100 ;  /* 0x00006100ff117424 */ /* 0x000fc800078e00ff */
[----:B------:R1:W-:Y:S08]  /*9c10*/  SYNCS.ARRIVE.TRANS64 RZ, [R0+URZ+0x36418], R17 ;  /* 0x0364181100ff79a7 */ /* 0x0003f0000800003f */
[----:B------:R-:W-:Y:S05]  /*9c20*/  @!P1 BRA `(.L_x_1449) ;  /* 0x0000000000049947 */ /* 0x000fea0003800000 */
[----:B------:R-:W-:Y:S01]  /*9c30*/  BPT.TRAP 0x1 ;  /* 0x000000040000795c */ /* 0x000fe20000300000 */
.L_x_1449:
        /* <DEDUP_REMOVED lines=42> */
.L_x_1435:
[----:B------:R-:W-:-:S04]  /*9ee0*/  SHF.L.U32 R3, R5, 0x1f, RZ ;  /* 0x0000001f05037819 */ /* 0x000fc800000006ff */
[----:B------:R-:W4:Y:S02]  /*9ef0*/  SYNCS.PHASECHK.TRANS64.TRYWAIT P1, [R0+URZ+0x36438], R3 ;  /* 0x03643803000075a7 */ /* 0x000f24000802017f */
[----:B----4-:R-:W-:Y:S05]  /*9f00*/  @!P1 BRA `(.L_x_1450) ;  /* 0x0000000800949947 */ /* 0x010fea0003800000 */
.L_x_1477:
[----:B------:R-:W-:Y:S05]  /*9f10*/  @P0 BRA `(.L_x_1451) ;  /* 0x0000000000180947 */ /* 0x000fea0003800000 */
[----:B------:R-:W5:Y:S01]  /*9f20*/  S2R R2, SR_TID.X ;  /* 0x0000000000027919 */ /* 0x000f620000002100 */
[----:B----4-:R-:W-:-:S04]  /*9f30*/  IMAD.MOV.U32 R3, RZ, RZ, 0x6100 ;  /* 0x00006100ff037424 */ /* 0x010fc800078e00ff */
[----:B------:R4:W-:Y:S01]  /*9f40*/  SYNCS.ARRIVE.TRANS64 RZ, [R0+URZ+0x36430], R3 ;  /* 0x0364300300ff79a7 */ /* 0x0009e2000800003f */
[----:B-----5:R-:W-:-:S13]  /*9f50*/  LOP3.LUT P0, RZ, R2, 0x1f, RZ, 0xc0, !PT ;  /* 0x0000001f02ff7812 */ /* 0x020fda000780c0ff */
[----:B----4-:R-:W-:Y:S05]  /*9f60*/  @!P0 BRA `(.L_x_1451) ;  /* 0x0000000000048947 */ /* 0x010fea0003800000 */
[----:B------:R-:W-:Y:S01]  /*9f70*/  BPT.TRAP 0x1 ;  /* 0x000000040000795c */ /* 0x000fe20000300000 */
.L_x_1451:
        /* <DEDUP_REMOVED lines=43> */
.L_x_1432:
[----:B------:R-:W-:Y:S05]  /*a230*/  BSYNC B1 ;  /* 0x0000000000017941 */ /* 0x000fea0003800000 */
.L_x_1430:
[----:B------:R-:W-:-:S03]  /*a240*/  UMOV UR7, 0xffffffff ;  /* 0xffffffff00077882 */ /* 0x000fc60000000000 */
[----:B------:R-:W-:Y:S05]  /*a250*/  BRA.DIV UR7, `(.L_x_1452) ;  /* 0x0000000607d47947 */ /* 0x000fea000b800000 */
[----:B------:R-:W-:-:S13]  /*a260*/  ELECT P6, URZ, PT ;  /* 0x00000000003f782f */ /* 0x000fda00038c0000 */
.L_x_1480:
[----:B------:R-:W-:Y:S05]  /*a270*/  @!P6 BRA `(.L_x_1366) ;  /* 0x000000000074e947 */ /* 0x000fea0003800000 */
[----:B------:R-:W-:-:S06]  /*a280*/  ULOP3.LUT UR7, UR38, 0x2, URZ, 0xfc, !UPT ;  /* 0x0000000226077892 */ /* 0x000fcc000f8efc3f */
[----:B------:R-:W-:-:S05]  /*a290*/  IMAD.U32 R0, RZ, RZ, UR7 ;  /* 0x00000007ff007e24 */ /* 0x000fca000f8e00ff */
[----:B------:R-:W-:-:S13]  /*a2a0*/  ISETP.NE.AND P2, PT, R0, 0x3, PT ;  /* 0x000000030000780c */ /* 0x000fda0003f45270 */
[----:B------:R-:W-:Y:S05]  /*a2b0*/  @!P2 BRA `(.L_x_1453) ;  /* 0x000000000004a947 */ /* 0x000fea0003800000 */
[----:B------:R-:W-:Y:S01]  /*a2c0*/  BPT.TRAP 0x1 ;  /* 0x000000040000795c */ /* 0x000fe20000300000 */
.L_x_1453:
        /* <DEDUP_REMOVED lines=15> */
.L_x_1481:
[----:B------:R-:W2:Y:S02]  /*a3c0*/  SYNCS.PHASECHK.TRANS64.TRYWAIT P0, [R3+URZ], R0 ;  /* 0x00000000030075a7 */ /* 0x000ea4000800017f */
[----:B--2---:R-:W-:Y:S05]  /*a3d0*/  @!P0 BRA `(.L_x_1455) ;  /* 0x0000000400a88947 */ /* 0x004fea0003800000 */
.L_x_1482:
[----:B------:R-:W-:Y:S05]  /*a3e0*/  @!P2 BRA `(.L_x_1456) ;  /* 0x000000000004a947 */ /* 0x000fea0003800000 */
[----:B------:R-:W-:Y:S01]  /*a3f0*/  BPT.TRAP 0x1 ;  /* 0x000000040000795c */ /* 0x000fe20000300000 */
.L_x_1456:
[----:B------:R-:W-:-:S07]  /*a400*/  SHF.L.U32 R5, R5, 0x1f, RZ ;  /* 0x0000001f05057819 */ /* 0x000fce00000006ff */
.L_x_1457:
[----:B---3--:R3:W4:Y:S02]  /*a410*/  SYNCS.PHASECHK.TRANS64.TRYWAIT P0, [R4+URZ+0x36438], R5 ;  /* 0x03643805040075a7 */ /* 0x008724000800017f */
[----:B----4-:R-:W-:Y:S05]  /*a420*/  @!P0 NANOSLEEP.SYNCS 0x989680 ;  /* 0x009896800000895d */ /* 0x010fea0003900000 */
[----:B------:R-:W4:Y:S02]  /*a430*/  @!P0 SYNCS.PHASECHK.TRANS64 P0, [R4+URZ+0x36438], R5 ;  /* 0x03643805040085a7 */ /* 0x000f24000800007f */
[----:B----4-:R-:W-:Y:S05]  /*a440*/  @!P0 BRA `(.L_x_1457) ;  /* 0xfffffffc00f08947 */ /* 0x010fea000383ffff */
.L_x_1366:
[----:B------:R-:W-:Y:S05]  /*a450*/  BSYNC B0 ;  /* 0x0000000000007941 */ /* 0x000fea0003800000 */
.L_x_1364:
[----:B------:R-:W-:Y:S05]  /*a460*/  EXIT ;  /* 0x000000000000794d */ /* 0x000fea0003800000 */
.L_x_1311:
[----:B------:R-:W-:Y:S02]  /*a470*/  IMAD.MOV.U32 R12, RZ, RZ, RZ ;  /* 0x000000ffff0c7224 */ /* 0x000fe400078e00ff */
[----:B------:R-:W-:Y:S02]  /*a480*/  IMAD.MOV.U32 R11, RZ, RZ, 0x1f ;  /* 0x0000001fff0b7424 */ /* 0x000fe400078e00ff */
[----:B------:R-:W-:-:S07]  /*a490*/  IMAD.MOV.U32 R15, RZ, RZ, -0x1 ;  /* 0xffffffffff0f7424 */ /* 0x000fce00078e00ff */
[----:B------:R-:W-:Y:S05]  /*a4a0*/  WARPSYNC.COLLECTIVE R15, `(.L_x_1458) ;  /* 0x000000000f087348 */ /* 0x000fea0003c00000 */
[----:B------:R1:W2:Y:S02]  /*a4b0*/  SHFL.IDX P6, R14, R13, R12, R11 ;  /* 0x0000000c0d0e7389 */ /* 0x0002a400000c000b */
[----:B-12---:R-:W-:Y:S01]  /*a4c0*/  ENDCOLLECTIVE ;  /* 0x000000000000791b */ /* 0x006fe20003800000 */
.L_x_1458:
[----:B------:R-:W-:Y:S05]  /*a4d0*/  BRA `(.L_x_1459) ;  /* 0xffffff6c00047947 */ /* 0x000fea000383ffff */
.L_x_1313:
[----:B--2---:R2:W3:Y:S02]  /*a4e0*/  SYNCS.PHASECHK.TRANS64.TRYWAIT P0, [R153+URZ+0x36400], R10 ;  /* 0x0364000a990075a7 */ /* 0x0044e4000800017f */
[----:B---3--:R-:W-:Y:S05]  /*a4f0*/  @!P0 NANOSLEEP.SYNCS 0x989680 ;  /* 0x009896800000895d */ /* 0x008fea0003900000 */
[----:B------:R-:W3:Y:S02]  /*a500*/  @!P0 SYNCS.PHASECHK.TRANS64 P0, [R153+URZ+0x36400], R10 ;  /* 0x0364000a990085a7 */ /* 0x000ee4000800007f */
[----:B---3--:R-:W-:Y:S05]  /*a510*/  @!P0 BRA `(.L_x_1313) ;  /* 0xfffffffc00f08947 */ /* 0x008fea000383ffff */
[----:B------:R-:W-:Y:S05]  /*a520*/  BRA `(.L_x_1312) ;  /* 0xffffff6c003c7947 */ /* 0x000fea000383ffff */
.L_x_1317:
[----:B--2---:R2:W3:Y:S02]  /*a530*/  SYNCS.PHASECHK.TRANS64.TRYWAIT P1, [R4+URZ+0x36410], R17 ;  /* 0x03641011040075a7 */ /* 0x0044e4000802017f */
[----:B---3--:R-:W-:Y:S05]  /*a540*/  @!P1 NANOSLEEP.SYNCS 0x989680 ;  /* 0x009896800000995d */ /* 0x008fea0003900000 */
[----:B------:R-:W3:Y:S02]  /*a550*/  @!P1 SYNCS.PHASECHK.TRANS64 P1, [R4+URZ+0x36410], R17 ;  /* 0x03641011040095a7 */ /* 0x000ee4000802007f */
[----:B---3--:R-:W-:Y:S05]  /*a560*/  @!P1 BRA `(.L_x_1317) ;  /* 0xfffffffc00f09947 */ /* 0x008fea000383ffff */
[----:B------:R-:W-:Y:S05]  /*a570*/  BRA `(.L_x_1316) ;  /* 0xffffff74000c7947 */ /* 0x000fea000383ffff */
.L_x_1321:
[----:B------:R1:W1:Y:S02]  /*a580*/  SYNCS.PHASECHK.TRANS64.TRYWAIT P1, [R153+URZ+0x36430], R16 ;  /* 0x03643010990075a7 */ /* 0x000264000802017f */
[----:B-1----:R-:W-:Y:S05]  /*a590*/  @!P1 NANOSLEEP.SYNCS 0x989680 ;  /* 0x009896800000995d */ /* 0x002fea0003900000 */
[----:B------:R-:W1:Y:S02]  /*a5a0*/  @!P1 SYNCS.PHASECHK.TRANS64 P1, [R153+URZ+0x36430], R16 ;  /* 0x03643010990095a7 */ /* 0x000e64000802007f */
[----:B-1----:R-:W-:Y:S05]  /*a5b0*/  @!P1 BRA `(.L_x_1321) ;  /* 0xfffffffc00f09947 */ /* 0x002fea000383ffff */
[----:B------:R-:W-:Y:S05]  /*a5c0*/  BRA `(.L_x_1320) ;  /* 0xffffff7800a87947 */ /* 0x000fea000383ffff */
.L_x_1374:
[----:B------:R-:W-:Y:S01]  /*a5d0*/  BSSY B1, `(.L_x_1460) ;  /* 0x0000005000017945 */ /* 0x000fe20003800000 */
[----:B------:R-:W-:-:S07]  /*a5e0*/  IMAD.MOV.U32 R15, RZ, RZ, -0x1 ;  /* 0xffffffffff0f7424 */ /* 0x000fce00078e00ff */
[----:B------:R-:W-:Y:S05]  /*a5f0*/  WARPSYNC.COLLECTIVE R15, `(.L_x_1461) ;  /* 0x000000000f087348 */ /* 0x000fea0003c00000 */
[----:B------:R-:W-:Y:S01]  /*a600*/  NOP ;  /* 0x0000000000007918 */ /* 0x000fe20000000000 */
[----:B------:R-:W-:Y:S01]  /*a610*/  ENDCOLLECTIVE ;  /* 0x000000000000791b */ /* 0x000fe20003800000 */
.L_x_1461:
[----:B------:R-:W-:Y:S05]  /*a620*/  BSYNC B1 ;  /* 0x0000000000017941 */ /* 0x000fea0003800000 */
.L_x_1460:
[----:B------:R-:W-:Y:S05]  /*a630*/  BRA `(.L_x_1462) ;  /* 0xffffffbc00987947 */ /* 0x000fea000383ffff */
.L_x_1391:
[----:B------:R-:W-:Y:S01]  /*a640*/  BSSY B1, `(.L_x_1463) ;  /* 0x0000005000017945 */ /* 0x000fe20003800000 */
[----:B------:R-:W-:-:S07]  /*a650*/  IMAD.MOV.U32 R15, RZ, RZ, -0x1 ;  /* 0xffffffffff0f7424 */ /* 0x000fce00078e00ff */
[----:B------:R-:W-:Y:S05]  /*a660*/  WARPSYNC.COLLECTIVE R15, `(.L_x_1464) ;  /* 0x000000000f087348 */ /* 0x000fea0003c00000 */
[----:B------:R-:W-:Y:S01]  /*a670*/  NOP ;  /* 0x0000000000007918 */ /* 0x000fe20000000000 */
[----:B------:R-:W-:Y:S01]  /*a680*/  ENDCOLLECTIVE ;  /* 0x000000000000791b */ /* 0x000fe20003800000 */
.L_x_1464:
[----:B------:R-:W-:Y:S05]  /*a690*/  BSYNC B1 ;  /* 0x0000000000017941 */ /* 0x000fea0003800000 */
.L_x_1463:
[----:B------:R-:W-:Y:S05]  /*a6a0*/  BRA `(.L_x_1465) ;  /* 0xffffffc400807947 */ /* 0x000fea000383ffff */
.L_x_1407:
[----:B------:R-:W-:Y:S01]  /*a6b0*/  BSSY B1, `(.L_x_1466) ;  /* 0x0000005000017945 */ /* 0x000fe20003800000 */
[----:B------:R-:W-:-:S07]  /*a6c0*/  IMAD.MOV.U32 R15, RZ, RZ, -0x1 ;  /* 0xffffffffff0f7424 */ /* 0x000fce00078e00ff */
[----:B------:R-:W-:Y:S05]  /*a6d0*/  WARPSYNC.COLLECTIVE R15, `(.L_x_1467) ;  /* 0x000000000f087348 */ /* 0x000fea0003c00000 */
[----:B------:R-:W-:Y:S01]  /*a6e0*/  NOP ;  /* 0x0000000000007918 */ /* 0x000fe20000000000 */
[----:B------:R-:W-:Y:S01]  /*a6f0*/  ENDCOLLECTIVE ;  /* 0x000000000000791b */ /* 0x000fe20003800000 */
.L_x_1467:
[----:B------:R-:W-:Y:S05]  /*a700*/  BSYNC B1 ;  /* 0x0000000000017941 */ /* 0x000fea0003800000 */
.L_x_1466:
[----:B------:R-:W-:Y:S05]  /*a710*/  BRA `(.L_x_1468) ;  /* 0xffffffc800f07947 */ /* 0x000fea000383ffff */
.L_x_1433:
[----:B-1----:R1:W2:Y:S02]  /*a720*/  SYNCS.PHASECHK.TRANS64.TRYWAIT P1, [R0+URZ+0x36420], R6 ;  /* 0x03642006000075a7 */ /* 0x0022a4000802017f */
[----:B--2---:R-:W-:Y:S05]  /*a730*/  @!P1 NANOSLEEP.SYNCS 0x989680 ;  /* 0x009896800000995d */ /* 0x004fea0003900000 */
[----:B------:R-:W2:Y:S02]  /*a740*/  @!P1 SYNCS.PHASECHK.TRANS64 P1, [R0+URZ+0x36420], R6 ;  /* 0x03642006000095a7 */ /* 0x000ea4000802007f */
[----:B--2---:R-:W-:Y:S05]  /*a750*/  @!P1 BRA `(.L_x_1433) ;  /* 0xfffffffc00f09947 */ /* 0x004fea000383ffff */
[----:B------:R-:W-:Y:S05]  /*a760*/  BRA `(.L_x_1469) ;  /* 0xffffffdc00307947 */ /* 0x000fea000383ffff */
.L_x_1437:
[----:B-1----:R1:W2:Y:S02]  /*a770*/  SYNCS.PHASECHK.TRANS64.TRYWAIT P1, [R0+URZ+0x36438], R6 ;  /* 0x03643806000075a7 */ /* 0x0022a4000802017f */
[----:B--2---:R-:W-:Y:S05]  /*a780*/  @!P1 NANOSLEEP.SYNCS 0x989680 ;  /* 0x009896800000995d */ /* 0x004fea0003900000 */
[----:B------:R-:W2:Y:S02]  /*a790*/  @!P1 SYNCS.PHASECHK.TRANS64 P1, [R0+URZ+0x36438], R6 ;  /* 0x03643806000095a7 */ /* 0x000ea4000802007f */
[----:B--2---:R-:W-:Y:S05]  /*a7a0*/  @!P1 BRA `(.L_x_1437) ;  /* 0xfffffffc00f09947 */ /* 0x004fea000383ffff */
[----:B------:R-:W-:Y:S05]  /*a7b0*/  BRA `(.L_x_1470) ;  /* 0xffffffe4001c7947 */ /* 0x000fea000383ffff */
.L_x_1439:
[----:B--2---:R2:W3:Y:S02]  /*a7c0*/  SYNCS.PHASECHK.TRANS64.TRYWAIT P1, [R0+URZ+0x36428], R3 ;  /* 0x03642803000075a7 */ /* 0x0044e4000802017f */
[----:B---3--:R-:W-:Y:S05]  /*a7d0*/  @!P1 NANOSLEEP.SYNCS 0x989680 ;  /* 0x009896800000995d */ /* 0x008fea0003900000 */
[----:B------:R-:W3:Y:S02]  /*a7e0*/  @!P1 SYNCS.PHASECHK.TRANS64 P1, [R0+URZ+0x36428], R3 ;  /* 0x03642803000095a7 */ /* 0x000ee4000802007f */
[----:B---3--:R-:W-:Y:S05]  /*a7f0*/  @!P1 BRA `(.L_x_1439) ;  /* 0xfffffffc00f09947 */ /* 0x008fea000383ffff */
[----:B------:R-:W-:Y:S05]  /*a800*/  BRA `(.L_x_1471) ;  /* 0xffffffe400e07947 */ /* 0x000fea000383ffff */
.L_x_1441:
[----:B--2---:R2:W3:Y:S02]  /*a810*/  SYNCS.PHASECHK.TRANS64.TRYWAIT P1, [R0+URZ+0x36438], R29 ;  /* 0x0364381d000075a7 */ /* 0x0044e4000802017f */
[----:B---3--:R-:W-:Y:S05]  /*a820*/  @!P1 NANOSLEEP.SYNCS 0x989680 ;  /* 0x009896800000995d */ /* 0x008fea0003900000 */
[----:B------:R-:W3:Y:S02]  /*a830*/  @!P1 SYNCS.PHASECHK.TRANS64 P1, [R0+URZ+0x36438], R29 ;  /* 0x0364381d000095a7 */ /* 0x000ee4000802007f */
[----:B---3--:R-:W-:Y:S05]  /*a840*/  @!P1 BRA `(.L_x_1441) ;  /* 0xfffffffc00f09947 */ /* 0x008fea000383ffff */
[----:B------:R-:W-:Y:S05]  /*a850*/  BRA `(.L_x_1472) ;  /* 0xffffffe800947947 */ /* 0x000fea000383ffff */
.L_x_1443:
[----:B------:R-:W-:-:S07]  /*a860*/  SHF.L.U32 R5, R7, 0x1f, RZ ;  /* 0x0000001f07057819 */ /* 0x000fce00000006ff */
.L_x_1473:
[----:B----4-:R4:W1:Y:S02]  /*a870*/  SYNCS.PHASECHK.TRANS64.TRYWAIT P1, [R0+URZ+0x36420], R5 ;  /* 0x03642005000075a7 */ /* 0x010864000802017f */
[----:B-1----:R-:W-:Y:S05]  /*a880*/  @!P1 NANOSLEEP.SYNCS 0x989680 ;  /* 0x009896800000995d */ /* 0x002fea0003900000 */
[----:B------:R-:W1:Y:S02]  /*a890*/  @!P1 SYNCS.PHASECHK.TRANS64 P1, [R0+URZ+0x36420], R5 ;  /* 0x03642005000095a7 */ /* 0x000e64000802007f */
[----:B-1----:R-:W-:Y:S05]  /*a8a0*/  @!P1 BRA `(.L_x_1473) ;  /* 0xfffffffc00f09947 */ /* 0x002fea000383ffff */
[----:B------:R-:W-:Y:S05]  /*a8b0*/  BRA `(.L_x_1474) ;  /* 0xffffffec00287947 */ /* 0x000fea000383ffff */
.L_x_1446:
[----:B----4-:R4:W1:Y:S02]  /*a8c0*/  SYNCS.PHASECHK.TRANS64.TRYWAIT P1, [R0+URZ+0x36438], R6 ;  /* 0x03643806000075a7 */ /* 0x010864000802017f */
[----:B-1----:R-:W-:Y:S05]  /*a8d0*/  @!P1 NANOSLEEP.SYNCS 0x989680 ;  /* 0x009896800000995d */ /* 0x002fea0003900000 */
[----:B------:R-:W1:Y:S02]  /*a8e0*/  @!P1 SYNCS.PHASECHK.TRANS64 P1, [R0+URZ+0x36438], R6 ;  /* 0x03643806000095a7 */ /* 0x000e64000802007f */
[----:B-1----:R-:W-:Y:S05]  /*a8f0*/  @!P1 BRA `(.L_x_1446) ;  /* 0xfffffffc00f09947 */ /* 0x002fea000383ffff */
[----:B------:R-:W-:Y:S05]  /*a900*/  BRA `(.L_x_1475) ;  /* 0xffffffec00f47947 */ /* 0x000fea000383ffff */
.L_x_1448:
[----:B-1----:R1:W4:Y:S02]  /*a910*/  SYNCS.PHASECHK.TRANS64.TRYWAIT P1, [R0+URZ+0x36428], R5 ;  /* 0x03642805000075a7 */ /* 0x002324000802017f */
[----:B----4-:R-:W-:Y:S05]  /*a920*/  @!P1 NANOSLEEP.SYNCS 0x989680 ;  /* 0x009896800000995d */ /* 0x010fea0003900000 */
[----:B------:R-:W4:Y:S02]  /*a930*/  @!P1 SYNCS.PHASECHK.TRANS64 P1, [R0+URZ+0x36428], R5 ;  /* 0x03642805000095a7 */ /* 0x000f24000802007f */
[----:B----4-:R-:W-:Y:S05]  /*a940*/  @!P1 BRA `(.L_x_1448) ;  /* 0xfffffffc00f09947 */ /* 0x010fea000383ffff */
[----:B------:R-:W-:Y:S05]  /*a950*/  BRA `(.L_x_1476) ;  /* 0xfffffff0009c7947 */ /* 0x000fea000383ffff */
.L_x_1450:
[----:B----4-:R4:W1:Y:S02]  /*a960*/  SYNCS.PHASECHK.TRANS64.TRYWAIT P1, [R0+URZ+0x36438], R3 ;  /* 0x03643803000075a7 */ /* 0x010864000802017f */
[----:B-1----:R-:W-:Y:S05]  /*a970*/  @!P1 NANOSLEEP.SYNCS 0x989680 ;  /* 0x009896800000995d */ /* 0x002fea0003900000 */
[----:B------:R-:W1:Y:S02]  /*a980*/  @!P1 SYNCS.PHASECHK.TRANS64 P1, [R0+URZ+0x36438], R3 ;  /* 0x03643803000095a7 */ /* 0x000e64000802007f */
[----:B-1----:R-:W-:Y:S05]  /*a990*/  @!P1 BRA `(.L_x_1450) ;  /* 0xfffffffc00f09947 */ /* 0x002fea000383ffff */
[----:B------:R-:W-:Y:S05]  /*a9a0*/  BRA `(.L_x_1477) ;  /* 0xfffffff400587947 */ /* 0x000fea000383ffff */
.L_x_1452:
[----:B------:R-:W-:Y:S01]  /*a9b0*/  BSSY B1, `(.L_x_1478) ;  /* 0x0000006000017945 */ /* 0x000fe20003800000 */
[----:B------:R-:W-:-:S07]  /*a9c0*/  IMAD.MOV.U32 R15, RZ, RZ, -0x1 ;  /* 0xffffffffff0f7424 */ /* 0x000fce00078e00ff */
[----:B------:R-:W-:Y:S05]  /*a9d0*/  WARPSYNC.COLLECTIVE R15, `(.L_x_1479) ;  /* 0x000000000f0c7348 */ /* 0x000fea0003c00000 */
[----:B------:R-:W-:Y:S02]  /*a9e0*/  ELECT P6, UR62, PT ;  /* 0x00000000003e782f */ /* 0x000fe400038c0000 */
[----:B------:R-:W-:Y:S01]  /*a9f0*/  MOV R14, UR62 ;  /* 0x0000003e000e7c02 */ /* 0x000fe20008000f00 */
[----:B------:R-:W-:Y:S10]  /*aa00*/  ENDCOLLECTIVE ;  /* 0x000000000000791b */ /* 0x000ff40003800000 */
.L_x_1479:
[----:B------:R-:W-:Y:S05]  /*aa10*/  BSYNC B1 ;  /* 0x0000000000017941 */ /* 0x000fea0003800000 */
.L_x_1478:
[----:B------:R-:W-:Y:S05]  /*aa20*/  BRA `(.L_x_1480) ;  /* 0xfffffff800107947 */ /* 0x000fea000383ffff */
.L_x_1454:
[----:B-1----:R1:W2:Y:S02]  /*aa30*/  SYNCS.PHASECHK.TRANS64.TRYWAIT P0, [R9+URZ], R2 ;  /* 0x00000002090075a7 */ /* 0x0022a4000800017f */
[----:B--2---:R-:W-:Y:S05]  /*aa40*/  @!P0 NANOSLEEP.SYNCS 0x989680 ;  /* 0x009896800000895d */ /* 0x004fea0003900000 */
[----:B------:R-:W2:Y:S02]  /*aa50*/  @!P0 SYNCS.PHASECHK.TRANS64 P0, [R9+URZ], R2 ;  /* 0x00000002090085a7 */ /* 0x000ea4000800007f */
[----:B--2---:R-:W-:Y:S05]  /*aa60*/  @!P0 BRA `(.L_x_1454) ;  /* 0xfffffffc00f08947 */ /* 0x004fea000383ffff */
[----:B------:R-:W-:Y:S05]  /*aa70*/  BRA `(.L_x_1481) ;  /* 0xfffffff800507947 */ /* 0x000fea000383ffff */
.L_x_1455:
[----:B--2---:R2:W3:Y:S02]  /*aa80*/  SYNCS.PHASECHK.TRANS64.TRYWAIT P0, [R3+URZ], R0 ;  /* 0x00000000030075a7 */ /* 0x0044e4000800017f */
[----:B---3--:R-:W-:Y:S05]  /*aa90*/  @!P0 NANOSLEEP.SYNCS 0x989680 ;  /* 0x009896800000895d */ /* 0x008fea0003900000 */
[----:B------:R-:W3:Y:S02]  /*aaa0*/  @!P0 SYNCS.PHASECHK.TRANS64 P0, [R3+URZ], R0 ;  /* 0x00000000030085a7 */ /* 0x000ee4000800007f */
[----:B---3--:R-:W-:Y:S05]  /*aab0*/  @!P0 BRA `(.L_x_1455) ;  /* 0xfffffffc00f08947 */ /* 0x008fea000383ffff */
[----:B------:R-:W-:Y:S05]  /*aac0*/  BRA `(.L_x_1482) ;  /* 0xfffffff800447947 */ /* 0x000fea000383ffff */
.L_x_1483:
        /* <DEDUP_REMOVED lines=11> */
.L_x_3864:


//--------------------- .text._ZN7cutlass13device_kernelIN5flash11enable_sm90INS1_16FlashAttnBwdSm90INS1_25CollectiveMainloopBwdSm90ILi2ELi1ELi1EN4cute5tupleIJNS5_1CILi1EEES8_S8_EEENS6_IJNS7_ILi64EEENS7_ILi96EEENS7_ILi192EEEEEENS_6half_tEfNS_4arch4Sm90ELb0ELb1ELb0ELb0ELb0ELb0ELb1ELb0ELi3ELi1ELi1ELi1ELb0EEENS1_24CollectiveEpilogueBwdGQAISD_fSG_Li384ELb0ELb0EEENS1_19SingleTileSchedulerILb0ELb0ELb0ELi96EEEEEEEEEvNT_6ParamsE --------------------------
	.section	.text._ZN7cutlass13device_kernelIN5flash11enable_sm90INS1_16FlashAttnBwdSm90INS1_25CollectiveMainloopBwdSm90ILi2ELi1ELi1EN4cute5tupleIJNS5_1CILi1EEES8_S8_EEENS6_IJNS7_ILi64EEENS7_ILi96EEENS7_ILi192EEEEEENS_6half_tEfNS_4arch4Sm90ELb0ELb1ELb0ELb0ELb0ELb0ELb1ELb0ELi3ELi1ELi1ELi1ELb0EEENS1_24CollectiveEpilogueBwdGQAISD_fSG_Li384ELb0ELb0EEENS1_19SingleTileSchedulerILb0ELb0ELb0ELi96EEEEEEEEEvNT_6ParamsE,"ax",@progbits
	.align	128
.text._ZN7cutlass13device_kernelIN5flash11enable_sm90INS1_16FlashAttnBwdSm90INS1_25CollectiveMainloopBwdSm90ILi2ELi1ELi1EN4cute5tupleIJNS5_1CILi1EEES8_S8_EEENS6_IJNS7_ILi64EEENS7_ILi96EEENS7_ILi192EEEEEENS_6half_tEfNS_4arch4Sm90ELb0ELb1ELb0ELb0ELb0ELb0ELb1ELb0ELi3ELi1ELi1ELi1ELb0EEENS1_24CollectiveEpilogueBwdGQAISD_fSG_Li384ELb0ELb0EEENS1_19SingleTileSchedulerILb0ELb0ELb0ELi96EEEEEEEEEvNT_6ParamsE:
        .type           _ZN7cutlass13device_kernelIN5flash11enable_sm90INS1_16FlashAttnBwdSm90INS1_25CollectiveMainloopBwdSm90ILi2ELi1ELi1EN4cute5tupleIJNS5_1CILi1EEES8_S8_EEENS6_IJNS7_ILi64EEENS7_ILi96EEENS7_ILi192EEEEEENS_6half_tEfNS_4arch4Sm90ELb0ELb1ELb0ELb0ELb0ELb0ELb1ELb0ELi3ELi1ELi1ELi1ELb0EEENS1_24CollectiveEpilogueBwdGQAISD_fSG_Li384ELb0ELb0EEENS1_19SingleTileSchedulerILb0ELb0ELb0ELi96EEEEEEEEEvNT_6ParamsE,@function
        .size           _ZN7cutlass13device_kernelIN5flash11enable_sm90INS1_16FlashAttnBwdSm90INS1_25CollectiveMainloopBwdSm90ILi2ELi1ELi1EN4cute5tupleIJNS5_1CILi1EEES8_S8_EEENS6_IJNS7_ILi64EEENS7_ILi96EEENS7_ILi192EEEEEENS_6half_tEfNS_4arch4Sm90ELb0ELb1ELb0ELb0ELb0ELb0ELb1ELb0ELi3ELi1ELi1ELi1ELb0EEENS1_24CollectiveEpilogueBwdGQAISD_fSG_Li384ELb0ELb0EEENS1_19SingleTileSchedulerILb0ELb0ELb0ELi96EEEEEEEEEvNT_6ParamsE,(.L_x_3865 - _ZN7cutlass13device_kernelIN5flash11enable_sm90INS1_16FlashAttnBwdSm90INS1_25CollectiveMainloopBwdSm90ILi2ELi1ELi1EN4cute5tupleIJNS5_1CILi1EEES8_S8_EEENS6_IJNS7_ILi64EEENS7_ILi96EEENS7_ILi192EEEEEENS_6half_tEfNS_4arch4Sm90ELb0ELb1ELb0ELb0ELb0ELb0ELb1ELb0ELi3ELi1ELi1ELi1ELb0EEENS1_24CollectiveEpilogueBwdGQAISD_fSG_Li384ELb0ELb0EEENS1_19SingleTileSchedulerILb0ELb0ELb0ELi96EEEEEEEEEvNT_6ParamsE)
        .other          _ZN7cutlass13device_kernelIN5flash11enable_sm90INS1_16FlashAttnBwdSm90INS1_25CollectiveMainloopBwdSm90ILi2ELi1ELi1EN4cute5tupleIJNS5_1CILi1EEES8_S8_EEENS6_IJNS7_ILi64EEENS7_ILi96EEENS7_ILi192EEEEEENS_6half_tEfNS_4arch4Sm90ELb0ELb1ELb0ELb0ELb0ELb0ELb1ELb0ELi3ELi1ELi1ELi1ELb0EEENS1_24CollectiveEpilogueBwdGQAISD_fSG_Li384ELb0ELb0EEENS1_19SingleTileSchedulerILb0ELb0ELb0ELi96EEEEEEEEEvNT_6ParamsE,@"STO_CUDA_ENTRY STV_DEFAULT"
_ZN7cutlass13device_kernelIN5flash11enable_sm90INS1_16FlashAttnBwdSm90INS1_25CollectiveMainloopBwdSm90ILi2ELi1ELi1EN4cute5tupleIJNS5_1CILi1EEES8_S8_EEENS6_IJNS7_ILi64EEENS7_ILi96EEENS7_ILi192EEEEEENS_6half_tEfNS_4arch4Sm90ELb0ELb1ELb0ELb0ELb0ELb0ELb1ELb0ELi3ELi1ELi1ELi1ELb0EEENS1_24CollectiveEpilogueBwdGQAISD_fSG_Li384ELb0ELb0EEENS1_19SingleTileSchedulerILb0ELb0ELb0ELi96EEEEEEEEEvNT_6ParamsE:
        /* <DEDUP_REMOVED lines=23> */
.L_x_1485:
[----:B------:R-:W-:Y:S05]  /*0170*/  BSYNC B0 ;  /* 0x0000000000007941 */ /* 0x000fea0003800000 */
.L_x_1484:
        /* <DEDUP_REMOVED lines=37> */
.L_x_1486:
        /* <DEDUP_REMOVED lines=20> */
.L_x_1487:
[----:B------:R-:W-:Y:S01]  /*0510*/  PLOP3.LUT P0, PT, PT, PT, UP0, 0x80, 0x0 ;  /* 0x000000000000781c */ /* 0x000fe20003f0f008 */
[----:B------:R-:W-:Y:S01]  /*0520*/  NOP ;  /* 0x0000000000007918 */ /* 0x000fe20000000000 */
[----:B------:R-:W-:Y:S01]  /*0530*/  BSSY B6, `(.L_x_1488) ;  /* 0x000079f000067945 */ /* 0x000fe20003800000 */
[----:B-12-45:R-:W-:Y:S10]  /*0540*/  BAR.SYNC.DEFER_BLOCKING 0x0 ;  /* 0x0000000000007b1d */ /* 0x036ff40000010000 */
[----:B------:R-:W-:Y:S05]  /*0550*/  @!P0 BRA `(.L_x_1489) ;  /* 0x0000004000d48947 */ /* 0x000fea0003800000 */
.L_x_1490:
        /* <DEDUP_REMOVED lines=85> */
.L_x_1492:
        /* <DEDUP_REMOVED lines=36> */
.L_x_1495:
        /* <DEDUP_REMOVED lines=15> */
.L_x_1494:
        /* <DEDUP_REMOVED lines=20> */
.L_x_1497:
        /* <DEDUP_REMOVED lines=15> */
.L_x_1496:
        /* <DEDUP_REMOVED lines=8> */
.L_x_1588:
        /* <DEDUP_REMOVED lines=19> */
.L_x_1499:
[----:B--2---:R-:W-:Y:S01]  /*11c0*/  SHF.R.S32.HI R10, RZ, 0x1f, R7 ;  /* 0x0000001fff0a7819 */ /* 0x004fe20000011407 */
[----:B------:R-:W-:Y:S01]  /*11d0*/  IMAD.IADD R12, R9, 0x1, -R6 ;  /* 0x00000001090c7824 */ /* 0x000fe200078e0a06 */
[--C-:B------:R-:W-:Y:S01]  /*11e0*/  SHF.R.S32.HI R5, RZ, 0x1, R2.reuse ;  /* 0x00000001ff057819 */ /* 0x100fe20000011402 */
[C---:B------:R-:W-:Y:S01]  /*11f0*/  IMAD.HI R11, R13.reuse, 0x55555556, RZ ;  /* 0x555555560d0b7827 */ /* 0x040fe200078e02ff */
[----:B------:R-:W-:Y:S01]  /*1200*/  LEA.HI R10, R10, R7, RZ, 0x3 ;  /* 0x000000070a0a7211 */ /* 0x000fe200078f18ff */
[----:B------:R-:W-:Y:S01]  /*1210*/  ULDC UR4, c[0x0][0x290] ;  /* 0x0000a40000047ab9 */ /* 0x000fe20000000800 */
[----:B------:R-:W-:Y:S01]  /*1220*/  SHF.R.S32.HI R6, RZ, 0x1f, R2 ;  /* 0x0000001fff067819 */ /* 0x000fe20000011402 */
[--C-:B------:R-:W-:Y:S01]  /*1230*/  IMAD R15, R13, 0x400, R0.reuse ;  /* 0x000004000d0f7824 */ /* 0x100fe200078e0200 */
[----:B------:R-:W-:Y:S01]  /*1240*/  LOP3.LUT R2, R2, 0x7fffffe, RZ, 0xc0, !PT ;  /* 0x07fffffe02027812 */ /* 0x000fe200078ec0ff */
[----:B------:R-:W-:Y:S01]  /*1250*/  IMAD.SHL.U32 R10, R10, 0x20, RZ ;  /* 0x000000200a0a7824 */ /* 0x000fe200078e00ff */
[----:B------:R-:W-:Y:S01]  /*1260*/  SHF.R.S32.HI R3, RZ, 0x1f, R0 ;  /* 0x0000001fff037819 */ /* 0x000fe20000011400 */
[----:B------:R-:W-:Y:S01]  /*1270*/  IMAD.MOV.U32 R16, RZ, RZ, 0x20 ;  /* 0x00000020ff107424 */ /* 0x000fe200078e00ff */
[----:B------:R-:W-:Y:S01]  /*1280*/  LEA.HI R14, R11, R11, RZ, 0x1 ;  /* 0x0000000b0b0e7211 */ /* 0x000fe200078f08ff */
[----:B------:R-:W-:Y:S01]  /*1290*/  IMAD.IADD R9, R7, 0x1, -R2 ;  /* 0x0000000107097824 */ /* 0x000fe200078e0a02 */
[----:B------:R-:W-:Y:S01]  /*12a0*/  LOP3.LUT R10, R10, 0x7fffff00, RZ, 0xc0, !PT ;  /* 0x7fffff000a0a7812 */ /* 0x000fe200078ec0ff */
[----:B------:R-:W-:Y:S01]  /*12b0*/  ULDC UR5, c[0x0][0x280] ;  /* 0x0000a00000057ab9 */ /* 0x000fe20000000800 */
[----:B------:R-:W-:Y:S01]  /*12c0*/  LEA.HI R2, R3, R0, RZ, 0x2 ;  /* 0x0000000003027211 */ /* 0x000fe200078f10ff */
[----:B------:R-:W-:Y:S01]  /*12d0*/  IMAD R14, R14, -0x3, R13 ;  /* 0xfffffffd0e0e7824 */ /* 0x000fe200078e020d */
[----:B------:R-:W-:Y:S01]  /*12e0*/  LEA.HI R6, R6, R5, RZ, 0x2 ;  /* 0x0000000506067211 */ /* 0x000fe200078f10ff */
[----:B------:R-:W-:Y:S01]  /*12f0*/  IMAD R10, R13, 0x800, R10 ;  /* 0x000008000d0a7824 */ /* 0x000fe200078e020a */
[----:B-1----:R-:W-:-:S02]  /*1300*/  LOP3.LUT R13, R2, 0x7ffffffc, RZ, 0xc0, !PT ;  /* 0x7ffffffc020d7812 */ /* 0x002fc400078ec0ff */
[----:B------:R-:W-:Y:S02]  /*1310*/  CS2R R118, SRZ ;  /* 0x0000000000767805 */ /* 0x000fe4000001ff00 */
[----:B------:R-:W-:Y:S01]  /*1320*/  LOP3.LUT R6, R6, 0xfffffffc, RZ, 0xc0, !PT ;  /* 0xfffffffc06067812 */ /* 0x000fe200078ec0ff */
[----:B------:R-:W-:Y:S01]  /*1330*/  IMAD R9, R9, 0x20, R10 ;  /* 0x0000002009097824 */ /* 0x000fe200078e020a */
[----:B------:R-:W-:Y:S01]  /*1340*/  SHF.R.S32.HI R4, RZ, 0x4, R4 ;  /* 0x00000004ff047819 */ /* 0x000fe20000011404 */
[----:B------:R-:W-:Y:S01]  /*1350*/  IMAD.IADD R13, R0, 0x1, -R13 ;  /* 0x00000001000d7824 */ /* 0x000fe200078e0a0d */
[----:B------:R-:W-:Y:S01]  /*1360*/  LEA.HI R3, R3, R0, RZ, 0x5 ;  /* 0x0000000003037211 */ /* 0x000fe200078f28ff */
[----:B------:R-:W-:Y:S01]  /*1370*/  IMAD.IADD R7, R5, 0x1, -R6 ;  /* 0x0000000105077824 */ /* 0x000fe200078e0a06 */
[--C-:B------:R-:W-:Y:S01]  /*1380*/  SHF.R.S32.HI R5, RZ, 0x1f, R2.reuse ;  /* 0x0000001fff057819 */ /* 0x100fe20000011402 */
[----:B------:R-:W-:Y:S01]  /*1390*/  IMAD R10, R14, 0x10, R13 ;  /* 0x000000100e0a7824 */ /* 0x000fe200078e020d */
[----:B------:R-:W-:Y:S01]  /*13a0*/  SHF.R.S32.HI R3, RZ, 0x5, R3 ;  /* 0x00000005ff037819 */ /* 0x000fe20000011403 */
[----:B------:R-:W1:Y:S01]  /*13b0*/  S2R R13, SR_CTAID.X ;  /* 0x00000000000d7919 */ /* 0x000e620000002500 */
[C---:B------:R-:W-:Y:S01]  /*13c0*/  IMAD.SHL.U32 R6, R7.reuse, 0x40, RZ ;  /* 0x0000004007067824 */ /* 0x040fe200078e00ff */
[----:B------:R-:W-:Y:S01]  /*13d0*/  LOP3.LUT P0, RZ, R7, 0x2, RZ, 0xc0, !PT ;  /* 0x0000000207ff7812 */ /* 0x000fe2000780c0ff */
[----:B------:R-:W-:Y:S01]  /*13e0*/  IMAD.SHL.U32 R11, R4, 0x8, RZ ;  /* 0x00000008040b7824 */ /* 0x000fe200078e00ff */
[----:B------:R-:W-:Y:S01]  /*13f0*/  SHF.R.S32.HI R4, RZ, 0x2, R2 ;  /* 0x00000002ff047819 */ /* 0x000fe20000011402 */
[----:B------:R-:W-:Y:S01]  /*1400*/  IMAD R9, R12, 0x200, R9 ;  /* 0x000002000c097824 */ /* 0x000fe200078e0209 */
[----:B------:R-:W-:Y:S01]  /*1410*/  LOP3.LUT R6, R6, 0xc0, RZ, 0xc0, !PT ;  /* 0x000000c006067812 */ /* 0x000fe200078ec0ff */
[----:B------:R-:W-:Y:S01]  /*1420*/  IMAD.SHL.U32 R10, R10, 0x2, RZ ;  /* 0x000000020a0a7824 */ /* 0x000fe200078e00ff */
[----:B------:R-:W-:Y:S01]  /*1430*/  LEA.HI R5, R5, R4, RZ, 0x3 ;  /* 0x0000000405057211 */ /* 0x000fe200078f18ff */
[----:B------:R-:W-:Y:S01]  /*1440*/  IMAD.U32 R14, RZ, RZ, UR38 ;  /* 0x00000026ff0e7e24 */ /* 0x000fe2000f8e00ff */
[----:B------:R-:W-:Y:S01]  /*1450*/  LOP3.LUT R11, R6, 0x8, R11, 0xf8, !PT ;  /* 0x00000008060b7812 */ /* 0x000fe200078ef80b */
[----:B------:R-:W-:Y:S01]  /*1460*/  IMAD.MOV.U32 R7, RZ, RZ, RZ ;  /* 0x000000ffff077224 */ /* 0x000fe200078e00ff */
[----:B------:R-:W-:Y:S01]  /*1470*/  SHF.R.U32.HI R0, RZ, 0x3, R6 ;  /* 0x00000003ff007819 */ /* 0x000fe20000011606 */
[----:B------:R-:W-:Y:S01]  /*1480*/  IMAD.MOV.U32 R2, RZ, RZ, RZ ;  /* 0x000000ffff027224 */ /* 0x000fe200078e00ff */
[----:B------:R-:W-:-:S02]  /*1490*/  LOP3.LUT R5, R5, 0xfffffff8, RZ, 0xc0, !PT ;  /* 0xfffffff805057812 */ /* 0x000fc400078ec0ff */
[----:B------:R-:W-:Y:S02]  /*14a0*/  CS2R R116, SRZ ;  /* 0x0000000000747805 */ /* 0x000fe4000001ff00 */
[----:B------:R-:W-:Y:S02]  /*14b0*/  LOP3.LUT R0, R11, R0, RZ, 0x3c, !PT ;  /* 0x000000000b007212 */ /* 0x000fe400078e3cff */
[----:B------:R-:W-:Y:S02]  /*14c0*/  CS2R R114, SRZ ;  /* 0x0000000000727805 */ /* 0x000fe4000001ff00 */
[----:B------:R-:W-:Y:S01]  /*14d0*/  SEL R16, R16, 0xffffffe0, !P0 ;  /* 0xffffffe010107807 */ /* 0x000fe20004000000 */
[----:B------:R-:W-:Y:S01]  /*14e0*/  IMAD.IADD R6, R4, 0x1, -R5 ;  /* 0x0000000104067824 */ /* 0x000fe200078e0a05 */
[----:B------:R-:W-:Y:S01]  /*14f0*/  CS2R R112, SRZ ;  /* 0x0000000000707805 */ /* 0x000fe2000001ff00 */
[----:B------:R-:W-:Y:S01]  /*1500*/  IMAD.IADD R9, R9, 0x1, R0 ;  /* 0x0000000109097824 */ /* 0x000fe200078e0200 */
[----:B------:R-:W-:Y:S01]  /*1510*/  CS2R R110, SRZ ;  /* 0x00000000006e7805 */ /* 0x000fe2000001ff00 */
[----:B------:R-:W-:Y:S01]  /*1520*/  IMAD.SHL.U32 R0, R15, 0x4, RZ ;  /* 0x000000040f007824 */ /* 0x000fe200078e00ff */
[----:B------:R-:W-:Y:S01]  /*1530*/  CS2R R108, SRZ ;  /* 0x00000000006c7805 */ /* 0x000fe2000001ff00 */
[----:B------:R-:W-:Y:S01]  /*1540*/  IMAD R6, R3, 0x10, R6 ;  /* 0x0000001003067824 */ /* 0x000fe200078e0206 */
[----:B------:R-:W-:Y:S01]  /*1550*/  LEA R9, R9, UR37, 0x1 ;  /* 0x0000002509097c11 */ /* 0x000fe2000f8e08ff */
[----:B------:R-:W-:Y:S01]  /*1560*/  IMAD.MOV.U32 R4, RZ, RZ, RZ ;  /* 0x000000ffff047224 */ /* 0x000fe200078e00ff */
[----:B------:R-:W-:-:S02]  /*1570*/  CS2R R106, SRZ ;  /* 0x00000000006a7805 */ /* 0x000fc4000001ff00 */
[----:B------:R-:W-:Y:S02]  /*1580*/  CS2R R104, SRZ ;  /* 0x0000000000687805 */ /* 0x000fe4000001ff00 */
[----:B------:R-:W-:Y:S02]  /*1590*/  CS2R R102, SRZ ;  /* 0x0000000000667805 */ /* 0x000fe4000001ff00 */
[----:B------:R-:W-:Y:S01]  /*15a0*/  CS2R R100, SRZ ;  /* 0x0000000000647805 */ /* 0x000fe2000001ff00 */
[----:B-1----:R-:W-:Y:S01]  /*15b0*/  IMAD R13, R13, -0x60, RZ ;  /* 0xffffffa00d0d7824 */ /* 0x002fe200078e02ff */
[----:B------:R-:W-:Y:S02]  /*15c0*/  CS2R R98, SRZ ;  /* 0x0000000000627805 */ /* 0x000fe4000001ff00 */
[----:B------:R-:W-:Y:S02]  /*15d0*/  CS2R R96, SRZ ;  /* 0x0000000000607805 */ /* 0x000fe4000001ff00 */
[----:B------:R-:W-:Y:S01]  /*15e0*/  CS2R R94, SRZ ;  /* 0x00000000005e7805 */ /* 0x000fe2000001ff00 */
[C---:B------:R-:W-:Y:S01]  /*15f0*/  IMAD.IADD R11, R13.reuse, 0x1, -R10 ;  /* 0x000000010d0b7824 */ /* 0x040fe200078e0a0a */
[----:B------:R-:W-:-:S02]  /*1600*/  IADD3.X R5, R13, UR4, RZ, PT, !PT ;  /* 0x000000040d057c10 */ /* 0x000fc4000bffe4ff */
[----:B------:R-:W-:Y:S02]  /*1610*/  CS2R R92, SRZ ;  /* 0x00000000005c7805 */ /* 0x000fe4000001ff00 */
[----:B------:R-:W-:Y:S02]  /*1620*/  IADD3 R12, -R10, UR4, R13 ;  /* 0x000000040a0c7c10 */ /* 0x000fe4000fffe10d */
[----:B------:R-:W-:Y:S02]  /*1630*/  CS2R R90, SRZ ;  /* 0x00000000005a7805 */ /* 0x000fe4000001ff00 */
[----:B------:R-:W-:Y:S02]  /*1640*/  IADD3 R5, R5, -UR5, -R10 ;  /* 0x8000000505057c10 */ /* 0x000fe4000fffe80a */
        /* <DEDUP_REMOVED lines=36> */
.L_x_1519:
[----:B------:R-:W-:-:S13]  /*1890*/  ISETP.NE.AND P0, PT, R14, 0x3, PT ;  /* 0x000000030e00780c */ /* 0x000fda0003f05270 */
[----:B------:R-:W-:Y:S05]  /*18a0*/  @!P0 BRA `(.L_x_1501) ;  /* 0x0000000000048947 */ /* 0x000fea0003800000 */
[----:B------:R-:W-:Y:S01]  /*18b0*/  BPT.TRAP 0x1 ;  /* 0x000000040000795c */ /* 0x000fe20000300000 */
.L_x_1501:
[----:B------:R-:W-:Y:S02]  /*18c0*/  LEA R3, R2, UR37, 0x3 ;  /* 0x0000002502037c11 */ /* 0x000fe4000f8e18ff */
[----:B------:R-:W-:-:S04]  /*18d0*/  SHF.L.U32 R16, R7, 0x1f, RZ ;  /* 0x0000001f07107819 */ /* 0x000fc800000006ff */
[----:B------:R1:W2:Y:S01]  /*18e0*/  SYNCS.PHASECHK.TRANS64.TRYWAIT P1, [R3+URZ+0x36410], R16 ;  /* 0x03641010030075a7 */ /* 0x0002a2000802017f */
[----:B------:R-:W-:Y:S05]  /*18f0*/  @!P0 BRA `(.L_x_1502) ;  /* 0x0000000000048947 */ /* 0x000fea0003800000 */
[----:B------:R-:W-:Y:S01]  /*1900*/  BPT.TRAP 0x1 ;  /* 0x000000040000795c */ /* 0x000fe20000300000 */
.L_x_1502:
[----:B--2---:R-:W-:Y:S05]  /*1910*/  @P1 BRA `(.L_x_1503) ;  /* 0x0000000000081947 */ /* 0x004fea0003800000 */
[----:B------:R-:W2:Y:S02]  /*1920*/  SYNCS.PHASECHK.TRANS64.TRYWAIT P1, [R3+URZ+0x36410], R16 ;  /* 0x03641010030075a7 */ /* 0x000ea4000802017f */
[----:B--2---:R-:W-:Y:S05]  /*1930*/  @!P1 BRA `(.L_x_1504) ;  /* 0x0000006400b09947 */ /* 0x004fea0003800000 */
.L_x_1503:
        /* <DEDUP_REMOVED lines=103> */
.L_x_1505:
[----:B-12---:R-:W-:-:S04]  /*1fb0*/  SHF.L.U32 R16, R4, 0x1f, RZ ;  /* 0x0000001f04107819 */ /* 0x006fc800000006ff */
[----:B------:R1:W2:Y:S01]  /*1fc0*/  SYNCS.PHASECHK.TRANS64.TRYWAIT P1, [UR37+0x36430], R16 ;  /* 0x03643010ff0075a7 */ /* 0x0002a20008020165 */
[----:B------:R-:W-:Y:S05]  /*1fd0*/  @!P0 BRA `(.L_x_1506) ;  /* 0x0000000000048947 */ /* 0x000fea0003800000 */
[----:B------:R-:W-:Y:S01]  /*1fe0*/  BPT.TRAP 0x1 ;  /* 0x000000040000795c */ /* 0x000fe20000300000 */
.L_x_1506:
[----:B--2---:R-:W-:Y:S05]  /*1ff0*/  @P1 BRA `(.L_x_1507) ;  /* 0x0000000000081947 */ /* 0x004fea0003800000 */
[----:B------:R-:W2:Y:S02]  /*2000*/  SYNCS.PHASECHK.TRANS64.TRYWAIT P1, [UR37+0x36430], R16 ;  /* 0x03643010ff0075a7 */ /* 0x000ea40008020165 */
[----:B--2---:R-:W-:Y:S05]  /*2010*/  @!P1 BRA `(.L_x_1508) ;  /* 0x00000060000c9947 */ /* 0x004fea0003800000 */
.L_x_1507:
        /* <DEDUP_REMOVED lines=11> */
[----:B-12---:R-:W-:Y:S01]  /*20d0*/  VIADDMNMX R16, R18, R19, R12, PT ;  /* 0x0000001312107246 */ /* 0x006fe2000380010c */
        /* <DEDUP_REMOVED lines=102> */
.L_x_1511:
[----:B------:R-:W-:-:S06]  /*2740*/  UISETP.NE.AND UP0, UPT, UR44, 0x1, UPT ;  /* 0x000000012c00788c */ /* 0x000fcc000bf05270 */
[----:B------:R-:W-:-:S05]  /*2750*/  PLOP3.LUT P1, PT, PT, PT, UP0, 0x80, 0x0 ;  /* 0x000000000000781c */ /* 0x000fca0003f2f008 */
[----:B------:R-:W-:-:S08]  /*2760*/  @UP0 ULDC UR5, c[0x0][0x754] ;  /* 0x0001d50000050ab9 */ /* 0x000fd00000000800 */
[----:B------:R-:W-:Y:S01]  /*2770*/  @P1 IMAD.HI.U32 R15, R22, UR5, RZ ;  /* 0x00000005160f1c27 */ /* 0x000fe2000f8e00ff */
[----:B------:R-:W-:-:S04]  /*2780*/  @UP0 ULDC UR5, c[0x0][0x758] ;  /* 0x0001d60000050ab9 */ /* 0x000fc80000000800 */
[----:B------:R-:W-:-:S07]  /*2790*/  @P1 SHF.R.U32.HI R22, RZ, UR5, R15 ;  /* 0x00000005ff161c19 */ /* 0x000fce000801160f */
.L_x_1512:
[----:B------:R-:W-:Y:S05]  /*27a0*/  BSYNC B0 ;  /* 0x0000000000007941 */ /* 0x000fea0003800000 */
.L_x_1510:
[----:B------:R-:W-:Y:S01]  /*27b0*/  IMAD R22, R22, UR44, R11 ;  /* 0x0000002c16167c24 */ /* 0x000fe2000f8e020b */
[----:B------:R-:W-:-:S04]  /*27c0*/  IADD3 R15, R18, UR4, R5 ;  /* 0x00000004120f7c10 */ /* 0x000fc8000fffe005 */
[----:B------:R-:W-:Y:S02]  /*27d0*/  VIADDMNMX R16, R22, UR44, R16, PT ;  /* 0x0000002c16107c46 */ /* 0x000fe4000b800110 */
[----:B------:R-:W-:-:S07]  /*27e0*/  VIMNMX R15, R15, R22, !PT ;  /* 0x000000160f0f7248 */ /* 0x000fce0007fe0100 */
.L_x_1509:
[C---:B------:R-:W-:Y:S01]  /*27f0*/  ISETP.GE.AND P1, PT, R13.reuse, 0x1, PT ;  /* 0x000000010d00780c */ /* 0x040fe20003f26270 */
[----:B------:R-:W-:Y:S01]  /*2800*/  VIADD R18, R18, 0x8 ;  /* 0x0000000812127836 */ /* 0x000fe20000000000 */
[----:B------:R-:W-:Y:S02]  /*2810*/  ISETP.GE.AND P2, PT, R13, 0x2, PT ;  /* 0x000000020d00780c */ /* 0x000fe40003f46270 */
[----:B------:R-:W-:Y:S01]  /*2820*/  ISETP.GT.AND P5, PT, R15, RZ, !P1 ;  /* 0x000000ff0f00720c */ /* 0x000fe20004fa4270 */
[----:B------:R-:W-:Y:S01]  /*2830*/  IMAD.IADD R17, R17, 0x1, R18 ;  /* 0x0000000111117824 */ /* 0x000fe200078e0212 */
[----:B------:R-:W-:Y:S02]  /*2840*/  ISETP.GT.AND P6, PT, R15, 0x1, !P2 ;  /* 0x000000010f00780c */ /* 0x000fe400057c4270 */
[----:B------:R-:W-:Y:S02]  /*2850*/  ISETP.LT.OR P5, PT, R16, 0x1, P5 ;  /* 0x000000011000780c */ /* 0x000fe40002fa1670 */
[----:B------:R-:W-:-:S02]  /*2860*/  ISETP.GE.AND P3, PT, R13, 0x9, PT ;  /* 0x000000090d00780c */ /* 0x000fc40003f66270 */
[----:B------:R-:W-:Y:S02]  /*2870*/  ISETP.LT.OR P6, PT, R16, 0x2, P6 ;  /* 0x000000021000780c */ /* 0x000fe400037c1670 */
[----:B------:R-:W-:Y:S02]  /*2880*/  FSEL R136, R136, -INF , !P5 ;  /* 0xff80000088887808 */ /* 0x000fe40006800000 */
[----:B------:R-:W-:Y:S02]  /*2890*/  ISETP.GE.AND P4, PT, R13, 0xa, PT ;  /* 0x0000000a0d00780c */ /* 0x000fe40003f86270 */
[----:B------:R-:W-:Y:S02]  /*28a0*/  ISETP.GT.AND P5, PT, R15, 0x8, !P3 ;  /* 0x000000080f00780c */ /* 0x000fe40005fa4270 */
        /* <DEDUP_REMOVED lines=8> */
[----:B------:R-:W-:Y:S02]  /*2930*/  VIADDMNMX R19, R18, R19, R12, PT ;  /* 0x0000001312137246 */ /* 0x000fe4000380010c */
[----:B------:R-:W-:-:S04]  /*2940*/  ISETP.LT.OR P6, PT, R16, 0x11, P6 ;  /* 0x000000111000780c */ /* 0x000fc800037c1670 */
[----:B------:R-:W-:Y:S02]  /*2950*/  FSEL R144, R144, -INF , !P6 ;  /* 0xff80000090907808 */ /* 0x000fe40007000000 */
[----:B------:R-:W-:-:S04]  /*2960*/  ISETP.GE.AND P6, PT, R13, 0x12, PT ;  /* 0x000000120d00780c */ /* 0x000fc80003fc6270 */
[----:B------:R-:W-:-:S04]  /*2970*/  ISETP.GT.AND P6, PT, R15, 0x11, !P6 ;  /* 0x000000110f00780c */ /* 0x000fc800077c4270 */
        /* <DEDUP_REMOVED lines=10> */
[----:B------:R-:W-:-:S13]  /*2a20*/  PLOP3.LUT P6, PT, PT, PT, UP1, 0x40, 0x0 ;  /* 0x000000000000781c */ /* 0x000fda0003fce818 */
        /* <DEDUP_REMOVED lines=16> */
.L_x_1515:
[----:B------:R-:W-:-:S06]  /*2b30*/  UISETP.NE.AND UP0, UPT, UR44, 0x1, UPT ;  /* 0x000000012c00788c */ /* 0x000fcc000bf05270 */
[----:B------:R-:W-:-:S05]  /*2b40*/  PLOP3.LUT P6, PT, PT, PT, UP0, 0x80, 0x0 ;  /* 0x000000000000781c */ /* 0x000fca0003fcf008 */
[----:B------:R-:W-:-:S08]  /*2b50*/  @UP0 ULDC UR4, c[0x0][0x754] ;  /* 0x0001d50000040ab9 */ /* 0x000fd00000000800 */
[----:B------:R-:W-:Y:S01]  /*2b60*/  @P6 IMAD.HI.U32 R15, R18, UR4, RZ ;  /* 0x00000004120f6c27 */ /* 0x000fe2000f8e00ff */
[----:B------:R-:W-:Y:S01]  /*2b70*/  PLOP3.LUT P6, PT, PT, PT, UP0, 0x80, 0x0 ;  /* 0x000000000000781c */ /* 0x000fe20003fcf008 */
[----:B------:R-:W-:-:S12]  /*2b80*/  @UP0 ULDC UR4, c[0x0][0x758] ;  /* 0x0001d60000040ab9 */ /* 0x000fd80000000800 */
[----:B------:R-:W-:-:S07]  /*2b90*/  @P6 SHF.R.U32.HI R18, RZ, UR4, R15 ;  /* 0x00000004ff126c19 */ /* 0x000fce000801160f */
.L_x_1516:
[----:B------:R-:W-:Y:S05]  /*2ba0*/  BSYNC B0 ;  /* 0x0000000000007941 */ /* 0x000fea0003800000 */
.L_x_1514:
[----:B------:R-:W-:-:S05]  /*2bb0*/  IMAD R18, R18, UR44, R11 ;  /* 0x0000002c12127c24 */ /* 0x000fca000f8e020b */
[----:B------:R-:W-:Y:S02]  /*2bc0*/  VIMNMX R17, R17, R18, !PT ;  /* 0x0000001211117248 */ /* 0x000fe40007fe0100 */
[----:B------:R-:W-:-:S07]  /*2bd0*/  VIADDMNMX R19, R18, UR44, R19, PT ;  /* 0x0000002c12137c46 */ /* 0x000fce000b800113 */
.L_x_1513:
[----:B------:R-:W-:Y:S01]  /*2be0*/  ISETP.GT.AND P3, PT, R17, 0x8, !P3 ;  /* 0x000000081100780c */ /* 0x000fe20005f64270 */
[--C-:B----4-:R-:W-:Y:S01]  /*2bf0*/  FFMA.FTZ R18, R136, UR45, -R21.reuse ;  /* 0x0000002d88127c23 */ /* 0x110fe20008010815 */
[--C-:B------:R-:W-:Y:S01]  /*2c00*/  FFMA.FTZ R136, R144, UR45, -R21.reuse ;  /* 0x0000002d90887c23 */ /* 0x100fe20008010815 */
[----:B------:R-:W-:Y:S01]  /*2c10*/  LEA R144, R6, UR37, 0x2 ;  /* 0x0000002506907c11 */ /* 0x000fe2000f8e10ff */
[--C-:B------:R-:W-:Y:S01]  /*2c20*/  FFMA.FTZ R23, R22, UR45, -R21.reuse ;  /* 0x0000002d16177c23 */ /* 0x100fe20008010815 */
[----:B------:R-:W-:Y:S01]  /*2c30*/  ISETP.LT.OR P3, PT, R19, 0x9, P3 ;  /* 0x000000091300780c */ /* 0x000fe20001f61670 */
[--C-:B------:R-:W-:Y:S01]  /*2c40*/  FFMA.FTZ R22, R140, UR45, -R21.reuse ;  /* 0x0000002d8c167c23 */ /* 0x100fe20008010815 */
[----:B------:R-:W-:Y:S01]  /*2c50*/  ISETP.GT.AND P2, PT, R17, 0x1, !P2 ;  /* 0x000000011100780c */ /* 0x000fe20005744270 */
[--C-:B------:R-:W-:Y:S01]  /*2c60*/  FFMA.FTZ R137, R154, UR45, -R21.reuse ;  /* 0x0000002d9a897c23 */ /* 0x100fe20008010815 */
[----:B------:R-:W-:Y:S01]  /*2c70*/  FSEL R15, R142, -INF , !P3 ;  /* 0xff8000008e0f7808 */ /* 0x000fe20005800000 */
[--C-:B------:R-:W-:Y:S01]  /*2c80*/  FFMA.FTZ R141, R156, UR45, -R21.reuse ;  /* 0x0000002d9c8d7c23 */ /* 0x100fe20008010815 */
[----:B------:R-:W1:Y:S01]  /*2c90*/  LDS R142, [R144+0x30200] ;  /* 0x03020000908e7984 */ /* 0x000e620000000800 */
[--C-:B------:R-:W-:Y:S01]  /*2ca0*/  FFMA.FTZ R140, R148, UR45, -R21.reuse ;  /* 0x0000002d948c7c23 */ /* 0x100fe20008010815 */
[----:B------:R-:W-:Y:S01]  /*2cb0*/  ISETP.LT.OR P2, PT, R19, 0x2, P2 ;  /* 0x000000021300780c */ /* 0x000fe20001741670 */
[----:B------:R-:W-:Y:S01]  /*2cc0*/  FFMA.FTZ R21, R16, UR45, -R21 ;  /* 0x0000002d10157c23 */ /* 0x000fe20008010815 */
[----:B------:R-:W-:Y:S01]  /*2cd0*/  ISETP.GE.AND P6, PT, R13, 0x12, PT ;  /* 0x000000120d00780c */ /* 0x000fe20003fc6270 */
[----:B------:R2:W3:Y:S01]  /*2ce0*/  LDS R16, [R144+0x30220] ;  /* 0x0302200090107984 */ /* 0x0004e20000000800 */
[----:B------:R-:W-:Y:S01]  /*2cf0*/  FSEL R139, R139, -INF , !P2 ;  /* 0xff8000008b8b7808 */ /* 0x000fe20005000000 */
[--C-:B-----5:R-:W-:Y:S01]  /*2d00*/  FFMA.FTZ R15, R15, UR45, -R20.reuse ;  /* 0x0000002d0f0f7c23 */ /* 0x120fe20008010814 */
[C---:B------:R-:W-:Y:S01]  /*2d10*/  ISETP.GT.AND P2, PT, R17.reuse, 0x11, !P6 ;  /* 0x000000111100780c */ /* 0x040fe20007744270 */
[----:B------:R-:W4:Y:S01]  /*2d20*/  MUFU.EX2 R18, R18 ;  /* 0x0000001200127308 */ /* 0x000f220000000800 */
[----:B------:R-:W-:Y:S01]  /*2d30*/  ISETP.GT.AND P4, PT, R17, 0x9, !P4 ;  /* 0x000000091100780c */ /* 0x000fe20006784270 */
[--C-:B------:R-:W-:Y:S01]  /*2d40*/  FFMA.FTZ R139, R139, UR45, -R20.reuse ;  /* 0x0000002d8b8b7c23 */ /* 0x100fe20008010814 */
[C---:B------:R-:W-:Y:S01]  /*2d50*/  ISETP.GE.AND P3, PT, R13.reuse, 0x19, PT ;  /* 0x000000190d00780c */ /* 0x040fe20003f66270 */
[----:B------:R-:W-:Y:S01]  /*2d60*/  USHF.R.U32.HI UR6, URZ, 0x4, UR42 ;  /* 0x000000043f067899 */ /* 0x000fe2000801162a */
[----:B------:R-:W-:Y:S01]  /*2d70*/  ISETP.GE.AND P6, PT, R13, 0x1a, PT ;  /* 0x0000001a0d00780c */ /* 0x000fe20003fc6270 */
[----:B------:R-:W-:Y:S01]  /*2d80*/  UMOV UR11, 0x80000020 ;  /* 0x80000020000b7882 */ /* 0x000fe20000000000 */
[C---:B------:R-:W-:Y:S01]  /*2d90*/  ISETP.GT.AND P5, PT, R17.reuse, 0x10, !P5 ;  /* 0x000000101100780c */ /* 0x040fe20006fa4270 */
[----:B------:R-:W5:Y:S01]  /*2da0*/  MUFU.EX2 R23, R23 ;  /* 0x0000001700177308 */ /* 0x000f620000000800 */
[C---:B------:R-:W-:Y:S01]  /*2db0*/  ISETP.GT.AND P3, PT, R17.reuse, 0x18, !P3 ;  /* 0x000000181100780c */ /* 0x040fe20005f64270 */
[----:B------:R-:W-:Y:S01]  /*2dc0*/  ULOP3.LUT UR6, UR6, 0x3fff, URZ, 0xc0, !UPT ;  /* 0x00003fff06067892 */ /* 0x000fe2000f8ec03f */
[C---:B------:R-:W-:Y:S01]  /*2dd0*/  ISETP.GT.AND P1, PT, R17.reuse, RZ, !P1 ;  /* 0x000000ff1100720c */ /* 0x040fe20004f24270 */
[----:B------:R-:W-:Y:S01]  /*2de0*/  UMOV UR9, 0x40000040 ;  /* 0x4000004000097882 */ /* 0x000fe20000000000 */
[----:B------:R-:W-:Y:S01]  /*2df0*/  ISETP.GT.AND P6, PT, R17, 0x19, !P6 ;  /* 0x000000191100780c */ /* 0x000fe200077c4270 */
[----:B------:R-:W-:Y:S01]  /*2e00*/  ULOP3.LUT UR12, UR6, 0x1000000, URZ, 0xfc, !UPT ;  /* 0x01000000060c7892 */ /* 0x000fe2000f8efc3f */
[C---:B------:R-:W-:Y:S01]  /*2e10*/  ISETP.LT.OR P4, PT, R19.reuse, 0xa, P4 ;  /* 0x0000000a1300780c */ /* 0x040fe20002781670 */
[----:B------:R2:W-:Y:S01]  /*2e20*/  MUFU.EX2 R17, R139 ;  /* 0x0000008b00117308 */ /* 0x0005e20000000800 */
[C---:B------:R-:W-:Y:S01]  /*2e30*/  ISETP.LT.OR P5, PT, R19.reuse, 0x11, P5 ;  /* 0x000000111300780c */ /* 0x040fe20002fa1670 */
[----:B------:R-:W-:Y:S01]  /*2e40*/  UMOV UR13, 0x80000020 ;  /* 0x80000020000d7882 */ /* 0x000fe20000000000 */
[----:B------:R-:W-:Y:S01]  /*2e50*/  ISETP.LT.OR P2, PT, R19, 0x12, P2 ;  /* 0x000000121300780c */ /* 0x000fe20001741670 */
[----:B------:R-:W-:Y:S01]  /*2e60*/  UMOV UR15, 0x40000040 ;  /* 0x40000040000f7882 */ /* 0x000fe20000000000 */
[----:B------:R-:W-:Y:S01]  /*2e70*/  FSEL R143, R143, -INF , !P4 ;  /* 0xff8000008f8f7808 */ /* 0x000fe20006000000 */
[----:B------:R-:W-:Y:S01]  /*2e80*/  UMOV UR10, UR12 ;  /* 0x0000000c000a7c82 */ /* 0x000fe20008000000 */
[C---:B------:R-:W-:Y:S01]  /*2e90*/  ISETP.LT.OR P3, PT, R19.reuse, 0x19, P3 ;  /* 0x000000191300780c */ /* 0x040fe20001f61670 */
[----:B------:R-:W5:Y:S01]  /*2ea0*/  MUFU.EX2 R15, R15 ;  /* 0x0000000f000f7308 */ /* 0x000f620000000800 */
[----:B------:R-:W-:Y:S01]  /*2eb0*/  ISETP.LT.OR P1, PT, R19, 0x1, P1 ;  /* 0x000000011300780c */ /* 0x000fe20000f21670 */
[----:B------:R-:W-:Y:S01]  /*2ec0*/  FFMA.FTZ R143, R143, UR45, -R20 ;  /* 0x0000002d8f8f7c23 */ /* 0x000fe20008010814 */
[----:B------:R-:W-:-:S02]  /*2ed0*/  ISETP.LT.OR P6, PT, R19, 0x1a, P6 ;  /* 0x0000001a1300780c */ /* 0x000fc400037c1670 */
[----:B------:R-:W-:Y:S02]  /*2ee0*/  FSEL R19, R146, -INF , !P5 ;  /* 0xff80000092137808 */ /* 0x000fe40006800000 */
[----:B--2---:R-:W-:Y:S01]  /*2ef0*/  FSEL R139, R150, -INF , !P3 ;  /* 0xff800000968b7808 */ /* 0x004fe20005800000 */
[----:B------:R2:W-:Y:S01]  /*2f00*/  MUFU.EX2 R144, R143 ;  /* 0x0000008f00907308 */ /* 0x0005e20000000800 */
[----:B------:R-:W-:Y:S01]  /*2f10*/  FSEL R151, R151, -INF , !P6 ;  /* 0xff80000097977808 */ /* 0x000fe20007000000 */
[--C-:B------:R-:W-:Y:S01]  /*2f20*/  FFMA.FTZ R148, R19, UR45, -R20.reuse ;  /* 0x0000002d13947c23 */ /* 0x100fe20008010814 */
[----:B------:R-:W-:Y:S01]  /*2f30*/  FSEL R19, R138, -INF , !P1 ;  /* 0xff8000008a137808 */ /* 0x000fe20004800000 */
[--C-:B------:R-:W-:Y:S01]  /*2f40*/  FFMA.FTZ R146, R139, UR45, -R20.reuse ;  /* 0x0000002d8b927c23 */ /* 0x100fe20008010814 */
[----:B------:R-:W-:Y:S01]  /*2f50*/  FSEL R147, R147, -INF , !P2 ;  /* 0xff80000093937808 */ /* 0x000fe20005000000 */
[----:B------:R-:W-:Y:S01]  /*2f60*/  FFMA.FTZ R139, R151, UR45, -R20 ;  /* 0x0000002d978b7c23 */ /* 0x000fe20008010814 */
[----:B-1----:R-:W-:Y:S01]  /*2f70*/  FADD.FTZ R145, R124, -R142 ;  /* 0x8000008e7c917221 */ /* 0x002fe20000010000 */
[----:B------:R-:W-:Y:S01]  /*2f80*/  FFMA.FTZ R19, R19, UR45, -R20 ;  /* 0x0000002d13137c23 */ /* 0x000fe20008010814 */
[--C-:B--2---:R-:W-:Y:S01]  /*2f90*/  FADD.FTZ R143, R120, -R142.reuse ;  /* 0x8000008e788f7221 */ /* 0x104fe20000010000 */
[--C-:B------:R-:W-:Y:S01]  /*2fa0*/  FADD.FTZ R120, R125, -R142.reuse ;  /* 0x8000008e7d787221 */ /* 0x100fe20000010000 */
[----:B------:R-:W-:Y:S01]  /*2fb0*/  FADD.FTZ R125, R128, -R142 ;  /* 0x8000008e807d7221 */ /* 0x000fe20000010000 */
[----:B------:R-:W-:Y:S01]  /*2fc0*/  FFMA.FTZ R147, R147, UR45, -R20 ;  /* 0x0000002d93937c23 */ /* 0x000fe20008010814 */
[--C-:B------:R-:W-:Y:S01]  /*2fd0*/  FADD.FTZ R128, R129, -R142.reuse ;  /* 0x8000008e81807221 */ /* 0x100fe20000010000 */
[--C-:B------:R-:W-:Y:S01]  /*2fe0*/  FADD.FTZ R20, R121, -R142.reuse ;  /* 0x8000008e79147221 */ /* 0x100fe20000010000 */
[--C-:B------:R-:W-:Y:S01]  /*2ff0*/  FADD.FTZ R129, R132, -R142.reuse ;  /* 0x8000008e84817221 */ /* 0x100fe20000010000 */
[----:B------:R-:W1:Y:S01]  /*3000*/  MUFU.EX2 R22, R22 ;  /* 0x0000001600167308 */ /* 0x000e620000000800 */
[----:B------:R-:W-:Y:S01]  /*3010*/  FADD.FTZ R142, R133, -R142 ;  /* 0x8000008e858e7221 */ /* 0x000fe20000010000 */
[--C-:B---3--:R-:W-:Y:S01]  /*3020*/  FADD.FTZ R132, R123, -R16.reuse ;  /* 0x800000107b847221 */ /* 0x108fe20000010000 */
[--C-:B------:R-:W-:Y:S01]  /*3030*/  FADD.FTZ R126, R126, -R16.reuse ;  /* 0x800000107e7e7221 */ /* 0x100fe20000010000 */
[--C-:B------:R-:W-:Y:S01]  /*3040*/  FADD.FTZ R123, R130, -R16.reuse ;  /* 0x80000010827b7221 */ /* 0x100fe20000010000 */
[--C-:B------:R-:W-:Y:S01]  /*3050*/  FADD.FTZ R130, R131, -R16.reuse ;  /* 0x8000001083827221 */ /* 0x100fe20000010000 */
[--C-:B------:R-:W-:Y:S01]  /*3060*/  FADD.FTZ R122, R122, -R16.reuse ;  /* 0x800000107a7a7221 */ /* 0x100fe20000010000 */
[--C-:B------:R-:W-:Y:S01]  /*3070*/  FADD.FTZ R127, R127, -R16.reuse ;  /* 0x800000107f7f7221 */ /* 0x100fe20000010000 */
[----:B------:R-:W2:Y:S01]  /*3080*/  MUFU.EX2 R137, R137 ;  /* 0x0000008900897308 */ /* 0x000ea20000000800 */
[--C-:B------:R-:W-:Y:S01]  /*3090*/  FADD.FTZ R131, R134, -R16.reuse ;  /* 0x8000001086837221 */ /* 0x100fe20000010000 */
[----:B------:R-:W-:Y:S01]  /*30a0*/  FADD.FTZ R135, R135, -R16 ;  /* 0x8000001087877221 */ /* 0x000fe20000010000 */
[----:B----4-:R-:W-:Y:S01]  /*30b0*/  FMUL.FTZ R143, R18, R143 ;  /* 0x0000008f128f7220 */ /* 0x010fe20000410000 */
[----:B-----5:R-:W-:Y:S01]  /*30c0*/  F2FP.F16.F32.PACK_AB R16, R23, R18 ;  /* 0x000000121710723e */ /* 0x020fe200000000ff */
[----:B------:R-:W-:Y:S01]  /*30d0*/  FMUL.FTZ R126, R15, R126 ;  /* 0x0000007e0f7e7220 */ /* 0x000fe20000410000 */
[----:B------:R-:W-:Y:S01]  /*30e0*/  FMUL.FTZ R134, R23, R20 ;  /* 0x0000001417867220 */ /* 0x000fe20000410000 */
[----:B------:R-:W-:Y:S01]  /*30f0*/  R2UR UR7, R8 ;  /* 0x00000000080772ca */ /* 0x000fe200000e0000 */
[----:B------:R-:W3:Y:S01]  /*3100*/  MUFU.EX2 R140, R140 ;  /* 0x0000008c008c7308 */ /* 0x000ee20000000800 */
[----:B-1----:R-:W-:Y:S01]  /*3110*/  FMUL.FTZ R145, R22, R145 ;  /* 0x0000009116917220 */ /* 0x002fe20000410000 */
[----:B------:R-:W-:-:S06]  /*3120*/  FMUL.FTZ R127, R144, R127 ;  /* 0x0000007f907f7220 */ /* 0x000fcc0000410000 */
[----:B------:R-:W1:Y:S01]  /*3130*/  MUFU.EX2 R21, R21 ;  /* 0x0000001500157308 */ /* 0x000e620000000800 */
[C---:B--2---:R-:W-:Y:S01]  /*3140*/  F2FP.F16.F32.PACK_AB R18, R137.reuse, R22 ;  /* 0x000000168912723e */ /* 0x044fe200000000ff */
[----:B------:R-:W-:Y:S02]  /*3150*/  FMUL.FTZ R120, R137, R120 ;  /* 0x0000007889787220 */ /* 0x000fe40000410000 */
[----:B------:R-:W-:Y:S02]  /*3160*/  ULEA UR4, UR7, UR37, 0xd ;  /* 0x0000002507047291 */ /* 0x000fe4000f8e683f */
[----:B------:R-:W-:Y:S02]  /*3170*/  UIMAD UR7, UR7, 0x3000, UR37 ;  /* 0x00003000070778a4 */ /* 0x000fe4000f8e0225 */
[----:B------:R2:W4:Y:S01]  /*3180*/  MUFU.EX2 R133, R19 ;  /* 0x0000001300857308 */ /* 0x0005220000000800 */
[----:B---3--:R-:W-:Y:S01]  /*3190*/  FMUL.FTZ R129, R140, R129 ;  /* 0x000000818c817220 */ /* 0x008fe20000410000 */
[----:B------:R-:W-:-:S02]  /*31a0*/  UIADD3 UR5, UR4, 0x2a000, URZ ;  /* 0x0002a00004057890 */ /* 0x000fc4000fffe03f */
[----:B------:R-:W-:Y:S02]  /*31b0*/  USHF.R.U32.HI UR7, URZ, 0x4, UR7 ;  /* 0x000000043f077899 */ /* 0x000fe40008011607 */
[----:B------:R-:W-:Y:S02]  /*31c0*/  USHF.R.U32.HI UR5, URZ, 0x4, UR5 ;  /* 0x000000043f057899 */ /* 0x000fe40008011605 */
[----:B------:R-:W3:Y:S01]  /*31d0*/  MUFU.EX2 R136, R136 ;  /* 0x0000008800887308 */ /* 0x000ee20000000800 */
[----:B--2---:R-:W-:Y:S01]  /*31e0*/  F2FP.F16.F32.PACK_AB R19, R144, R15 ;  /* 0x0000000f9013723e */ /* 0x004fe200000000ff */
[----:B------:R-:W-:Y:S01]  /*31f0*/  FMUL.FTZ R15, R17, R132 ;  /* 0x00000084110f7220 */ /* 0x000fe20000410000 */
[C---:B-1----:R-:W-:Y:S01]  /*3200*/  FMUL.FTZ R142, R21.reuse, R142 ;  /* 0x0000008e158e7220 */ /* 0x042fe20000410000 */
[----:B------:R-:W-:Y:S01]  /*3210*/  F2FP.F16.F32.PACK_AB R22, R21, R140 ;  /* 0x0000008c1516723e */ /* 0x000fe200000000ff */
[----:B------:R-:W-:Y:S01]  /*3220*/  ULOP3.LUT UR6, UR5, 0x3fff, URZ, 0xc0, !UPT ;  /* 0x00003fff05067892 */ /* 0x000fe2000f8ec03f */
[----:B------:R-:W-:Y:S01]  /*3230*/  R2UR UR5, R152 ;  /* 0x00000000980572ca */ /* 0x000fe200000e0000 */
[----:B------:R-:W-:Y:S01]  /*3240*/  ULOP3.LUT UR14, UR7, 0x3fff, URZ, 0xc0, !UPT ;  /* 0x00003fff070e7892 */ /* 0x000fe2000f8ec03f */
[----:B------:R-:W1:Y:S01]  /*3250*/  MUFU.EX2 R141, R141 ;  /* 0x0000008d008d7308 */ /* 0x000e620000000800 */
[----:B----4-:R-:W-:Y:S01]  /*3260*/  F2FP.F16.F32.PACK_AB R17, R17, R133 ;  /* 0x000000851111723e */ /* 0x010fe200000000ff */
[----:B------:R-:W-:Y:S01]  /*3270*/  BAR.SYNC.DEFER_BLOCKING 0x9, 0x180 ;  /* 0x0246000000007b1d */ /* 0x000fe20000010000 */
[----:B------:R-:W-:-:S05]  /*3280*/  FMUL.FTZ R122, R133, R122 ;  /* 0x0000007a857a7220 */ /* 0x000fca0000410000 */
[----:B------:R-:W2:Y:S01]  /*3290*/  MUFU.EX2 R138, R148 ;  /* 0x00000094008a7308 */ /* 0x000ea20000000800 */
[----:B---3--:R-:W-:Y:S01]  /*32a0*/  FMUL.FTZ R125, R136, R125 ;  /* 0x0000007d887d7220 */ /* 0x008fe20000410000 */
[----:B------:R-:W-:Y:S01]  /*32b0*/  UMOV UR8, UR6 ;  /* 0x0000000600087c82 */ /* 0x000fe20008000000 */
[----:B------:R-:W-:-:S04]  /*32c0*/  USHF.R.U32.HI UR5, URZ, 0x4, UR5 ;  /* 0x000000043f057899 */ /* 0x000fc80008011605 */
[----:B------:R-:W-:Y:S01]  /*32d0*/  ULOP3.LUT UR5, UR5, 0x3fff, URZ, 0xc0, !UPT ;  /* 0x00003fff05057892 */ /* 0x000fe2000f8ec03f */
[----:B------:R-:W3:Y:S01]  /*32e0*/  MUFU.EX2 R121, R147 ;  /* 0x0000009300797308 */ /* 0x000ee20000000800 */
[C---:B-1----:R-:W-:Y:S01]  /*32f0*/  F2FP.F16.F32.PACK_AB R20, R141.reuse, R136 ;  /* 0x000000888d14723e */ /* 0x042fe200000000ff */
[----:B------:R-:W-:-:S06]  /*3300*/  FMUL.FTZ R128, R141, R128 ;  /* 0x000000808d807220 */ /* 0x000fcc0000410000 */
[----:B------:R-:W1:Y:S01]  /*3310*/  MUFU.EX2 R124, R146 ;  /* 0x00000092007c7308 */ /* 0x000e620000000800 */
[----:B--2---:R-:W-:Y:S01]  /*3320*/  FMUL.FTZ R123, R138, R123 ;  /* 0x0000007b8a7b7220 */ /* 0x004fe20000410000 */
[----:B------:R2:W-:Y:S06]  /*3330*/  STSM.16.M88.4 [R9+0x30400], R16 ;  /* 0x0304001009007844 */ /* 0x0005ec0000000200 */
[----:B------:R-:W4:Y:S01]  /*3340*/  MUFU.EX2 R139, R139 ;  /* 0x0000008b008b7308 */ /* 0x000f220000000800 */
[C---:B---3--:R-:W-:Y:S01]  /*3350*/  F2FP.F16.F32.PACK_AB R21, R121.reuse, R138 ;  /* 0x0000008a7915723e */ /* 0x048fe200000000ff */
[----:B------:R-:W-:Y:S01]  /*3360*/  FMUL.FTZ R130, R121, R130 ;  /* 0x0000008279827220 */ /* 0x000fe20000410000 */
[----:B-1----:R-:W-:Y:S01]  /*3370*/  FMUL.FTZ R131, R124, R131 ;  /* 0x000000837c837220 */ /* 0x002fe20000410000 */
[----:B--2---:R-:W-:-:S02]  /*3380*/  F2FP.F16.F32.PACK_AB R16, R134, R143 ;  /* 0x0000008f8610723e */ /* 0x004fc400000000ff */
[----:B------:R-:W-:Y:S02]  /*3390*/  F2FP.F16.F32.PACK_AB R18, R120, R145 ;  /* 0x000000917812723e */ /* 0x000fe400000000ff */
[----:B------:R-:W-:Y:S02]  /*33a0*/  F2FP.F16.F32.PACK_AB R17, R15, R122 ;  /* 0x0000007a0f11723e */ /* 0x000fe400000000ff */
[----:B------:R-:W-:Y:S02]  /*33b0*/  F2FP.F16.F32.PACK_AB R19, R127, R126 ;  /* 0x0000007e7f13723e */ /* 0x000fe400000000ff */
[C---:B----4-:R-:W-:Y:S01]  /*33c0*/  F2FP.F16.F32.PACK_AB R23, R139.reuse, R124 ;  /* 0x0000007c8b17723e */ /* 0x050fe200000000ff */
[----:B------:R-:W-:-:S04]  /*33d0*/  FMUL.FTZ R124, R139, R135 ;  /* 0x000000878b7c7220 */ /* 0x000fc80000410000 */
[----:B------:R1:W-:Y:S01]  /*33e0*/  STSM.16.M88.4 [R10], R20 ;  /* 0x000000140a007844 */ /* 0x0003e20000000200 */
[----:B------:R-:W-:Y:S01]  /*33f0*/  @!PT LDS RZ, [RZ] ;  /* 0x00000000fffff984 */ /* 0x000fe20000000800 */
[----:B------:R-:W-:Y:S01]  /*3400*/  @!PT LDS RZ, [RZ] ;  /* 0x00000000fffff984 */ /* 0x000fe20000000800 */
[----:B------:R-:W-:Y:S01]  /*3410*/  @!PT LDS RZ, [RZ] ;  /* 0x00000000fffff984 */ /* 0x000fe20000000800 */
[----:B------:R-:W-:Y:S01]  /*3420*/  @!PT LDS RZ, [RZ] ;  /* 0x00000000fffff984 */ /* 0x000fe20000000800 */
[----:B------:R2:W-:Y:S06]  /*3430*/  MEMBAR.ALL.CTA ;  /* 0x0000000000007992 */ /* 0x0005ec0000008000 */
[----:B--2---:R-:W2:Y:S01]  /*3440*/  FENCE.VIEW.ASYNC.S ;  /* 0x00000000000073c6 */ /* 0x004ea20000000000 */
[----:B-1----:R-:W-:Y:S02]  /*3450*/  F2FP.F16.F32.PACK_AB R20, R128, R125 ;  /* 0x0000007d8014723e */ /* 0x002fe400000000ff */
[----:B------:R-:W-:-:S02]  /*3460*/  F2FP.F16.F32.PACK_AB R22, R142, R129 ;  /* 0x000000818e16723e */ /* 0x000fc400000000ff */
[----:B------:R-:W-:Y:S02]  /*3470*/  F2FP.F16.F32.PACK_AB R21, R130, R123 ;  /* 0x0000007b8215723e */ /* 0x000fe400000000ff */
[----:B------:R-:W-:Y:S01]  /*3480*/  F2FP.F16.F32.PACK_AB R23, R124, R131 ;  /* 0x000000837c17723e */ /* 0x000fe200000000ff */
        /* <DEDUP_REMOVED lines=75> */
.L_x_1517:
        /* <DEDUP_REMOVED lines=59> */
.L_x_1518:
        /* <DEDUP_REMOVED lines=63> */
.L_x_1493:
[----:B------:R-:W-:Y:S05]  /*40e0*/  @P0 BRA `(.L_x_1491) ;  /* 0x0000003c008c0947 */ /* 0x000fea0003800000 */
[----:B------:R-:W1:Y:S01]  /*40f0*/  S2R R4, SR_TID.X ;  /* 0x0000000000047919 */ /* 0x000e620000002100 */
[----:B------:R-:W2:Y:S01]  /*4100*/  S2UR UR5, SR_CTAID.Y ;  /* 0x00000000000579c3 */ /* 0x000ea20000002600 */
[----:B------:R-:W-:Y:S01]  /*4110*/  ULDC UR4, c[0x0][0x850] ;  /* 0x0002140000047ab9 */ /* 0x000fe20000000800 */
[----:B------:R-:W-:Y:S01]  /*4120*/  ULDC.64 UR12, c[0x0][0x818] ;  /* 0x00020600000c7ab9 */ /* 0x000fe20000000a00 */
[----:B------:R-:W-:Y:S01]  /*4130*/  UISETP.NE.AND UP0, UPT, UR4, 0x1, UPT ;  /* 0x000000010400788c */ /* 0x000fe2000bf05270 */
[----:B------:R-:W-:Y:S01]  /*4140*/  BSSY B0, `(.L_x_1520) ;  /* 0x0000052000007945 */ /* 0x000fe20003800000 */
[----:B------:R-:W-:Y:S01]  /*4150*/  ULDC.64 UR14, c[0x0][0x820] ;  /* 0x00020800000e7ab9 */ /* 0x000fe20000000a00 */
[----:B------:R-:W-:Y:S01]  /*4160*/  UMOV UR4, 0x400 ;  /* 0x0000040000047882 */ /* 0x000fe20000000000 */
[----:B------:R-:W-:Y:S01]  /*4170*/  ULDC.64 UR16, c[0x0][0x848] ;  /* 0x0002120000107ab9 */ /* 0x000fe20000000a00 */
[----:B------:R-:W3:Y:S06]  /*4180*/  S2UR UR9, SR_CgaCtaId ;  /* 0x00000000000979c3 */ /* 0x000eec0000008800 */
[----:B------:R-:W-:-:S02]  /*4190*/  @UP0 ULDC UR6, c[0x0][0x854] ;  /* 0x0002150000060ab9 */ /* 0x000fc40000000800 */
[----:B------:R-:W4:Y:S01]  /*41a0*/  S2UR UR8, SR_CTAID.X ;  /* 0x00000000000879c3 */ /* 0x000f220000002500 */
[----:B--2---:R-:W-:-:S07]  /*41b0*/  UIMAD.WIDE.U32 UR6, UR5, UR6, URZ ;  /* 0x00000006050672a5 */ /* 0x004fce000f8e003f */
[----:B------:R-:W2:Y:S01]  /*41c0*/  S2UR UR18, SR_CTAID.Z ;  /* 0x00000000001279c3 */ /* 0x000ea20000002700 */
[----:B-1----:R-:W-:Y:S01]  /*41d0*/  VIADD R3, R4, 0xffffff80 ;  /* 0xffffff8004037836 */ /* 0x002fe20000000000 */
[----:B---3--:R-:W-:-:S03]  /*41e0*/  ULEA UR4, UR9, UR4, 0x18 ;  /* 0x0000000409047291 */ /* 0x008fc6000f8ec03f */
[----:B------:R-:W-:Y:S01]  /*41f0*/  @UP0 ULDC UR9, c[0x0][0x858] ;  /* 0x0002160000090ab9 */ /* 0x000fe20000000800 */
[----:B------:R-:W-:Y:S01]  /*4200*/  SHF.R.S32.HI R0, RZ, 0x1f, R3 ;  /* 0x0000001fff007819 */ /* 0x000fe20000011403 */
[----:B------:R-:W-:Y:S01]  /*4210*/  @UP0 USHF.R.U32.HI UR5, URZ, UR9, UR7 ;  /* 0x000000093f050299 */ /* 0x000fe20008011607 */
[----:B------:R-:W-:Y:S01]  /*4220*/  BAR.SYNC.DEFER_BLOCKING 0x1, 0x180 ;  /* 0x0046000000007b1d */ /* 0x000fe20000010000 */
[----:B------:R-:W-:Y:S01]  /*4230*/  ISETP.NE.AND P0, PT, R3, RZ, PT ;  /* 0x000000ff0300720c */ /* 0x000fe20003f05270 */
[----:B----4-:R-:W-:Y:S01]  /*4240*/  UIMAD UR8, UR8, 0x4800, URZ ;  /* 0x00004800080878a4 */ /* 0x010fe2000f8e023f */
[----:B------:R-:W-:Y:S01]  /*4250*/  LEA.HI R2, R0, R3, RZ, 0x7 ;  /* 0x0000000300027211 */ /* 0x000fe200078f38ff */
[----:B------:R-:W-:Y:S02]  /*4260*/  USHF.R.S32.HI UR10, URZ, 0x1f, UR5 ;  /* 0x0000001f3f0a7899 */ /* 0x000fe40008011405 */
[----:B------:R-:W-:Y:S01]  /*4270*/  USHF.R.S32.HI UR9, URZ, 0x1f, UR8 ;  /* 0x0000001f3f097899 */ /* 0x000fe20008011408 */
[----:B------:R-:W-:Y:S01]  /*4280*/  LOP3.LUT R0, R2, 0x3fffff80, RZ, 0xc0, !PT ;  /* 0x3fffff8002007812 */ /* 0x000fe200078ec0ff */
[----:B------:R-:W-:Y:S01]  /*4290*/  UIMAD UR11, UR10, UR12, URZ ;  /* 0x0000000c0a0b72a4 */ /* 0x000fe2000f8e023f */
[----:B------:R-:W-:Y:S01]  /*42a0*/  SHF.R.S32.HI R5, RZ, 0x7, R2 ;  /* 0x00000007ff057819 */ /* 0x000fe20000011402 */
[----:B------:R-:W-:-:S02]  /*42b0*/  UIMAD.WIDE.U32 UR6, UR5, UR12, UR8 ;  /* 0x0000000c050672a5 */ /* 0x000fc4000f8e0008 */
[----:B------:R-:W-:Y:S01]  /*42c0*/  IMAD.IADD R0, R3, 0x1, -R0 ;  /* 0x0000000103007824 */ /* 0x000fe200078e0a00 */
[----:B------:R-:W-:-:S03]  /*42d0*/  UIMAD UR11, UR5, UR13, UR11 ;  /* 0x0000000d050b72a4 */ /* 0x000fc6000f8e020b */
[----:B------:R-:W-:Y:S01]  /*42e0*/  IMAD R0, R5, 0x600, R0 ;  /* 0x0000060005007824 */ /* 0x000fe200078e0200 */
[----:B------:R-:W-:Y:S01]  /*42f0*/  ULDC.64 UR12, c[0x0][0x840] ;  /* 0x00021000000c7ab9 */ /* 0x000fe20000000a00 */
[----:B------:R-:W-:Y:S02]  /*4300*/  UIADD3 UR7, UR7, UR11, URZ ;  /* 0x0000000b07077290 */ /* 0x000fe4000fffe03f */
[----:B------:R-:W-:Y:S01]  /*4310*/  IMAD.SHL.U32 R0, R0, 0x4, RZ ;  /* 0x0000000400007824 */ /* 0x000fe200078e00ff */
[----:B------:R-:W-:Y:S02]  /*4320*/  UIMAD UR10, UR10, UR12, URZ ;  /* 0x0000000c0a0a72a4 */ /* 0x000fe4000f8e023f */
[----:B------:R-:W-:Y:S02]  /*4330*/  UIMAD.WIDE.U32 UR8, UR5, UR12, UR8 ;  /* 0x0000000c050872a5 */ /* 0x000fe4000f8e0008 */
[----:B------:R-:W-:Y:S01]  /*4340*/  LEA R0, R0, UR4, 0x2 ;  /* 0x0000000400007c11 */ /* 0x000fe2000f8e10ff */
[----:B------:R-:W-:-:S02]  /*4350*/  UIMAD UR12, UR5, UR13, UR10 ;  /* 0x0000000d050c72a4 */ /* 0x000fc4000f8e020a */
[----:B--2---:R-:W-:Y:S02]  /*4360*/  USHF.R.S32.HI UR5, URZ, 0x1f, UR18 ;  /* 0x0000001f3f057899 */ /* 0x004fe40008011412 */
[----:B------:R1:W-:Y:S01]  /*4370*/  STS.128 [R0], R24 ;  /* 0x0000001800007388 */ /* 0x0003e20000000c00 */
[----:B------:R-:W-:Y:S02]  /*4380*/  UIADD3 UR9, UR9, UR12, URZ ;  /* 0x0000000c09097290 */ /* 0x000fe4000fffe03f */
[----:B------:R-:W-:Y:S01]  /*4390*/  UIMAD UR10, UR5, UR14, URZ ;  /* 0x0000000e050a72a4 */ /* 0x000fe2000f8e023f */
[----:B------:R1:W-:Y:S01]  /*43a0*/  STS.128 [R0+0x800], R28 ;  /* 0x0008001c00007388 */ /* 0x0003e20000000c00 */
[----:B------:R-:W-:Y:S02]  /*43b0*/  UIMAD UR5, UR5, UR16, URZ ;  /* 0x00000010050572a4 */ /* 0x000fe4000f8e023f */
[----:B------:R-:W-:Y:S01]  /*43c0*/  UIMAD UR10, UR18, UR15, UR10 ;  /* 0x0000000f120a72a4 */ /* 0x000fe2000f8e020a */
[----:B------:R1:W-:Y:S01]  /*43d0*/  STS.128 [R0+0x1000], R32 ;  /* 0x0010002000007388 */ /* 0x0003e20000000c00 */
[----:B------:R-:W-:-:S02]  /*43e0*/  UIMAD.WIDE.U32 UR6, UR18, UR14, UR6 ;  /* 0x0000000e120672a5 */ /* 0x000fc4000f8e0006 */
[----:B------:R-:W-:Y:S01]  /*43f0*/  UIMAD UR5, UR18, UR17, UR5 ;  /* 0x00000011120572a4 */ /* 0x000fe2000f8e0205 */
[----:B------:R1:W-:Y:S01]  /*4400*/  STS.128 [R0+0x1800], R36 ;  /* 0x0018002400007388 */ /* 0x0003e20000000c00 */
[----:B------:R-:W-:Y:S01]  /*4410*/  UIMAD.WIDE.U32 UR8, UR18, UR16, UR8 ;  /* 0x00000010120872a5 */ /* 0x000fe2000f8e0008 */
[----:B------:R-:W-:Y:S02]  /*4420*/  ULDC.64 UR12, c[0x0][0x800] ;  /* 0x00020000000c7ab9 */ /* 0x000fe40000000a00 */
[----:B------:R1:W-:Y:S01]  /*4430*/  STS.128 [R0+0x2000], R40 ;  /* 0x0020002800007388 */ /* 0x0003e20000000c00 */
[----:B------:R-:W-:Y:S01]  /*4440*/  ULDC.64 UR14, c[0x0][0x828] ;  /* 0x00020a00000e7ab9 */ /* 0x000fe20000000a00 */
[----:B------:R-:W-:Y:S02]  /*4450*/  UIADD3 UR7, UR7, UR10, URZ ;  /* 0x0000000a07077290 */ /* 0x000fe4000fffe03f */
[----:B------:R1:W-:Y:S01]  /*4460*/  STS.128 [R0+0x2800], R44 ;  /* 0x0028002c00007388 */ /* 0x0003e20000000c00 */
[----:B------:R-:W-:-:S02]  /*4470*/  ULEA UR12, UP0, UR6, UR12, 0x2 ;  /* 0x0000000c060c7291 */ /* 0x000fc4000f80103f */
[----:B------:R-:W-:Y:S01]  /*4480*/  UIADD3 UR5, UR9, UR5, URZ ;  /* 0x0000000509057290 */ /* 0x000fe2000fffe03f */
[----:B------:R1:W-:Y:S01]  /*4490*/  STS.128 [R0+0x3000], R48 ;  /* 0x0030003000007388 */ /* 0x0003e20000000c00 */
[----:B------:R-:W-:Y:S02]  /*44a0*/  ULEA UR14, UP1, UR8, UR14, 0x2 ;  /* 0x0000000e080e7291 */ /* 0x000fe4000f82103f */
[----:B------:R-:W-:Y:S01]  /*44b0*/  ULEA.HI.X UR13, UR6, UR13, UR7, 0x2, UP0 ;  /* 0x0000000d060d7291 */ /* 0x000fe200080f1407 */
[----:B------:R1:W-:Y:S01]  /*44c0*/  STS.128 [R0+0x3800], R52 ;  /* 0x0038003400007388 */ /* 0x0003e20000000c00 */
[----:B------:R-:W-:-:S03]  /*44d0*/  ULEA.HI.X UR7, UR8, UR15, UR5, 0x2, UP1 ;  /* 0x0000000f08077291 */ /* 0x000fc600088f1405 */
        /* <DEDUP_REMOVED lines=10> */
[----:B--2---:R-:W-:Y:S06]  /*4580*/  BAR.SYNC.DEFER_BLOCKING 0x1, 0x180 ;  /* 0x0046000000007b1d */ /* 0x004fec0000010000 */
[----:B------:R-:W-:Y:S05]  /*4590*/  @P0 BRA `(.L_x_1521) ;  /* 0x0000000000300947 */ /* 0x000fea0003800000 */
[----:B------:R-:W-:Y:S01]  /*45a0*/  PLOP3.LUT P0, PT, PT, PT, PT, 0x80, 0x0 ;  /* 0x000000000000781c */ /* 0x000fe20003f0f070 */
[----:B------:R-:W-:Y:S01]  /*45b0*/  UMOV UR5, 0x1200 ;  /* 0x0000120000057882 */ /* 0x000fe20000000000 */
[----:B------:R-:W-:Y:S01]  /*45c0*/  UMOV UR8, 0x0 ;  /* 0x0000000000087882 */ /* 0x000fe20000000000 */
[----:B------:R-:W-:Y:S01]  /*45d0*/  UMOV UR9, 0x14f00000 ;  /* 0x14f0000000097882 */ /* 0x000fe20000000000 */
[----:B------:R-:W-:-:S09]  /*45e0*/  UMOV UR6, UR14 ;  /* 0x0000000e00067c82 */ /* 0x000fd20008000000 */
.L_x_1522:
[----:B------:R-:W-:Y:S01]  /*45f0*/  @P0 ELECT P1, URZ, PT ;  /* 0x00000000003f082f */ /* 0x000fe20003820000 */
[----:B------:R2:W-:-:S12]  /*4600*/  UBLKRED.G.S.ADD.F32.RN [UR6], [UR4], UR5, desc[UR8] ;  /* 0x00000806040073bb */ /* 0x0005d800080a1405 */
[----:B------:R-:W-:Y:S02]  /*4610*/  @P1 PLOP3.LUT P0, PT, P1, PT, PT, 0x8, 0x0 ;  /* 0x000000000000181c */ /* 0x000fe40000f0e170 */
[----:B------:R-:W-:-:S11]  /*4620*/  PLOP3.LUT P1, PT, PT, PT, PT, 0x8, 0x0 ;  /* 0x000000000000781c */ /* 0x000fd60003f2e170 */
[----:B--2---:R-:W-:Y:S05]  /*4630*/  @P0 BRA.U.ANY `(.L_x_1522) ;  /* 0xfffffffd00ec0947 */ /* 0x004fea000393ffff */
[----:B------:R0:W-:Y:S01]  /*4640*/  UTMACMDFLUSH ;  /* 0x00000000000079b7 */ /* 0x0001e20000000000 */
[----:B------:R-:W-:-:S04]  /*4650*/  DEPBAR.LE SB0, 0x0 ;  /* 0x000080000000791a */ /* 0x000fc80000000000 */
.L_x_1521:
[----:B------:R-:W-:Y:S05]  /*4660*/  BSYNC B0 ;  /* 0x0000000000007941 */ /* 0x000fea0003800000 */
.L_x_1520:
        /* <DEDUP_REMOVED lines=26> */
[----:B------:R-:W-:Y:S01]  /*4810*/  UMOV UR6, UR12 ;  /* 0x0000000c00067c82 */ /* 0x000fe20008000000 */
[----:B------:R-:W-:-:S08]  /*4820*/  UMOV UR7, UR13 ;  /* 0x0000000d00077c82 */ /* 0x000fd00008000000 */
.L_x_1523:
[----:B------:R-:W-:Y:S01]  /*4830*/  @P0 ELECT P1, URZ, PT ;  /* 0x00000000003f082f */ /* 0x000fe20003820000 */
[----:B------:R2:W-:-:S12]  /*4840*/  UBLKRED.G.S.ADD.F32.RN [UR6], [UR4], UR5, desc[UR8] ;  /* 0x00000806040073bb */ /* 0x0005d800080a1405 */
[----:B------:R-:W-:Y:S02]  /*4850*/  @P1 PLOP3.LUT P0, PT, P1, PT, PT, 0x8, 0x0 ;  /* 0x000000000000181c */ /* 0x000fe40000f0e170 */
[----:B------:R-:W-:-:S11]  /*4860*/  PLOP3.LUT P1, PT, PT, PT, PT, 0x8, 0x0 ;  /* 0x000000000000781c */ /* 0x000fd60003f2e170 */
[----:B--2---:R-:W-:Y:S05]  /*4870*/  @P0 BRA.U.ANY `(.L_x_1523) ;  /* 0xfffffffd00ec0947 */ /* 0x004fea000393ffff */
[----:B------:R0:W-:Y:S01]  /*4880*/  UTMACMDFLUSH ;  /* 0x00000000000079b7 */ /* 0x0001e20000000000 */
[----:B------:R-:W-:-:S04]  /*4890*/  DEPBAR.LE SB0, 0x0 ;  /* 0x000080000000791a */ /* 0x000fc80000000000 */
[----:B------:R-:W-:Y:S05]  /*48a0*/  BRA `(.L_x_1491) ;  /* 0x00000034009c7947 */ /* 0x000fea0003800000 */
.L_x_1489:
        /* <DEDUP_REMOVED lines=40> */
.L_x_1525:
[----:B------:R-:W-:Y:S02]  /*4b30*/  UISETP.GT.AND UP0, UPT, UR8, UR5, UPT ;  /* 0x000000050800728c */ /* 0x000fe4000bf04270 */
[----:B------:R-:W-:Y:S02]  /*4b40*/  USHF.R.S32.HI UR14, URZ, 0x1f, UR12 ;  /* 0x0000001f3f0e7899 */ /* 0x000fe4000801140c */
[----:B------:R-:W-:Y:S02]  /*4b50*/  USHF.R.S32.HI UR4, URZ, 0x1f, UR13 ;  /* 0x0000001f3f047899 */ /* 0x000fe4000801140d */
[----:B------:R-:W-:-:S13]  /*4b60*/  PLOP3.LUT P0, PT, PT, PT, UP0, 0x80, 0x0 ;  /* 0x000000000000781c */ /* 0x000fda0003f0f008 */
[----:B------:R-:W-:Y:S05]  /*4b70*/  @!P0 BRA `(.L_x_1491) ;  /* 0x0000003000e88947 */ /* 0x000fea0003800000 */
[----:B------:R-:W-:Y:S01]  /*4b80*/  ULDC.64 UR10, c[0x0][0x2d8] ;  /* 0x0000b600000a7ab9 */ /* 0x000fe20000000a00 */
[----:B------:R-:W-:Y:S01]  /*4b90*/  ELECT P0, URZ, PT ;  /* 0x00000000003f782f */ /* 0x000fe20003800000 */
[----:B------:R-:W-:Y:S02]  /*4ba0*/  UIMAD UR9, UR4, UR10, URZ ;  /* 0x0000000a040972a4 */ /* 0x000fe4000f8e023f */
[----:B------:R-:W-:Y:S02]  /*4bb0*/  UIADD3 UR4, -UR5, UR8, URZ ;  /* 0x0000000805047290 */ /* 0x000fe4000fffe13f */
[----:B------:R-:W-:Y:S02]  /*4bc0*/  UIMAD.WIDE.U32 UR6, UR13, UR10, URZ ;  /* 0x0000000a0d0672a5 */ /* 0x000fe4000f8e003f */
[----:B------:R-:W-:Y:S02]  /*4bd0*/  ULOP3.LUT UR4, UR4, 0x1, URZ, 0xc0, !UPT ;  /* 0x0000000104047892 */ /* 0x000fe4000f8ec03f */
[----:B------:R-:W-:-:S02]  /*4be0*/  UIMAD UR9, UR13, UR11, UR9 ;  /* 0x0000000b0d0972a4 */ /* 0x000fc4000f8e0209 */
[----:B------:R-:W-:Y:S01]  /*4bf0*/  UISETP.NE.U32.AND UP0, UPT, UR4, 0x1, UPT ;  /* 0x000000010400788c */ /* 0x000fe2000bf05070 */
[----:B------:R-:W-:Y:S01]  /*4c00*/  ULDC.64 UR10, c[0x0][0x2e0] ;  /* 0x0000b800000a7ab9 */ /* 0x000fe20000000a00 */
[----:B------:R-:W-:Y:S02]  /*4c10*/  UIADD3 UR7, UR7, UR9, URZ ;  /* 0x0000000907077290 */ /* 0x000fe4000fffe03f */
[----:B------:R-:W-:Y:S02]  /*4c20*/  UIMAD UR9, UR14, UR10, URZ ;  /* 0x0000000a0e0972a4 */ /* 0x000fe4000f8e023f */
[----:B------:R-:W-:Y:S01]  /*4c30*/  PLOP3.LUT P1, PT, PT, PT, UP0, 0x80, 0x0 ;  /* 0x000000000000781c */ /* 0x000fe20003f2f008 */
[----:B------:R-:W-:Y:S02]  /*4c40*/  UIMAD.WIDE.U32 UR6, UR12, UR10, UR6 ;  /* 0x0000000a0c0672a5 */ /* 0x000fe4000f8e0006 */
[----:B------:R-:W-:-:S04]  /*4c50*/  UIMAD UR9, UR12, UR11, UR9 ;  /* 0x0000000b0c0972a4 */ /* 0x000fc8000f8e0209 */
[----:B------:R-:W-:-:S06]  /*4c60*/  UIADD3 UR9, UR7, UR9, URZ ;  /* 0x0000000907097290 */ /* 0x000fcc000fffe03f */
[----:B------:R-:W-:Y:S06]  /*4c70*/  @P1 BRA `(.L_x_1526) ;  /* 0x00000004001c1947 */ /* 0x000fec0003800000 */
        /* <DEDUP_REMOVED lines=18> */
.L_x_1528:
[----:B------:R-:W-:Y:S05]  /*4da0*/  BSYNC B0 ;  /* 0x0000000000007941 */ /* 0x000fea0003800000 */
.L_x_1527:
        /* <DEDUP_REMOVED lines=18> */
.L_x_1530:
[----:B------:R-:W-:Y:S05]  /*4ed0*/  BSYNC B0 ;  /* 0x0000000000007941 */ /* 0x000fea0003800000 */
.L_x_1529:
        /* <DEDUP_REMOVED lines=19> */
.L_x_1532:
[----:B------:R-:W-:Y:S05]  /*5010*/  BSYNC B0 ;  /* 0x0000000000007941 */ /* 0x000fea0003800000 */
.L_x_1531:
[----:B------:R-:W-:Y:S06]  /*5020*/  BAR.ARV 0xa, 0xa0 ;  /* 0x0282800000007b1d */ /* 0x000fec0000002000 */
[----:B------:R-:W-:Y:S04]  /*5030*/  BSSY B0, `(.L_x_1533) ;  /* 0x0000003000007945 */ /* 0x000fe80003800000 */
[----:B------:R-:W-:Y:S05]  /*5040*/  @!P0 BRA `(.L_x_1534) ;  /* 0x0000000000048947 */ /* 0x000fea0003800000 */
[----:B------:R-:W-:-:S04]  /*5050*/  DEPBAR.LE SB0, 0x1 ;  /* 0x000080400000791a */ /* 0x000fc80000000000 */
.L_x_1534:
[----:B------:R-:W-:Y:S05]  /*5060*/  BSYNC B0 ;  /* 0x0000000000007941 */ /* 0x000fea0003800000 */
.L_x_1533:
[----:B------:R-:W-:Y:S06]  /*5070*/  BAR.ARV 0xb, 0xa0 ;  /* 0x02c2800000007b1d */ /* 0x000fec0000002000 */
[----:B------:R-:W-:Y:S04]  /*5080*/  BSSY B0, `(.L_x_1535) ;  /* 0x0000003000007945 */ /* 0x000fe80003800000 */
[----:B------:R-:W-:Y:S05]  /*5090*/  @!P0 BRA `(.L_x_1536) ;  /* 0x0000000000048947 */ /* 0x000fea0003800000 */
[----:B------:R-:W-:-:S04]  /*50a0*/  DEPBAR.LE SB0, 0x0 ;  /* 0x000080000000791a */ /* 0x000fc80000000000 */
.L_x_1536:
[----:B------:R-:W-:Y:S05]  /*50b0*/  BSYNC B0 ;  /* 0x0000000000007941 */ /* 0x000fea0003800000 */
.L_x_1535:
[----:B------:R-:W-:Y:S06]  /*50c0*/  BAR.ARV 0xc, 0xa0 ;  /* 0x0302800000007b1d */ /* 0x000fec0000002000 */
[----:B------:R-:W-:Y:S01]  /*50d0*/  UIADD3 UR12, UR5, 0x1, URZ ;  /* 0x00000001050c7890 */ /* 0x000fe2000fffe03f */
[----:B------:R-:W-:Y:S11]  /*50e0*/  BRA `(.L_x_1537) ;  /* 0x0000000000047947 */ /* 0x000ff60003800000 */
.L_x_1526:
[----:B------:R-:W-:-:S05]  /*50f0*/  UMOV UR12, UR5 ;  /* 0x00000005000c7c82 */ /* 0x000fca0008000000 */
.L_x_1537:
        /* <DEDUP_REMOVED lines=21> */
.L_x_1558:
        /* <DEDUP_REMOVED lines=22> */
.L_x_1539:
[----:B------:R-:W-:Y:S05]  /*53b0*/  BSYNC B0 ;  /* 0x0000000000007941 */ /* 0x000fea0003800000 */
.L_x_1538:
        /* <DEDUP_REMOVED lines=12> */
.L_x_1541:
[----:B------:R-:W-:Y:S05]  /*5480*/  BSYNC B0 ;  /* 0x0000000000007941 */ /* 0x000fea0003800000 */
.L_x_1540:
        /* <DEDUP_REMOVED lines=13> */
.L_x_1543:
[----:B------:R-:W-:Y:S05]  /*5560*/  BSYNC B0 ;  /* 0x0000000000007941 */ /* 0x000fea0003800000 */
.L_x_1542:
[----:B------:R-:W-:Y:S06]  /*5570*/  BAR.ARV 0xa, 0xa0 ;  /* 0x0282800000007b1d */ /* 0x000fec0000002000 */
[----:B------:R-:W-:Y:S04]  /*5580*/  BSSY B0, `(.L_x_1544) ;  /* 0x0000003000007945 */ /* 0x000fe80003800000 */
[----:B------:R-:W-:Y:S05]  /*5590*/  @!P0 BRA `(.L_x_1545) ;  /* 0x0000000000048947 */ /* 0x000fea0003800000 */
[----:B------:R-:W-:-:S04]  /*55a0*/  DEPBAR.LE SB0, 0x1 ;  /* 0x000080400000791a */ /* 0x000fc80000000000 */
.L_x_1545:
[----:B------:R-:W-:Y:S05]  /*55b0*/  BSYNC B0 ;  /* 0x0000000000007941 */ /* 0x000fea0003800000 */
.L_x_1544:
[----:B------:R-:W-:Y:S06]  /*55c0*/  BAR.ARV 0xb, 0xa0 ;  /* 0x02c2800000007b1d */ /* 0x000fec0000002000 */
[----:B------:R-:W-:Y:S04]  /*55d0*/  BSSY B0, `(.L_x_1546) ;  /* 0x0000003000007945 */ /* 0x000fe80003800000 */
[----:B------:R-:W-:Y:S05]  /*55e0*/  @!P0 BRA `(.L_x_1547) ;  /* 0x0000000000048947 */ /* 0x000fea0003800000 */
[----:B------:R-:W-:-:S04]  /*55f0*/  DEPBAR.LE SB0, 0x0 ;  /* 0x000080000000791a */ /* 0x000fc80000000000 */
.L_x_1547:
[----:B------:R-:W-:Y:S05]  /*5600*/  BSYNC B0 ;  /* 0x0000000000007941 */ /* 0x000fea0003800000 */
.L_x_1546:
        /* <DEDUP_REMOVED lines=13> */
.L_x_1549:
[----:B------:R-:W-:Y:S05]  /*56e0*/  BSYNC B0 ;  /* 0x0000000000007941 */ /* 0x000fea0003800000 */
.L_x_1548:
        /* <DEDUP_REMOVED lines=12> */
.L_x_1551:
[----:B------:R-:W-:Y:S05]  /*57b0*/  BSYNC B0 ;  /* 0x0000000000007941 */ /* 0x000fea0003800000 */
.L_x_1550:
        /* <DEDUP_REMOVED lines=13> */
.L_x_1553:
[----:B------:R-:W-:Y:S05]  /*5890*/  BSYNC B0 ;  /* 0x0000000000007941 */ /* 0x000fea0003800000 */
.L_x_1552:
[----:B------:R-:W-:Y:S06]  /*58a0*/  BAR.ARV 0xa, 0xa0 ;  /* 0x0282800000007b1d */ /* 0x000fec0000002000 */
[----:B------:R-:W-:Y:S04]  /*58b0*/  BSSY B0, `(.L_x_1554) ;  /* 0x0000003000007945 */ /* 0x000fe80003800000 */
[----:B------:R-:W-:Y:S05]  /*58c0*/  @!P0 BRA `(.L_x_1555) ;  /* 0x0000000000048947 */ /* 0x000fea0003800000 */
[----:B------:R-:W-:-:S04]  /*58d0*/  DEPBAR.LE SB0, 0x1 ;  /* 0x000080400000791a */ /* 0x000fc80000000000 */
.L_x_1555:
[----:B------:R-:W-:Y:S05]  /*58e0*/  BSYNC B0 ;  /* 0x0000000000007941 */ /* 0x000fea0003800000 */
.L_x_1554:
[----:B------:R-:W-:Y:S01]  /*58f0*/  UIADD3 UR12, UR12, 0x2, URZ ;  /* 0x000000020c0c7890 */ /* 0x000fe2000fffe03f */
[----:B------:R-:W-:Y:S06]  /*5900*/  BAR.ARV 0xb, 0xa0 ;  /* 0x02c2800000007b1d */ /* 0x000fec0000002000 */
[----:B------:R-:W-:Y:S01]  /*5910*/  UISETP.GE.AND UP0, UPT, UR12, UR8, UPT ;  /* 0x000000080c00728c */ /* 0x000fe2000bf06270 */
[----:B------:R-:W-:Y:S04]  /*5920*/  BSSY B0, `(.L_x_1556) ;  /* 0x0000003000007945 */ /* 0x000fe80003800000 */
[----:B------:R-:W-:Y:S06]  /*5930*/  @!P0 BRA `(.L_x_1557) ;  /* 0x0000000000048947 */ /* 0x000fec0003800000 */
[----:B------:R-:W-:-:S04]  /*5940*/  DEPBAR.LE SB0, 0x0 ;  /* 0x000080000000791a */ /* 0x000fc80000000000 */
.L_x_1557:
[----:B------:R-:W-:Y:S05]  /*5950*/  BSYNC B0 ;  /* 0x0000000000007941 */ /* 0x000fea0003800000 */
.L_x_1556:
[----:B------:R-:W-:Y:S06]  /*5960*/  BAR.ARV 0xc, 0xa0 ;  /* 0x0302800000007b1d */ /* 0x000fec0000002000 */
[----:B------:R-:W-:Y:S01]  /*5970*/  PLOP3.LUT P1, PT, PT, PT, UP0, 0x80, 0x0 ;  /* 0x000000000000781c */ /* 0x000fe20003f2f008 */
[----:B------:R-:W-:Y:S02]  /*5980*/  UIADD3 UR24, UR24, 0x6000, URZ ;  /* 0x0000600018187890 */ /* 0x000fe4000fffe03f */
[----:B------:R-:W-:-:S10]  /*5990*/  UIADD3 UR4, UR4, 0x6000, URZ ;  /* 0x0000600004047890 */ /* 0x000fd4000fffe03f */
[----:B------:R-:W-:Y:S05]  /*59a0*/  @!P1 BRA `(.L_x_1558) ;  /* 0xfffffff800289947 */ /* 0x000fea000383ffff */
[----:B------:R-:W-:Y:S05]  /*59b0*/  BRA `(.L_x_1491) ;  /* 0x0000002400587947 */ /* 0x000fea0003800000 */
.L_x_1524:
        /* <DEDUP_REMOVED lines=34> */
.L_x_1560:
        /* <DEDUP_REMOVED lines=50> */
.L_x_1589:
        /* <DEDUP_REMOVED lines=9> */
.L_x_1563:
        /* <DEDUP_REMOVED lines=115> */
.L_x_1574:
[----:B-1----:R-:W-:-:S05]  /*66c0*/  IMAD.MOV.U32 R6, RZ, RZ, 0x1 ;  /* 0x00000001ff067424 */ /* 0x002fca00078e00ff */
[----:B------:R-:W-:-:S04]  /*66d0*/  SHF.L.U32 R6, R6, 0x1f, RZ ;  /* 0x0000001f06067819 */ /* 0x000fc800000006ff */
[----:B------:R-:W1:Y:S02]  /*66e0*/  SYNCS.PHASECHK.TRANS64.TRYWAIT P1, [R0+URZ+0x36438], R6 ;  /* 0x03643806000075a7 */ /* 0x000e64000802017f */
[----:B-123--:R-:W-:Y:S05]  /*66f0*/  @!P1 BRA `(.L_x_1566) ;  /* 0x00000018007c9947 */ /* 0x00efea0003800000 */
.L_x_1590:
[----:B------:R-:W-:Y:S05]  /*6700*/  @P0 BRA `(.L_x_1567) ;  /* 0x0000000000140947 */ /* 0x000fea0003800000 */
[----:B------:R-:W-:Y:S01]  /*6710*/  ISETP.NE.AND P1, PT, R20, RZ, PT ;  /* 0x000000ff1400720c */ /* 0x000fe20003f25270 */
[----:B------:R-:W-:-:S04]  /*6720*/  IMAD.MOV.U32 R3, RZ, RZ, 0x6100 ;  /* 0x00006100ff037424 */ /* 0x000fc800078e00ff */
[----:B------:R2:W-:Y:S08]  /*6730*/  SYNCS.ARRIVE.TRANS64 RZ, [R0+URZ+0x36430], R3 ;  /* 0x0364300300ff79a7 */ /* 0x0005f0000800003f */
[----:B------:R-:W-:Y:S05]  /*6740*/  @!P1 BRA `(.L_x_1567) ;  /* 0x0000000000049947 */ /* 0x000fea0003800000 */
[----:B------:R-:W-:Y:S01]  /*6750*/  BPT.TRAP 0x1 ;  /* 0x000000040000795c */ /* 0x000fe20000300000 */
.L_x_1567:
        /* <DEDUP_REMOVED lines=48> */
.L_x_1591:
[----:B------:R-:W-:Y:S05]  /*6a60*/  @P0 BRA `(.L_x_1569) ;  /* 0x0000000000140947 */ /* 0x000fea0003800000 */
[----:B------:R-:W-:Y:S01]  /*6a70*/  ISETP.NE.AND P1, PT, R20, RZ, PT ;  /* 0x000000ff1400720c */ /* 0x000fe20003f25270 */
[----:B--2---:R-:W-:-:S04]  /*6a80*/  IMAD.MOV.U32 R3, RZ, RZ, 0x6100 ;  /* 0x00006100ff037424 */ /* 0x004fc800078e00ff */
[----:B------:R3:W-:Y:S08]  /*6a90*/  SYNCS.ARRIVE.TRANS64 RZ, [R0+URZ+0x36418], R3 ;  /* 0x0364180300ff79a7 */ /* 0x0007f0000800003f */
[----:B------:R-:W-:Y:S05]  /*6aa0*/  @!P1 BRA `(.L_x_1569) ;  /* 0x0000000000049947 */ /* 0x000fea0003800000 */
[----:B------:R-:W-:Y:S01]  /*6ab0*/  BPT.TRAP 0x1 ;  /* 0x000000040000795c */ /* 0x000fe20000300000 */
.L_x_1569:
        /* <DEDUP_REMOVED lines=44> */
.L_x_1592:
[----:B------:R-:W-:Y:S05]  /*6d80*/  @P0 BRA `(.L_x_1571) ;  /* 0x0000000000140947 */ /* 0x000fea0003800000 */
[----:B------:R-:W-:Y:S01]  /*6d90*/  ISETP.NE.AND P1, PT, R20, RZ, PT ;  /* 0x000000ff1400720c */ /* 0x000fe20003f25270 */
[----:B--2---:R-:W-:-:S04]  /*6da0*/  IMAD.MOV.U32 R29, RZ, RZ, 0x6100 ;  /* 0x00006100ff1d7424 */ /* 0x004fc800078e00ff */
[----:B------:R3:W-:Y:S08]  /*6db0*/  SYNCS.ARRIVE.TRANS64 RZ, [R0+URZ+0x36430], R29 ;  /* 0x0364301d00ff79a7 */ /* 0x0007f0000800003f */
[----:B------:R-:W-:Y:S05]  /*6dc0*/  @!P1 BRA `(.L_x_1571) ;  /* 0x0000000000049947 */ /* 0x000fea0003800000 */
[----:B------:R-:W-:Y:S01]  /*6dd0*/  BPT.TRAP 0x1 ;  /* 0x000000040000795c */ /* 0x000fe20000300000 */
.L_x_1571:
        /* <DEDUP_REMOVED lines=37> */
.L_x_1594:
[----:B------:R-:W-:Y:S05]  /*7030*/  @P0 BRA `(.L_x_1573) ;  /* 0x0000000000140947 */ /* 0x000fea0003800000 */
[----:B------:R-:W-:Y:S01]  /*7040*/  ISETP.NE.AND P1, PT, R20, RZ, PT ;  /* 0x000000ff1400720c */ /* 0x000fe20003f25270 */
[----:B----4-:R-:W-:-:S04]  /*7050*/  IMAD.MOV.U32 R5, RZ, RZ, 0x6100 ;  /* 0x00006100ff057424 */ /* 0x010fc800078e00ff */
[----:B------:R5:W-:Y:S08]  /*7060*/  SYNCS.ARRIVE.TRANS64 RZ, [R0+URZ+0x36410], R5 ;  /* 0x0364100500ff79a7 */ /* 0x000bf0000800003f */
[----:B------:R-:W-:Y:S05]  /*7070*/  @!P1 BRA `(.L_x_1573) ;  /* 0x0000000000049947 */ /* 0x000fea0003800000 */
[----:B------:R-:W-:Y:S01]  /*7080*/  BPT.TRAP 0x1 ;  /* 0x000000040000795c */ /* 0x000fe20000300000 */
.L_x_1573:
        /* <DEDUP_REMOVED lines=44> */
.L_x_1565:
[----:B------:R-:W-:Y:S01]  /*7350*/  ISETP.NE.AND P1, PT, R19, RZ, PT ;  /* 0x000000ff1300720c */ /* 0x000fe20003f25270 */
[----:B------:R-:W-:Y:S02]  /*7360*/  IMAD.MOV.U32 R5, RZ, RZ, 0x1 ;  /* 0x00000001ff057424 */ /* 0x000fe400078e00ff */
[----:B------:R-:W-:-:S10]  /*7370*/  IMAD.MOV.U32 R4, RZ, RZ, R15 ;  /* 0x000000ffff047224 */ /* 0x000fd400078e000f */
[----:B------:R-:W-:Y:S05]  /*7380*/  @!P1 BRA `(.L_x_1564) ;  /* 0x0000000400889947 */ /* 0x000fea0003800000 */
[----:B------:R-:W4:Y:S02]  /*7390*/  SYNCS.PHASECHK.TRANS64.TRYWAIT P1, [R0+URZ+0x36438], R6 ;  /* 0x03643806000075a7 */ /* 0x000f24000802017f */
[----:B----4-:R-:W-:Y:S05]  /*73a0*/  @!P1 BRA `(.L_x_1575) ;  /* 0x0000000c00a49947 */ /* 0x010fea0003800000 */
.L_x_1595:
[----:B------:R-:W-:Y:S05]  /*73b0*/  @P0 BRA `(.L_x_1576) ;  /* 0x0000000000140947 */ /* 0x000fea0003800000 */
[----:B------:R-:W-:Y:S01]  /*73c0*/  ISETP.NE.AND P1, PT, R20, RZ, PT ;  /* 0x000000ff1400720c */ /* 0x000fe20003f25270 */
[----:B------:R-:W-:-:S04]  /*73d0*/  IMAD.MOV.U32 R5, RZ, RZ, 0x6100 ;  /* 0x00006100ff057424 */ /* 0x000fc800078e00ff */
[----:B------:R5:W-:Y:S08]  /*73e0*/  SYNCS.ARRIVE.TRANS64 RZ, [R0+URZ+0x36430], R5 ;  /* 0x0364300500ff79a7 */ /* 0x000bf0000800003f */
[----:B------:R-:W-:Y:S05]  /*73f0*/  @!P1 BRA `(.L_x_1576) ;  /* 0x0000000000049947 */ /* 0x000fea0003800000 */
[----:B------:R-:W-:Y:S01]  /*7400*/  BPT.TRAP 0x1 ;  /* 0x000000040000795c */ /* 0x000fe20000300000 */
.L_x_1576:
        /* <DEDUP_REMOVED lines=41> */
.L_x_1596:
[----:B-1----:R-:W-:Y:S01]  /*76a0*/  IMAD.MOV.U32 R5, RZ, RZ, RZ ;  /* 0x000000ffff057224 */ /* 0x002fe200078e00ff */
[----:B------:R-:W-:Y:S06]  /*76b0*/  @P0 BRA `(.L_x_1578) ;  /* 0x0000000000140947 */ /* 0x000fec0003800000 */
[----:B------:R-:W-:Y:S01]  /*76c0*/  ISETP.NE.AND P1, PT, R20, RZ, PT ;  /* 0x000000ff1400720c */ /* 0x000fe20003f25270 */
[----:B------:R-:W-:-:S04]  /*76d0*/  IMAD.MOV.U32 R17, RZ, RZ, 0x6100 ;  /* 0x00006100ff117424 */ /* 0x000fc800078e00ff */
[----:B------:R1:W-:Y:S08]  /*76e0*/  SYNCS.ARRIVE.TRANS64 RZ, [R0+URZ+0x36418], R17 ;  /* 0x0364181100ff79a7 */ /* 0x0003f0000800003f */
[----:B------:R-:W-:Y:S05]  /*76f0*/  @!P1 BRA `(.L_x_1578) ;  /* 0x0000000000049947 */ /* 0x000fea0003800000 */
[----:B------:R-:W-:Y:S01]  /*7700*/  BPT.TRAP 0x1 ;  /* 0x000000040000795c */ /* 0x000fe20000300000 */
.L_x_1578:
        /* <DEDUP_REMOVED lines=42> */
.L_x_1564:
[----:B------:R-:W-:-:S04]  /*79b0*/  SHF.L.U32 R3, R5, 0x1f, RZ ;  /* 0x0000001f05037819 */ /* 0x000fc800000006ff */
[----:B------:R-:W4:Y:S02]  /*79c0*/  SYNCS.PHASECHK.TRANS64.TRYWAIT P1, [R0+URZ+0x36438], R3 ;  /* 0x03643803000075a7 */ /* 0x000f24000802017f */
[----:B----4-:R-:W-:Y:S05]  /*79d0*/  @!P1 BRA `(.L_x_1579) ;  /* 0x0000000800409947 */ /* 0x010fea0003800000 */
.L_x_1597:
[----:B------:R-:W-:Y:S05]  /*79e0*/  @P0 BRA `(.L_x_1580) ;  /* 0x0000000000180947 */ /* 0x000fea0003800000 */
[----:B------:R-:W5:Y:S01]  /*79f0*/  S2R R2, SR_TID.X ;  /* 0x0000000000027919 */ /* 0x000f620000002100 */
[----:B----4-:R-:W-:-:S04]  /*7a00*/  IMAD.MOV.U32 R3, RZ, RZ, 0x6100 ;  /* 0x00006100ff037424 */ /* 0x010fc800078e00ff */
[----:B------:R4:W-:Y:S01]  /*7a10*/  SYNCS.ARRIVE.TRANS64 RZ, [R0+URZ+0x36430], R3 ;  /* 0x0364300300ff79a7 */ /* 0x0009e2000800003f */
[----:B-----5:R-:W-:-:S13]  /*7a20*/  LOP3.LUT P0, RZ, R2, 0x1f, RZ, 0xc0, !PT ;  /* 0x0000001f02ff7812 */ /* 0x020fda000780c0ff */
[----:B----4-:R-:W-:Y:S05]  /*7a30*/  @!P0 BRA `(.L_x_1580) ;  /* 0x0000000000048947 */ /* 0x010fea0003800000 */
[----:B------:R-:W-:Y:S01]  /*7a40*/  BPT.TRAP 0x1 ;  /* 0x000000040000795c */ /* 0x000fe20000300000 */
.L_x_1580:
        /* <DEDUP_REMOVED lines=43> */
.L_x_1561:
[----:B------:R-:W-:Y:S05]  /*7d00*/  BSYNC B0 ;  /* 0x0000000000007941 */ /* 0x000fea0003800000 */
.L_x_1559:
[----:B------:R-:W-:-:S03]  /*7d10*/  UMOV UR7, 0xffffffff ;  /* 0xffffffff00077882 */ /* 0x000fc60000000000 */
[----:B------:R-:W-:Y:S05]  /*7d20*/  BRA.DIV UR7, `(.L_x_1581) ;  /* 0x0000000607807947 */ /* 0x000fea000b800000 */
[----:B------:R-:W-:-:S13]  /*7d30*/  ELECT P6, URZ, PT ;  /* 0x00000000003f782f */ /* 0x000fda00038c0000 */
.L_x_1600:
[----:B------:R-:W-:Y:S05]  /*7d40*/  @!P6 BRA `(.L_x_1491) ;  /* 0x000000000074e947 */ /* 0x000fea0003800000 */
[----:B------:R-:W-:-:S06]  /*7d50*/  ULOP3.LUT UR7, UR38, 0x2, URZ, 0xfc, !UPT ;  /* 0x0000000226077892 */ /* 0x000fcc000f8efc3f */
[----:B------:R-:W-:-:S05]  /*7d60*/  IMAD.U32 R0, RZ, RZ, UR7 ;  /* 0x00000007ff007e24 */ /* 0x000fca000f8e00ff */
[----:B------:R-:W-:-:S13]  /*7d70*/  ISETP.NE.AND P2, PT, R0, 0x3, PT ;  /* 0x000000030000780c */ /* 0x000fda0003f45270 */
[----:B------:R-:W-:Y:S05]  /*7d80*/  @!P2 BRA `(.L_x_1582) ;  /* 0x000000000004a947 */ /* 0x000fea0003800000 */
[----:B------:R-:W-:Y:S01]  /*7d90*/  BPT.TRAP 0x1 ;  /* 0x000000040000795c */ /* 0x000fe20000300000 */
.L_x_1582:
        /* <DEDUP_REMOVED lines=15> */
.L_x_1601:
[----:B------:R-:W2:Y:S02]  /*7e90*/  SYNCS.PHASECHK.TRANS64.TRYWAIT P0, [R3+URZ], R0 ;  /* 0x00000000030075a7 */ /* 0x000ea4000800017f */
[----:B--2---:R-:W-:Y:S05]  /*7ea0*/  @!P0 BRA `(.L_x_1584) ;  /* 0x0000000400548947 */ /* 0x004fea0003800000 */
.L_x_1602:
[----:B------:R-:W-:Y:S05]  /*7eb0*/  @!P2 BRA `(.L_x_1585) ;  /* 0x000000000004a947 */ /* 0x000fea0003800000 */
[----:B------:R-:W-:Y:S01]  /*7ec0*/  BPT.TRAP 0x1 ;  /* 0x000000040000795c */ /* 0x000fe20000300000 */
.L_x_1585:
[----:B------:R-:W-:-:S07]  /*7ed0*/  SHF.L.U32 R5, R5, 0x1f, RZ ;  /* 0x0000001f05057819 */ /* 0x000fce00000006ff */
.L_x_1586:
[----:B---3--:R3:W4:Y:S02]  /*7ee0*/  SYNCS.PHASECHK.TRANS64.TRYWAIT P0, [R4+URZ+0x36438], R5 ;  /* 0x03643805040075a7 */ /* 0x008724000800017f */
[----:B----4-:R-:W-:Y:S05]  /*7ef0*/  @!P0 NANOSLEEP.SYNCS 0x989680 ;  /* 0x009896800000895d */ /* 0x010fea0003900000 */
[----:B------:R-:W4:Y:S02]  /*7f00*/  @!P0 SYNCS.PHASECHK.TRANS64 P0, [R4+URZ+0x36438], R5 ;  /* 0x03643805040085a7 */ /* 0x000f24000800007f */
[----:B----4-:R-:W-:Y:S05]  /*7f10*/  @!P0 BRA `(.L_x_1586) ;  /* 0xfffffffc00f08947 */ /* 0x010fea000383ffff */
.L_x_1491:
[----:B------:R-:W-:Y:S05]  /*7f20*/  BSYNC B6 ;  /* 0x0000000000067941 */ /* 0x000fea0003800000 */
.L_x_1488:
[----:B------:R-:W-:Y:S05]  /*7f30*/  EXIT ;  /* 0x000000000000794d */ /* 0x000fea0003800000 */
.L_x_1498:
[----:B------:R-:W-:Y:S02]  /*7f40*/  IMAD.MOV.U32 R12, RZ, RZ, RZ ;  /* 0x000000ffff0c7224 */ /* 0x000fe400078e00ff */
[----:B------:R-:W-:Y:S02]  /*7f50*/  IMAD.MOV.U32 R11, RZ, RZ, 0x1f ;  /* 0x0000001fff0b7424 */ /* 0x000fe400078e00ff */
[----:B------:R-:W-:-:S07]  /*7f60*/  IMAD.MOV.U32 R15, RZ, RZ, -0x1 ;  /* 0xffffffffff0f7424 */ /* 0x000fce00078e00ff */
[----:B------:R-:W-:Y:S05]  /*7f70*/  WARPSYNC.COLLECTIVE R15, `(.L_x_1587) ;  /* 0x000000000f087348 */ /* 0x000fea0003c00000 */
[----:B------:R1:W2:Y:S02]  /*7f80*/  SHFL.IDX P6, R14, R13, R12, R11 ;  /* 0x0000000c0d0e7389 */ /* 0x0002a400000c000b */
[----:B-12---:R-:W-:Y:S01]  /*7f90*/  ENDCOLLECTIVE ;  /* 0x000000000000791b */ /* 0x006fe20003800000 */
.L_x_1587:
[----:B------:R-:W-:Y:S05]  /*7fa0*/  BRA `(.L_x_1588) ;  /* 0xffffff9000387947 */ /* 0x000fea000383ffff */
.L_x_1500:
[----:B--2---:R2:W3:Y:S02]  /*7fb0*/  SYNCS.PHASECHK.TRANS64.TRYWAIT P0, [R153+URZ+0x36400], R10 ;  /* 0x0364000a990075a7 */ /* 0x0044e4000800017f */
[----:B---3--:R-:W-:Y:S05]  /*7fc0*/  @!P0 NANOSLEEP.SYNCS 0x989680 ;  /* 0x009896800000895d */ /* 0x008fea0003900000 */
[----:B------:R-:W3:Y:S02]  /*7fd0*/  @!P0 SYNCS.PHASECHK.TRANS64 P0, [R153+URZ+0x36400], R10 ;  /* 0x0364000a990085a7 */ /* 0x000ee4000800007f */
[----:B---3--:R-:W-:Y:S05]  /*7fe0*/  @!P0 BRA `(.L_x_1500) ;  /* 0xfffffffc00f08947 */ /* 0x008fea000383ffff */
[----:B------:R-:W-:Y:S05]  /*7ff0*/  BRA `(.L_x_1499) ;  /* 0xffffff9000707947 */ /* 0x000fea000383ffff */
.L_x_1504:
[----:B--2---:R2:W3:Y:S02]  /*8000*/  SYNCS.PHASECHK.TRANS64.TRYWAIT P1, [R3+URZ+0x36410], R16 ;  /* 0x03641010030075a7 */ /* 0x0044e4000802017f */
[----:B---3--:R-:W-:Y:S05]  /*8010*/  @!P1 NANOSLEEP.SYNCS 0x989680 ;  /* 0x009896800000995d */ /* 0x008fea0003900000 */
[----:B------:R-:W3:Y:S02]  /*8020*/  @!P1 SYNCS.PHASECHK.TRANS64 P1, [R3+URZ+0x36410], R16 ;  /* 0x03641010030095a7 */ /* 0x000ee4000802007f */
[----:B---3--:R-:W-:Y:S05]  /*8030*/  @!P1 BRA `(.L_x_1504) ;  /* 0xfffffffc00f09947 */ /* 0x008fea000383ffff */
[----:B------:R-:W-:Y:S05]  /*8040*/  BRA `(.L_x_1503) ;  /* 0xffffff98003c7947 */ /* 0x000fea000383ffff */
.L_x_1508:
[----:B--2---:R2:W1:Y:S02]  /*8050*/  SYNCS.PHASECHK.TRANS64.TRYWAIT P1, [R153+URZ+0x36430], R16 ;  /* 0x03643010990075a7 */ /* 0x004464000802017f */
[----:B-1----:R-:W-:Y:S05]  /*8060*/  @!P1 NANOSLEEP.SYNCS 0x989680 ;  /* 0x009896800000995d */ /* 0x002fea0003900000 */
[----:B------:R-:W1:Y:S02]  /*8070*/  @!P1 SYNCS.PHASECHK.TRANS64 P1, [R153+URZ+0x36430], R16 ;  /* 0x03643010990095a7 */ /* 0x000e64000802007f */
[----:B-1----:R-:W-:Y:S05]  /*8080*/  @!P1 BRA `(.L_x_1508) ;  /* 0xfffffffc00f09947 */ /* 0x002fea000383ffff */
[----:B------:R-:W-:Y:S05]  /*8090*/  BRA `(.L_x_1507) ;  /* 0xffffff9c00e07947 */ /* 0x000fea000383ffff */
.L_x_1562:
[----:B-1----:R1:W2:Y:S02]  /*80a0*/  SYNCS.PHASECHK.TRANS64.TRYWAIT P1, [R0+URZ+0x36420], R6 ;  /* 0x03642006000075a7 */ /* 0x0022a4000802017f */
[----:B--2---:R-:W-:Y:S05]  /*80b0*/  @!P1 NANOSLEEP.SYNCS 0x989680 ;  /* 0x009896800000995d */ /* 0x004fea0003900000 */
[----:B------:R-:W2:Y:S02]  /*80c0*/  @!P1 SYNCS.PHASECHK.TRANS64 P1, [R0+URZ+0x36420], R6 ;  /* 0x03642006000095a7 */ /* 0x000ea4000802007f */
[----:B--2---:R-:W-:Y:S05]  /*80d0*/  @!P1 BRA `(.L_x_1562) ;  /* 0xfffffffc00f09947 */ /* 0x004fea000383ffff */
[----:B------:R-:W-:Y:S05]  /*80e0*/  BRA `(.L_x_1589) ;  /* 0xffffffdc00847947 */ /* 0x000fea000383ffff */
.L_x_1566:
[----:B-1----:R1:W2:Y:S02]  /*80f0*/  SYNCS.PHASECHK.TRANS64.TRYWAIT P1, [R0+URZ+0x36438], R6 ;  /* 0x03643806000075a7 */ /* 0x0022a4000802017f */
[----:B--2---:R-:W-:Y:S05]  /*8100*/  @!P1 NANOSLEEP.SYNCS 0x989680 ;  /* 0x009896800000995d */ /* 0x004fea0003900000 */
[----:B------:R-:W2:Y:S02]  /*8110*/  @!P1 SYNCS.PHASECHK.TRANS64 P1, [R0+URZ+0x36438], R6 ;  /* 0x03643806000095a7 */ /* 0x000ea4000802007f */
[----:B--2---:R-:W-:Y:S05]  /*8120*/  @!P1 BRA `(.L_x_1566) ;  /* 0xfffffffc00f09947 */ /* 0x004fea000383ffff */
[----:B------:R-:W-:Y:S05]  /*8130*/  BRA `(.L_x_1590) ;  /* 0xffffffe400707947 */ /* 0x000fea000383ffff */
.L_x_1568:
[----:B--2---:R2:W3:Y:S02]  /*8140*/  SYNCS.PHASECHK.TRANS64.TRYWAIT P1, [R0+URZ+0x36428], R3 ;  /* 0x03642803000075a7 */ /* 0x0044e4000802017f */
[----:B---3--:R-:W-:Y:S05]  /*8150*/  @!P1 NANOSLEEP.SYNCS 0x989680 ;  /* 0x009896800000995d */ /* 0x008fea0003900000 */
[----:B------:R-:W3:Y:S02]  /*8160*/  @!P1 SYNCS.PHASECHK.TRANS64 P1, [R0+URZ+0x36428], R3 ;  /* 0x03642803000095a7 */ /* 0x000ee4000802007f */
[----:B---3--:R-:W-:Y:S05]  /*8170*/  @!P1 BRA `(.L_x_1568) ;  /* 0xfffffffc00f09947 */ /* 0x008fea000383ffff */
[----:B------:R-:W-:Y:S05]  /*8180*/  BRA `(.L_x_1591) ;  /* 0xffffffe800347947 */ /* 0x000fea000383ffff */
.L_x_1570:
[----:B--2---:R2:W3:Y:S02]  /*8190*/  SYNCS.PHASECHK.TRANS64.TRYWAIT P1, [R0+URZ+0x36438], R29 ;  /* 0x0364381d000075a7 */ /* 0x0044e4000802017f */
[----:B---3--:R-:W-:Y:S05]  /*81a0*/  @!P1 NANOSLEEP.SYNCS 0x989680 ;  /* 0x009896800000995d */ /* 0x008fea0003900000 */
[----:B------:R-:W3:Y:S02]  /*81b0*/  @!P1 SYNCS.PHASECHK.TRANS64 P1, [R0+URZ+0x36438], R29 ;  /* 0x0364381d000095a7 */ /* 0x000ee4000802007f */
[----:B---3--:R-:W-:Y:S05]  /*81c0*/  @!P1 BRA `(.L_x_1570) ;  /* 0xfffffffc00f09947 */ /* 0x008fea000383ffff */
[----:B------:R-:W-:Y:S05]  /*81d0*/  BRA `(.L_x_1592) ;  /* 0xffffffe800e87947 */ /* 0x000fea000383ffff */
.L_x_1572:
[----:B------:R-:W-:-:S07]  /*81e0*/  SHF.L.U32 R5, R7, 0x1f, RZ ;  /* 0x0000001f07057819 */ /* 0x000fce00000006ff */
.L_x_1593:
[----:B----4-:R4:W5:Y:S02]  /*81f0*/  SYNCS.PHASECHK.TRANS64.TRYWAIT P1, [R0+URZ+0x36420], R5 ;  /* 0x03642005000075a7 */ /* 0x010964000802017f */
[----:B-----5:R-:W-:Y:S05]  /*8200*/  @!P1 NANOSLEEP.SYNCS 0x989680 ;  /* 0x009896800000995d */ /* 0x020fea0003900000 */
[----:B------:R-:W5:Y:S02]  /*8210*/  @!P1 SYNCS.PHASECHK.TRANS64 P1, [R0+URZ+0x36420], R5 ;  /* 0x03642005000095a7 */ /* 0x000f64000802007f */
[----:B-----5:R-:W-:Y:S05]  /*8220*/  @!P1 BRA `(.L_x_1593) ;  /* 0xfffffffc00f09947 */ /* 0x020fea000383ffff */
[----:B------:R-:W-:Y:S05]  /*8230*/  BRA `(.L_x_1594) ;  /* 0xffffffec007c7947 */ /* 0x000fea000383ffff */
.L_x_1575:
[----:B----4-:R4:W5:Y:S02]  /*8240*/  SYNCS.PHASECHK.TRANS64.TRYWAIT P1, [R0+URZ+0x36438], R6 ;  /* 0x03643806000075a7 */ /* 0x010964000802017f */
[----:B-----5:R-:W-:Y:S05]  /*8250*/  @!P1 NANOSLEEP.SYNCS 0x989680 ;  /* 0x009896800000995d */ /* 0x020fea0003900000 */
[----:B------:R-:W5:Y:S02]  /*8260*/  @!P1 SYNCS.PHASECHK.TRANS64 P1, [R0+URZ+0x36438], R6 ;  /* 0x03643806000095a7 */ /* 0x000f64000802007f */
[----:B-----5:R-:W-:Y:S05]  /*8270*/  @!P1 BRA `(.L_x_1575) ;  /* 0xfffffffc00f09947 */ /* 0x020fea000383ffff */
[----:B------:R-:W-:Y:S05]  /*8280*/  BRA `(.L_x_1595) ;  /* 0xfffffff000487947 */ /* 0x000fea000383ffff */
.L_x_1577:
[----:B-1----:R1:W4:Y:S02]  /*8290*/  SYNCS.PHASECHK.TRANS64.TRYWAIT P1, [R0+URZ+0x36428], R5 ;  /* 0x03642805000075a7 */ /* 0x002324000802017f */
[----:B----4-:R-:W-:Y:S05]  /*82a0*/  @!P1 NANOSLEEP.SYNCS 0x989680 ;  /* 0x009896800000995d */ /* 0x010fea0003900000 */
[----:B------:R-:W4:Y:S02]  /*82b0*/  @!P1 SYNCS.PHASECHK.TRANS64 P1, [R0+URZ+0x36428], R5 ;  /* 0x03642805000095a7 */ /* 0x000f24000802007f */
[----:B----4-:R-:W-:Y:S05]  /*82c0*/  @!P1 BRA `(.L_x_1577) ;  /* 0xfffffffc00f09947 */ /* 0x010fea000383ffff */
[----:B------:R-:W-:Y:S05]  /*82d0*/  BRA `(.L_x_1596) ;  /* 0xfffffff000f07947 */ /* 0x000fea000383ffff */
.L_x_1579:
[----:B----4-:R4:W5:Y:S02]  /*82e0*/  SYNCS.PHASECHK.TRANS64.TRYWAIT P1, [R0+URZ+0x36438], R3 ;  /* 0x03643803000075a7 */ /* 0x010964000802017f */
[----:B-----5:R-:W-:Y:S05]  /*82f0*/  @!P1 NANOSLEEP.SYNCS 0x989680 ;  /* 0x009896800000995d */ /* 0x020fea0003900000 */
[----:B------:R-:W5:Y:S02]  /*8300*/  @!P1 SYNCS.PHASECHK.TRANS64 P1, [R0+URZ+0x36438], R3 ;  /* 0x03643803000095a7 */ /* 0x000f64000802007f */
[----:B-----5:R-:W-:Y:S05]  /*8310*/  @!P1 BRA `(.L_x_1579) ;  /* 0xfffffffc00f09947 */ /* 0x020fea000383ffff */
[----:B------:R-:W-:Y:S05]  /*8320*/  BRA `(.L_x_1597) ;  /* 0xfffffff400ac7947 */ /* 0x000fea000383ffff */
.L_x_1581:
[----:B------:R-:W-:Y:S01]  /*8330*/  BSSY B0, `(.L_x_1598) ;  /* 0x0000006000007945 */ /* 0x000fe20003800000 */
[----:B------:R-:W-:-:S07]  /*8340*/  IMAD.MOV.U32 R15, RZ, RZ, -0x1 ;  /* 0xffffffffff0f7424 */ /* 0x000fce00078e00ff */
[----:B------:R-:W-:Y:S05]  /*8350*/  WARPSYNC.COLLECTIVE R15, `(.L_x_1599) ;  /* 0x000000000f0c7348 */ /* 0x000fea0003c00000 */
[----:B------:R-:W-:Y:S02]  /*8360*/  ELECT P6, UR62, PT ;  /* 0x00000000003e782f */ /* 0x000fe400038c0000 */
[----:B------:R-:W-:Y:S01]  /*8370*/  MOV R14, UR62 ;  /* 0x0000003e000e7c02 */ /* 0x000fe20008000f00 */
[----:B------:R-:W-:Y:S10]  /*8380*/  ENDCOLLECTIVE ;  /* 0x000000000000791b */ /* 0x000ff40003800000 */
.L_x_1599:
[----:B------:R-:W-:Y:S05]  /*8390*/  BSYNC B0 ;  /* 0x0000000000007941 */ /* 0x000fea0003800000 */
.L_x_1598:
[----:B------:R-:W-:Y:S05]  /*83a0*/  BRA `(.L_x_1600) ;  /* 0xfffffff800647947 */ /* 0x000fea000383ffff */
.L_x_1583:
[----:B-1----:R1:W2:Y:S02]  /*83b0*/  SYNCS.PHASECHK.TRANS64.TRYWAIT P0, [R9+URZ], R2 ;  /* 0x00000002090075a7 */ /* 0x0022a4000800017f */
[----:B--2---:R-:W-:Y:S05]  /*83c0*/  @!P0 NANOSLEEP.SYNCS 0x989680 ;  /* 0x009896800000895d */ /* 0x004fea0003900000 */
[----:B------:R-:W2:Y:S02]  /*83d0*/  @!P0 SYNCS.PHASECHK.TRANS64 P0, [R9+URZ], R2 ;  /* 0x00000002090085a7 */ /* 0x000ea4000800007f */
[----:B--2---:R-:W-:Y:S05]  /*83e0*/  @!P0 BRA `(.L_x_1583) ;  /* 0xfffffffc00f08947 */ /* 0x004fea000383ffff */
[----:B------:R-:W-:Y:S05]  /*83f0*/  BRA `(.L_x_1601) ;  /* 0xfffffff800a47947 */ /* 0x000fea000383ffff */
.L_x_1584:
[----:B--2---:R2:W3:Y:S02]  /*8400*/  SYNCS.PHASECHK.TRANS64.TRYWAIT P0, [R3+URZ], R0 ;  /* 0x00000000030075a7 */ /* 0x0044e4000800017f */
[----:B---3--:R-:W-:Y:S05]  /*8410*/  @!P0 NANOSLEEP.SYNCS 0x989680 ;  /* 0x009896800000895d */ /* 0x008fea0003900000 */
[----:B------:R-:W3:Y:S02]  /*8420*/  @!P0 SYNCS.PHASECHK.TRANS64 P0, [R3+URZ], R0 ;  /* 0x00000000030085a7 */ /* 0x000ee4000800007f */
[----:B---3--:R-:W-:Y:S05]  /*8430*/  @!P0 BRA `(.L_x_1584) ;  /* 0xfffffffc00f08947 */ /* 0x008fea000383ffff */
[----:B------:R-:W-:Y:S05]  /*8440*/  BRA `(.L_x_1602) ;  /* 0xfffffff800987947 */ /* 0x000fea000383ffff */
.L_x_1603:
        /* <DEDUP_REMOVED lines=11> */
.L_x_3865:


//--------------------- .text._ZN7cutlass13device_kernelIN5flash11enable_sm90INS1_16FlashAttnBwdSm90INS1_25CollectiveMainloopBwdSm90ILi2ELi1ELi1EN4cute5tupleIJNS5_1CILi1EEES8_S8_EEENS6_IJNS7_ILi64EEENS7_ILi96EEENS7_ILi192EEEEEENS_6half_tEfNS_4arch4Sm90ELb0ELb1ELb0ELb0ELb1ELb0ELb1ELb0ELi3ELi1ELi1ELi1ELb0EEENS1_24CollectiveEpilogueBwdGQAISD_fSG_Li384ELb0ELb1EEENS1_19SingleTileSchedulerILb0ELb0ELb0ELi96EEEEEEEEEvNT_6ParamsE --------------------------
	.section	.text._ZN7cutlass13device_kernelIN5flash11enable_sm90INS1_16FlashAttnBwdSm90INS1_25CollectiveMainloopBwdSm90ILi2ELi1ELi1EN4cute5tupleIJNS5_1CILi1EEES8_S8_EEENS6_IJNS7_ILi64EEENS7_ILi96EEENS7_ILi192EEEEEENS_6half_tEfNS_4arch4Sm90ELb0ELb1ELb0ELb0ELb1ELb0ELb1ELb0ELi3ELi1ELi1ELi1ELb0EEENS1_24CollectiveEpilogueBwdGQAISD_fSG_Li384ELb0ELb1EEENS1_19SingleTileSchedulerILb0ELb0ELb0ELi96EEEEEEEEEvNT_6ParamsE,"ax",@progbits
	.align	128
.text._ZN7cutlass13device_kernelIN5flash11enable_sm90INS1_16FlashAttnBwdSm90INS1_25CollectiveMainloopBwdSm90ILi2ELi1ELi1EN4cute5tupleIJNS5_1CILi1EEES8_S8_EEENS6_IJNS7_ILi64EEENS7_ILi96EEENS7_ILi192EEEEEENS_6half_tEfNS_4arch4Sm90ELb0ELb1ELb0ELb0ELb1ELb0ELb1ELb0ELi3ELi1ELi1ELi1ELb0EEENS1_24CollectiveEpilogueBwdGQAISD_fSG_Li384ELb0ELb1EEENS1_19SingleTileSchedulerILb0ELb0ELb0ELi96EEEEEEEEEvNT_6ParamsE:
        .type           _ZN7cutlass13device_kernelIN5flash11enable_sm90INS1_16FlashAttnBwdSm90INS1_25CollectiveMainloopBwdSm90ILi2ELi1ELi1EN4cute5tupleIJNS5_1CILi1EEES8_S8_EEENS6_IJNS7_ILi64EEENS7_ILi96EEENS7_ILi192EEEEEENS_6half_tEfNS_4arch4Sm90ELb0ELb1ELb0ELb0ELb1ELb0ELb1ELb0ELi3ELi1ELi1ELi1ELb0EEENS1_24CollectiveEpilogueBwdGQAISD_fSG_Li384ELb0ELb1EEENS1_19SingleTileSchedulerILb0ELb0ELb0ELi96EEEEEEEEEvNT_6ParamsE,@function
        .size           _ZN7cutlass13device_kernelIN5flash11enable_sm90INS1_16FlashAttnBwdSm90INS1_25CollectiveMainloopBwdSm90ILi2ELi1ELi1EN4cute5tupleIJNS5_1CILi1EEES8_S8_EEENS6_IJNS7_ILi64EEENS7_ILi96EEENS7_ILi192EEEEEENS_6half_tEfNS_4arch4Sm90ELb0ELb1ELb0ELb0ELb1ELb0ELb1ELb0ELi3ELi1ELi1ELi1ELb0EEENS1_24CollectiveEpilogueBwdGQAISD_fSG_Li384ELb0ELb1EEENS1_19SingleTileSchedulerILb0ELb0ELb0ELi96EEEEEEEEEvNT_6ParamsE,(.L_x_3866 - _ZN7cutlass13device_kernelIN5flash11enable_sm90INS1_16FlashAttnBwdSm90INS1_25CollectiveMainloopBwdSm90ILi2ELi1ELi1EN4cute5tupleIJNS5_1CILi1EEES8_S8_EEENS6_IJNS7_ILi64EEENS7_ILi96EEENS7_ILi192EEEEEENS_6half_tEfNS_4arch4Sm90ELb0ELb1ELb0ELb0ELb1ELb0ELb1ELb0ELi3ELi1ELi1ELi1ELb0EEENS1_24CollectiveEpilogueBwdGQAISD_fSG_Li384ELb0ELb1EEENS1_19SingleTileSchedulerILb0ELb0ELb0ELi96EEEEEEEEEvNT_6ParamsE)
        .other          _ZN7cutlass13device_kernelIN5flash11enable_sm90INS1_16FlashAttnBwdSm90INS1_25CollectiveMainloopBwdSm90ILi2ELi1ELi1EN4cute5tupleIJNS5_1CILi1EEES8_S8_EEENS6_IJNS7_ILi64EEENS7_ILi96EEENS7_ILi192EEEEEENS_6half_tEfNS_4arch4Sm90ELb0ELb1ELb0ELb0ELb1ELb0ELb1ELb0ELi3ELi1ELi1ELi1ELb0EEENS1_24CollectiveEpilogueBwdGQAISD_fSG_Li384ELb0ELb1EEENS1_19SingleTileSchedulerILb0ELb0ELb0ELi96EEEEEEEEEvNT_6ParamsE,@"STO_CUDA_ENTRY STV_DEFAULT"
_ZN7cutlass13device_kernelIN5flash11enable_sm90INS1_16FlashAttnBwdSm90INS1_25CollectiveMainloopBwdSm90ILi2ELi1ELi1EN4cute5tupleIJNS5_1CILi1EEES8_S8_EEENS6_IJNS7_ILi64EEENS7_ILi96EEENS7_ILi192EEEEEENS_6half_tEfNS_4arch4Sm90ELb0ELb1ELb0ELb0ELb1ELb0ELb1ELb0ELi3ELi1ELi1ELi1ELb0EEENS1_24CollectiveEpilogueBwdGQAISD_fSG_Li384ELb0ELb1EEENS1_19SingleTileSchedulerILb0ELb0ELb0ELi96EEEEEEEEEvNT_6ParamsE:
        /* <DEDUP_REMOVED lines=23> */
.L_x_1605:
[----:B------:R-:W-:Y:S05]  /*0170*/  BSYNC B0 ;  /* 0x0000000000007941 */ /* 0x000fea0003800000 */
.L_x_1604:
        /* <DEDUP_REMOVED lines=37> */
.L_x_1606:
        /* <DEDUP_REMOVED lines=20> */
.L_x_1607:
[----:B------:R-:W-:Y:S01]  /*0510*/  PLOP3.LUT P0, PT, PT, PT, UP0, 0x80, 0x0 ;  /* 0x000000000000781c */ /* 0x000fe20003f0f008 */
[----:B------:R-:W-:Y:S01]  /*0520*/  NOP ;  /* 0x0000000000007918 */ /* 0x000fe20000000000 */
[----:B------:R-:W-:Y:S01]  /*0530*/  ULDC.64 UR46, c[0x0][0x208] ;  /* 0x00008200002e7ab9 */ /* 0x000fe20000000a00 */
[----:B------:R-:W-:Y:S01]  /*0540*/  BSSY B6, `(.L_x_1608) ;  /* 0x00008da000067945 */ /* 0x000fe20003800000 */
[----:B-12-4-:R-:W-:Y:S09]  /*0550*/  BAR.SYNC.DEFER_BLOCKING 0x0 ;  /* 0x0000000000007b1d */ /* 0x016ff20000010000 */
[----:B------:R-:W-:Y:S05]  /*0560*/  @!P0 BRA `(.L_x_1609) ;  /* 0x0000004800048947 */ /* 0x000fea0003800000 */
.L_x_1610:
        /* <DEDUP_REMOVED lines=13> */
[----:B-1----:R-:W-:Y:S05]  /*0640*/  @!P0 BRA `(.L_x_1611) ;  /* 0x0000008c00248947 */ /* 0x002fea0003800000 */
        /* <DEDUP_REMOVED lines=71> */
.L_x_1612:
        /* <DEDUP_REMOVED lines=36> */
.L_x_1615:
        /* <DEDUP_REMOVED lines=15> */
.L_x_1614:
        /* <DEDUP_REMOVED lines=20> */
.L_x_1617:
        /* <DEDUP_REMOVED lines=15> */
.L_x_1616:
        /* <DEDUP_REMOVED lines=8> */
.L_x_1749:
        /* <DEDUP_REMOVED lines=19> */
.L_x_1619:
        /* <DEDUP_REMOVED lines=109> */
.L_x_1639:
[----:B------:R-:W-:-:S13]  /*18a0*/  ISETP.NE.AND P0, PT, R14, 0x3, PT ;  /* 0x000000030e00780c */ /* 0x000fda0003f05270 */
[----:B------:R-:W-:Y:S05]  /*18b0*/  @!P0 BRA `(.L_x_1621) ;  /* 0x0000000000048947 */ /* 0x000fea0003800000 */
[----:B------:R-:W-:Y:S01]  /*18c0*/  BPT.TRAP 0x1 ;  /* 0x000000040000795c */ /* 0x000fe20000300000 */
.L_x_1621:
[----:B------:R-:W-:Y:S02]  /*18d0*/  LEA R3, R2, UR37, 0x3 ;  /* 0x0000002502037c11 */ /* 0x000fe4000f8e18ff */
[----:B------:R-:W-:-:S04]  /*18e0*/  SHF.L.U32 R16, R7, 0x1f, RZ ;  /* 0x0000001f07107819 */ /* 0x000fc800000006ff */
[----:B------:R1:W2:Y:S01]  /*18f0*/  SYNCS.PHASECHK.TRANS64.TRYWAIT P1, [R3+URZ+0x36410], R16 ;  /* 0x03641010030075a7 */ /* 0x0002a2000802017f */
[----:B------:R-:W-:Y:S05]  /*1900*/  @!P0 BRA `(.L_x_1622) ;  /* 0x0000000000048947 */ /* 0x000fea0003800000 */
[----:B------:R-:W-:Y:S01]  /*1910*/  BPT.TRAP 0x1 ;  /* 0x000000040000795c */ /* 0x000fe20000300000 */
.L_x_1622:
[----:B--2---:R-:W-:Y:S05]  /*1920*/  @P1 BRA `(.L_x_1623) ;  /* 0x0000000000081947 */ /* 0x004fea0003800000 */
[----:B------:R-:W2:Y:S02]  /*1930*/  SYNCS.PHASECHK.TRANS64.TRYWAIT P1, [R3+URZ+0x36410], R16 ;  /* 0x03641010030075a7 */ /* 0x000ea4000802017f */
[----:B--2---:R-:W-:Y:S05]  /*1940*/  @!P1 BRA `(.L_x_1624) ;  /* 0x00000078009c9947 */ /* 0x004fea0003800000 */
.L_x_1623:
        /* <DEDUP_REMOVED lines=101> */
.L_x_1625:
[----:B-12---:R-:W-:-:S04]  /*1fa0*/  SHF.L.U32 R16, R4, 0x1f, RZ ;  /* 0x0000001f04107819 */ /* 0x006fc800000006ff */
[----:B------:R1:W2:Y:S01]  /*1fb0*/  SYNCS.PHASECHK.TRANS64.TRYWAIT P1, [UR37+0x36430], R16 ;  /* 0x03643010ff0075a7 */ /* 0x0002a20008020165 */
[----:B------:R-:W-:Y:S05]  /*1fc0*/  @!P0 BRA `(.L_x_1626) ;  /* 0x0000000000048947 */ /* 0x000fea0003800000 */
[----:B------:R-:W-:Y:S01]  /*1fd0*/  BPT.TRAP 0x1 ;  /* 0x000000040000795c */ /* 0x000fe20000300000 */
.L_x_1626:
[----:B--2---:R-:W-:Y:S05]  /*1fe0*/  @P1 BRA `(.L_x_1627) ;  /* 0x0000000000081947 */ /* 0x004fea0003800000 */
[----:B------:R-:W2:Y:S02]  /*1ff0*/  SYNCS.PHASECHK.TRANS64.TRYWAIT P1, [UR37+0x36430], R16 ;  /* 0x03643010ff0075a7 */ /* 0x000ea40008020165 */
[----:B--2---:R-:W-:Y:S05]  /*2000*/  @!P1 BRA `(.L_x_1628) ;  /* 0x0000007400009947 */ /* 0x004fea0003800000 */
.L_x_1627:
        /* <DEDUP_REMOVED lines=114> */
.L_x_1631:
[----:B------:R-:W-:-:S06]  /*2730*/  UISETP.NE.AND UP0, UPT, UR44, 0x1, UPT ;  /* 0x000000012c00788c */ /* 0x000fcc000bf05270 */
[----:B------:R-:W-:-:S05]  /*2740*/  PLOP3.LUT P1, PT, PT, PT, UP0, 0x80, 0x0 ;  /* 0x000000000000781c */ /* 0x000fca0003f2f008 */
[----:B------:R-:W-:-:S08]  /*2750*/  @UP0 ULDC UR5, c[0x0][0x754] ;  /* 0x0001d50000050ab9 */ /* 0x000fd00000000800 */
[----:B------:R-:W-:Y:S01]  /*2760*/  @P1 IMAD.HI.U32 R15, R22, UR5, RZ ;  /* 0x00000005160f1c27 */ /* 0x000fe2000f8e00ff */
[----:B------:R-:W-:-:S04]  /*2770*/  @UP0 ULDC UR5, c[0x0][0x758] ;  /* 0x0001d60000050ab9 */ /* 0x000fc80000000800 */
[----:B------:R-:W-:-:S07]  /*2780*/  @P1 SHF.R.U32.HI R22, RZ, UR5, R15 ;  /* 0x00000005ff161c19 */ /* 0x000fce000801160f */
.L_x_1632:
[----:B------:R-:W-:Y:S05]  /*2790*/  BSYNC B0 ;  /* 0x0000000000007941 */ /* 0x000fea0003800000 */
.L_x_1630:
[----:B------:R-:W-:Y:S01]  /*27a0*/  IMAD R22, R22, UR44, R11 ;  /* 0x0000002c16167c24 */ /* 0x000fe2000f8e020b */
[----:B------:R-:W-:-:S04]  /*27b0*/  IADD3 R15, R18, UR4, R5 ;  /* 0x00000004120f7c10 */ /* 0x000fc8000fffe005 */
[----:B------:R-:W-:Y:S02]  /*27c0*/  VIADDMNMX R16, R22, UR44, R16, PT ;  /* 0x0000002c16107c46 */ /* 0x000fe4000b800110 */
[----:B------:R-:W-:-:S07]  /*27d0*/  VIMNMX R15, R15, R22, !PT ;  /* 0x000000160f0f7248 */ /* 0x000fce0007fe0100 */
.L_x_1629:
        /* <DEDUP_REMOVED lines=52> */
.L_x_1635:
[----:B------:R-:W-:-:S06]  /*2b20*/  UISETP.NE.AND UP0, UPT, UR44, 0x1, UPT ;  /* 0x000000012c00788c */ /* 0x000fcc000bf05270 */
[----:B------:R-:W-:-:S05]  /*2b30*/  PLOP3.LUT P6, PT, PT, PT, UP0, 0x80, 0x0 ;  /* 0x000000000000781c */ /* 0x000fca0003fcf008 */
[----:B------:R-:W-:-:S08]  /*2b40*/  @UP0 ULDC UR4, c[0x0][0x754] ;  /* 0x0001d50000040ab9 */ /* 0x000fd00000000800 */
[----:B------:R-:W-:Y:S01]  /*2b50*/  @P6 IMAD.HI.U32 R15, R18, UR4, RZ ;  /* 0x00000004120f6c27 */ /* 0x000fe2000f8e00ff */
[----:B------:R-:W-:Y:S01]  /*2b60*/  PLOP3.LUT P6, PT, PT, PT, UP0, 0x80, 0x0 ;  /* 0x000000000000781c */ /* 0x000fe20003fcf008 */
[----:B------:R-:W-:-:S12]  /*2b70*/  @UP0 ULDC UR4, c[0x0][0x758] ;  /* 0x0001d60000040ab9 */ /* 0x000fd80000000800 */
[----:B------:R-:W-:-:S07]  /*2b80*/  @P6 SHF.R.U32.HI R18, RZ, UR4, R15 ;  /* 0x00000004ff126c19 */ /* 0x000fce000801160f */
.L_x_1636:
[----:B------:R-:W-:Y:S05]  /*2b90*/  BSYNC B0 ;  /* 0x0000000000007941 */ /* 0x000fea0003800000 */
.L_x_1634:
[----:B------:R-:W-:-:S05]  /*2ba0*/  IMAD R18, R18, UR44, R11 ;  /* 0x0000002c12127c24 */ /* 0x000fca000f8e020b */
[----:B------:R-:W-:Y:S02]  /*2bb0*/  VIMNMX R17, R17, R18, !PT ;  /* 0x0000001211117248 */ /* 0x000fe40007fe0100 */
[----:B------:R-:W-:-:S07]  /*2bc0*/  VIADDMNMX R19, R18, UR44, R19, PT ;  /* 0x0000002c12137c46 */ /* 0x000fce000b800113 */
.L_x_1633:
        /* <DEDUP_REMOVED lines=18> */
[--C-:B------:R-:W-:Y:S01]  /*2cf0*/  FFMA.FTZ R15, R15, UR45, -R20.reuse ;  /* 0x0000002d0f0f7c23 */ /* 0x100fe20008010814 */
        /* <DEDUP_REMOVED lines=195> */
.L_x_1637:
        /* <DEDUP_REMOVED lines=59> */
.L_x_1638:
        /* <DEDUP_REMOVED lines=63> */
.L_x_1613:
[----:B------:R-:W-:Y:S05]  /*40d0*/  @P0 BRA `(.L_x_1611) ;  /* 0x0000005000800947 */ /* 0x000fea0003800000 */
[----:B------:R-:W1:Y:S01]  /*40e0*/  S2R R4, SR_TID.X ;  /* 0x0000000000047919 */ /* 0x000e620000002100 */
[----:B------:R-:W2:Y:S01]  /*40f0*/  S2UR UR8, SR_CTAID.Y ;  /* 0x00000000000879c3 */ /* 0x000ea20000002600 */
[----:B------:R-:W-:Y:S01]  /*4100*/  ULDC UR9, c[0x0][0x850] ;  /* 0x0002140000097ab9 */ /* 0x000fe20000000800 */
[----:B------:R-:W-:Y:S01]  /*4110*/  ULDC.64 UR12, c[0x0][0x818] ;  /* 0x00020600000c7ab9 */ /* 0x000fe20000000a00 */
[----:B------:R-:W-:Y:S01]  /*4120*/  UISETP.NE.AND UP0, UPT, UR9, 0x1, UPT ;  /* 0x000000010900788c */ /* 0x000fe2000bf05270 */
[----:B------:R-:W-:Y:S01]  /*4130*/  BSSY B0, `(.L_x_1640) ;  /* 0x0000058000007945 */ /* 0x000fe20003800000 */
[----:B------:R-:W-:Y:S01]  /*4140*/  ULDC UR18, c[0x0][0x80c] ;  /* 0x0002030000127ab9 */ /* 0x000fe20000000800 */
[----:B------:R-:W-:Y:S01]  /*4150*/  UMOV UR20, 0x400 ;  /* 0x0000040000147882 */ /* 0x000fe20000000000 */
[----:B------:R-:W-:Y:S01]  /*4160*/  ULDC.64 UR16, c[0x0][0x840] ;  /* 0x0002100000107ab9 */ /* 0x000fe20000000a00 */
[----:B------:R-:W3:Y:S01]  /*4170*/  S2UR UR15, SR_CTAID.X ;  /* 0x00000000000f79c3 */ /* 0x000ee20000002500 */
[----:B------:R-:W-:-:S05]  /*4180*/  ULDC.64 UR24, c[0x0][0x848] ;  /* 0x0002120000187ab9 */ /* 0x000fca0000000a00 */
[----:B------:R-:W-:Y:S01]  /*4190*/  @UP0 ULDC UR4, c[0x0][0x854] ;  /* 0x0002150000040ab9 */ /* 0x000fe20000000800 */
[----:B------:R-:W-:Y:S01]  /*41a0*/  @UP0 ULDC UR7, c[0x0][0x858] ;  /* 0x0002160000070ab9 */ /* 0x000fe20000000800 */
[----:B------:R-:W4:Y:S01]  /*41b0*/  S2UR UR14, SR_CTAID.Z ;  /* 0x00000000000e79c3 */ /* 0x000f220000002700 */
[----:B--2---:R-:W-:-:S07]  /*41c0*/  UIMAD.WIDE.U32 UR4, UR8, UR4, URZ ;  /* 0x00000004080472a5 */ /* 0x004fce000f8e003f */
[----:B------:R-:W2:Y:S01]  /*41d0*/  S2UR UR21, SR_CgaCtaId ;  /* 0x00000000001579c3 */ /* 0x000ea20000008800 */
[----:B------:R-:W-:Y:S01]  /*41e0*/  UMOV UR11, UR8 ;  /* 0x00000008000b7c82 */ /* 0x000fe20008000000 */
[----:B------:R-:W-:Y:S01]  /*41f0*/  @UP0 USHF.R.U32.HI UR11, URZ, UR7, UR5 ;  /* 0x000000073f0b0299 */ /* 0x000fe20008011605 */
[----:B-1----:R-:W-:-:S03]  /*4200*/  VIADD R3, R4, 0xffffff80 ;  /* 0xffffff8004037836 */ /* 0x002fc60000000000 */
[----:B------:R-:W-:Y:S02]  /*4210*/  USHF.R.S32.HI UR19, URZ, 0x1f, UR11 ;  /* 0x0000001f3f137899 */ /* 0x000fe4000801140b */
[----:B------:R-:W-:Y:S01]  /*4220*/  BAR.SYNC.DEFER_BLOCKING 0x1, 0x180 ;  /* 0x0046000000007b1d */ /* 0x000fe20000010000 */
[----:B---3--:R-:W-:Y:S01]  /*4230*/  UIMAD UR6, UR15, 0x4800, URZ ;  /* 0x000048000f0678a4 */ /* 0x008fe2000f8e023f */
[----:B------:R-:W-:Y:S01]  /*4240*/  ISETP.NE.AND P1, PT, R4, 0x80, PT ;  /* 0x000000800400780c */ /* 0x000fe20003f25270 */
[----:B------:R-:W-:Y:S01]  /*4250*/  UIMAD UR10, UR19, UR12, URZ ;  /* 0x0000000c130a72a4 */ /* 0x000fe2000f8e023f */
[----:B------:R-:W-:Y:S01]  /*4260*/  SHF.R.S32.HI R0, RZ, 0x1f, R3 ;  /* 0x0000001fff007819 */ /* 0x000fe20000011403 */
[----:B------:R-:W-:Y:S01]  /*4270*/  USHF.R.S32.HI UR7, URZ, 0x1f, UR6 ;  /* 0x0000001f3f077899 */ /* 0x000fe20008011406 */
[----:B------:R-:W-:Y:S01]  /*4280*/  ISETP.NE.AND P0, PT, R3, RZ, PT ;  /* 0x000000ff0300720c */ /* 0x000fe20003f05270 */
[----:B------:R-:W-:Y:S01]  /*4290*/  UIMAD UR22, UR11, UR13, UR10 ;  /* 0x0000000d0b1672a4 */ /* 0x000fe2000f8e020a */
[----:B------:R-:W-:Y:S01]  /*42a0*/  LEA.HI R2, R0, R3, RZ, 0x7 ;  /* 0x0000000300027211 */ /* 0x000fe200078f38ff */
[----:B------:R-:W-:Y:S01]  /*42b0*/  UIMAD.WIDE.U32 UR4, UR11, UR12, UR6 ;  /* 0x0000000c0b0472a5 */ /* 0x000fe2000f8e0006 */
[----:B------:R-:W-:-:S02]  /*42c0*/  ULDC UR10, c[0x0][0x870] ;  /* 0x00021c00000a7ab9 */ /* 0x000fc40000000800 */
[----:B------:R-:W-:Y:S01]  /*42d0*/  LOP3.LUT R0, R2, 0x3fffff80, RZ, 0xc0, !PT ;  /* 0x3fffff8002007812 */ /* 0x000fe200078ec0ff */
[----:B------:R-:W-:Y:S01]  /*42e0*/  UIMAD UR10, UR15, UR10, URZ ;  /* 0x0000000a0f0a72a4 */ /* 0x000fe2000f8e023f */
[----:B------:R-:W-:Y:S01]  /*42f0*/  SHF.R.S32.HI R5, RZ, 0x7, R2 ;  /* 0x00000007ff057819 */ /* 0x000fe20000011402 */
[----:B----4-:R-:W-:Y:S02]  /*4300*/  UIMAD UR15, UR14, UR18, URZ ;  /* 0x000000120e0f72a4 */ /* 0x010fe4000f8e023f */
[----:B------:R-:W-:Y:S01]  /*4310*/  IMAD.IADD R0, R3, 0x1, -R0 ;  /* 0x0000000103007824 */ /* 0x000fe200078e0a00 */
[----:B------:R-:W-:Y:S02]  /*4320*/  UIMAD UR18, UR10, UR18, URZ ;  /* 0x000000120a1272a4 */ /* 0x000fe4000f8e023f */
[----:B--2---:R-:W-:Y:S01]  /*4330*/  ULEA UR10, UR21, UR20, 0x18 ;  /* 0x00000014150a7291 */ /* 0x004fe2000f8ec03f */
[----:B------:R-:W-:Y:S01]  /*4340*/  IMAD R0, R5, 0x600, R0 ;  /* 0x0000060005007824 */ /* 0x000fe200078e0200 */
[----:B------:R-:W-:-:S02]  /*4350*/  USHF.R.S32.HI UR21, URZ, 0x1f, UR18 ;  /* 0x0000001f3f157899 */ /* 0x000fc40008011412 */
[----:B------:R-:W-:Y:S01]  /*4360*/  USHF.R.S32.HI UR20, URZ, 0x1f, UR15 ;  /* 0x0000001f3f147899 */ /* 0x000fe2000801140f */
[----:B------:R-:W-:Y:S01]  /*4370*/  IMAD.SHL.U32 R0, R0, 0x4, RZ ;  /* 0x0000000400007824 */ /* 0x000fe200078e00ff */
[----:B------:R-:W-:Y:S02]  /*4380*/  UIADD3 UR18, UP0, UP1, UR18, UR15, UR11 ;  /* 0x0000000f12127290 */ /* 0x000fe4000f91e00b */
[----:B------:R-:W-:Y:S02]  /*4390*/  UIMAD.WIDE.U32 UR6, UR11, UR16, UR6 ;  /* 0x000000100b0672a5 */ /* 0x000fe4000f8e0006 */
[----:B------:R-:W-:Y:S01]  /*43a0*/  UIMAD UR23, UR19, UR16, URZ ;  /* 0x00000010131772a4 */ /* 0x000fe2000f8e023f */
[----:B------:R-:W-:Y:S01]  /*43b0*/  LEA R0, R0, UR10, 0x2 ;  /* 0x0000000a00007c11 */ /* 0x000fe2000f8e10ff */
[----:B------:R-:W-:Y:S02]  /*43c0*/  UIADD3.X UR16, UR21, UR20, UR19, UP0, UP1 ;  /* 0x0000001415107290 */ /* 0x000fe400087e2413 */
[----:B------:R-:W-:Y:S01]  /*43d0*/  USHF.L.U32 UR15, UR18, 0x2, URZ ;  /* 0x00000002120f7899 */ /* 0x000fe2000800063f */
[----:B------:R-:W-:Y:S01]  /*43e0*/  ULDC.64 UR12, c[0x0][0x868] ;  /* 0x00021a00000c7ab9 */ /* 0x000fe20000000a00 */
[----:B------:R-:W-:Y:S01]  /*43f0*/  USHF.L.U64.HI UR16, UR18, 0x2, UR16 ;  /* 0x0000000212107899 */ /* 0x000fe20008010210 */
[----:B------:R1:W-:Y:S01]  /*4400*/  STS.128 [R0], R24 ;  /* 0x0000001800007388 */ /* 0x0003e20000000c00 */
[----:B------:R-:W-:-:S02]  /*4410*/  UIADD3 UR18, UP0, UR15, UR12, URZ ;  /* 0x0000000c0f127290 */ /* 0x000fc4000ff1e03f */
[----:B------:R-:W-:Y:S01]  /*4420*/  USHF.R.S32.HI UR12, URZ, 0x1f, UR14 ;  /* 0x0000001f3f0c7899 */ /* 0x000fe2000801140e */
[----:B------:R1:W-:Y:S01]  /*4430*/  STS.128 [R0+0x800], R28 ;  /* 0x0008001c00007388 */ /* 0x0003e20000000c00 */
[----:B------:R-:W-:Y:S01]  /*4440*/  UIMAD UR17, UR11, UR17, UR23 ;  /* 0x000000110b1172a4 */ /* 0x000fe2000f8e0217 */
[----:B------:R-:W-:Y:S02]  /*4450*/  ULDC.64 UR20, c[0x0][0x820] ;  /* 0x0002080000147ab9 */ /* 0x000fe40000000a00 */
[----:B------:R1:W-:Y:S01]  /*4460*/  STS.128 [R0+0x1000], R32 ;  /* 0x0010002000007388 */ /* 0x0003e20000000c00 */
[----:B------:R-:W-:Y:S01]  /*4470*/  UIADD3.X UR19, UR16, UR13, URZ, UP0, !UPT ;  /* 0x0000000d10137290 */ /* 0x000fe200087fe43f */
[----:B------:R-:W-:Y:S01]  /*4480*/  IMAD.U32 R2, RZ, RZ, UR18 ;  /* 0x00000012ff027e24 */ /* 0x000fe2000f8e00ff */
[----:B------:R-:W-:Y:S01]  /*4490*/  UIMAD UR13, UR12, UR20, URZ ;  /* 0x000000140c0d72a4 */ /* 0x000fe2000f8e023f */
[----:B------:R1:W-:Y:S01]  /*44a0*/  STS.128 [R0+0x1800], R36 ;  /* 0x0018002400007388 */ /* 0x0003e20000000c00 */
[----:B------:R-:W-:-:S02]  /*44b0*/  UIADD3 UR5, UR5, UR22, URZ ;  /* 0x0000001605057290 */ /* 0x000fc4000fffe03f */
[----:B------:R-:W-:Y:S01]  /*44c0*/  UIMAD UR12, UR12, UR24, URZ ;  /* 0x000000180c0c72a4 */ /* 0x000fe2000f8e023f */
[----:B------:R1:W-:Y:S01]  /*44d0*/  STS.128 [R0+0x2000], R40 ;  /* 0x0020002800007388 */ /* 0x0003e20000000c00 */
[----:B------:R-:W-:Y:S01]  /*44e0*/  UIADD3 UR7, UR7, UR17, URZ ;  /* 0x0000001107077290 */ /* 0x000fe2000fffe03f */
[----:B------:R-:W-:Y:S01]  /*44f0*/  IMAD.U32 R3, RZ, RZ, UR19 ;  /* 0x00000013ff037e24 */ /* 0x000fe2000f8e00ff */
[----:B------:R-:W-:Y:S01]  /*4500*/  UIMAD UR13, UR14, UR21, UR13 ;  /* 0x000000150e0d72a4 */ /* 0x000fe2000f8e020d */
[----:B------:R1:W-:Y:S01]  /*4510*/  STS.128 [R0+0x2800], R44 ;  /* 0x0028002c00007388 */ /* 0x0003e20000000c00 */
[----:B------:R-:W-:Y:S02]  /*4520*/  UIMAD.WIDE.U32 UR4, UR14, UR20, UR4 ;  /* 0x000000140e0472a5 */ /* 0x000fe4000f8e0004 */
[----:B------:R-:W-:Y:S01]  /*4530*/  UIMAD UR12, UR14, UR25, UR12 ;  /* 0x000000190e0c72a4 */ /* 0x000fe2000f8e020c */
[----:B------:R1:W-:Y:S01]  /*4540*/  STS.128 [R0+0x3000], R48 ;  /* 0x0030003000007388 */ /* 0x0003e20000000c00 */
[----:B------:R-:W-:Y:S01]  /*4550*/  UIMAD.WIDE.U32 UR6, UR14, UR24, UR6 ;  /* 0x000000180e0672a5 */ /* 0x000fe2000f8e0006 */
[----:B------:R-:W-:-:S02]  /*4560*/  ULDC.64 UR20, c[0x0][0x800] ;  /* 0x0002000000147ab9 */ /* 0x000fc40000000a00 */
[----:B------:R1:W-:Y:S01]  /*4570*/  STS.128 [R0+0x3800], R52 ;  /* 0x0038003400007388 */ /* 0x0003e20000000c00 */
[----:B------:R-:W-:Y:S01]  /*4580*/  ULDC.64 UR22, c[0x0][0x828] ;  /* 0x00020a0000167ab9 */ /* 0x000fe20000000a00 */
[----:B------:R-:W-:Y:S02]  /*4590*/  UIADD3 UR14, -UR11, URZ, URZ ;  /* 0x0000003f0b0e7290 */ /* 0x000fe4000fffe13f */
[----:B------:R1:W-:Y:S01]  /*45a0*/  STS.128 [R0+0x4000], R56 ;  /* 0x0040003800007388 */ /* 0x0003e20000000c00 */
[----:B------:R-:W-:Y:S02]  /*45b0*/  UIADD3 UR11, UR5, UR13, URZ ;  /* 0x0000000d050b7290 */ /* 0x000fe4000fffe03f */
[----:B------:R-:W-:Y:S01]  /*45c0*/  ULEA UR20, UP0, UR4, UR20, 0x2 ;  /* 0x0000001404147291 */ /* 0x000fe2000f80103f */
[----:B------:R1:W-:Y:S01]  /*45d0*/  STS.128 [R0+0x4800], R60 ;  /* 0x0048003c00007388 */ /* 0x0003e20000000c00 */
[----:B------:R-:W-:Y:S02]  /*45e0*/  UIADD3 UR5, UR7, UR12, URZ ;  /* 0x0000000c07057290 */ /* 0x000fe4000fffe03f */
[----:B------:R-:W-:Y:S01]  /*45f0*/  ULEA UR22, UP1, UR6, UR22, 0x2 ;  /* 0x0000001606167291 */ /* 0x000fe2000f82103f */
[----:B------:R1:W-:Y:S01]  /*4600*/  STS.128 [R0+0x5000], R64 ;  /* 0x0050004000007388 */ /* 0x0003e20000000c00 */
[----:B------:R-:W-:-:S02]  /*4610*/  ULEA.HI.X UR21, UR4, UR21, UR11, 0x2, UP0 ;  /* 0x0000001504157291 */ /* 0x000fc400080f140b */
[----:B------:R-:W-:Y:S01]  /*4620*/  ULEA.HI.X UR5, UR6, UR23, UR5, 0x2, UP1 ;  /* 0x0000001706057291 */ /* 0x000fe200088f1405 */
[----:B------:R1:W-:Y:S01]  /*4630*/  STS.128 [R0+0x5800], R68 ;  /* 0x0058004400007388 */ /* 0x0003e20000000c00 */
[----:B------:R-:W-:Y:S01]  /*4640*/  UIMAD UR14, UR9, UR14, UR8 ;  /* 0x0000000e090e72a4 */ /* 0x000fe2000f8e0208 */
[----:B------:R-:W-:Y:S11]  /*4650*/  @P0 BRA `(.L_x_1641) ;  /* 0x0000000000140947 */ /* 0x000ff60003800000 */
.L_x_1642:
[----:B------:R-:W2:Y:S04]  /*4660*/  LDG.E.STRONG.GPU R4, desc[UR46][R2.64] ;  /* 0x0000002e02047981 */ /* 0x000ea8000c1ef900 */
[----:B--2---:R-:W-:Y:S01]  /*4670*/  CCTL.IVALL ;  /* 0x00000000ff00798f */ /* 0x004fe20002000000 */
[----:B------:R-:W-:Y:S05]  /*4680*/  YIELD ;  /* 0x0000000000007946 */ /* 0x000fea0003800000 */
[----:B------:R-:W-:-:S13]  /*4690*/  ISETP.NE.AND P0, PT, R4, UR14, PT ;  /* 0x0000000e04007c0c */ /* 0x000fda000bf05270 */
[----:B------:R-:W-:Y:S05]  /*46a0*/  @P0 BRA `(.L_x_1642) ;  /* 0xfffffffc00ec0947 */ /* 0x000fea000383ffff */
.L_x_1641:
[----:B------:R-:W-:Y:S05]  /*46b0*/  BSYNC B0 ;  /* 0x0000000000007941 */ /* 0x000fea0003800000 */
.L_x_1640:
[----:B------:R-:W-:-:S03]  /*46c0*/  UMOV UR4, 0xffffffff ;  /* 0xffffffff00047882 */ /* 0x000fc60000000000 */
[----:B------:R-:W-:Y:S05]  /*46d0*/  BRA.DIV UR4, `(.L_x_1643) ;  /* 0x0000004e04607947 */ /* 0x000fea000b800000 */
[----:B------:R-:W-:Y:S01]  /*46e0*/  NOP ;  /* 0x0000000000007918 */ /* 0x000fe20000000000 */
.L_x_1752:
        /* <DEDUP_REMOVED lines=10> */
[----:B------:R-:W-:Y:S01]  /*4790*/  PLOP3.LUT P0, PT, PT, PT, PT, 0x80, 0x0 ;  /* 0x000000000000781c */ /* 0x000fe20003f0f070 */
[----:B------:R-:W-:Y:S01]  /*47a0*/  UMOV UR6, 0x1200 ;  /* 0x0000120000067882 */ /* 0x000fe20000000000 */
[----:B------:R-:W-:Y:S01]  /*47b0*/  UMOV UR8, 0x0 ;  /* 0x0000000000087882 */ /* 0x000fe20000000000 */
[----:B------:R-:W-:Y:S01]  /*47c0*/  UMOV UR9, 0x14f00000 ;  /* 0x14f0000000097882 */ /* 0x000fe20000000000 */
[----:B------:R-:W-:-:S09]  /*47d0*/  UMOV UR4, UR22 ;  /* 0x0000001600047c82 */ /* 0x000fd20008000000 */
.L_x_1646:
[----:B------:R-:W-:Y:S01]  /*47e0*/  @P0 ELECT P2, URZ, PT ;  /* 0x00000000003f082f */ /* 0x000fe20003840000 */
[----:B------:R2:W-:-:S12]  /*47f0*/  UBLKRED.G.S.ADD.F32.RN [UR4], [UR10], UR6, desc[UR8] ;  /* 0x000008040a0073bb */ /* 0x0005d800080a1406 */
[----:B------:R-:W-:Y:S02]  /*4800*/  @P2 PLOP3.LUT P0, PT, P2, PT, PT, 0x8, 0x0 ;  /* 0x000000000000281c */ /* 0x000fe4000170e170 */
[----:B------:R-:W-:-:S11]  /*4810*/  PLOP3.LUT P2, PT, PT, PT, PT, 0x8, 0x0 ;  /* 0x000000000000781c */ /* 0x000fd60003f4e170 */
[----:B--2---:R-:W-:Y:S05]  /*4820*/  @P0 BRA.U.ANY `(.L_x_1646) ;  /* 0xfffffffd00ec0947 */ /* 0x004fea000393ffff */
[----:B------:R0:W-:Y:S01]  /*4830*/  UTMACMDFLUSH ;  /* 0x00000000000079b7 */ /* 0x0001e20000000000 */
[----:B------:R-:W-:-:S04]  /*4840*/  DEPBAR.LE SB0, 0x0 ;  /* 0x000080000000791a */ /* 0x000fc80000000000 */
.L_x_1645:
[----:B------:R-:W-:Y:S05]  /*4850*/  BSYNC B0 ;  /* 0x0000000000007941 */ /* 0x000fea0003800000 */
.L_x_1644:
        /* <DEDUP_REMOVED lines=12> */
[----:B------:R-:W-:-:S05]  /*4920*/  IMAD.MOV.U32 R5, RZ, RZ, 0x1 ;  /* 0x00000001ff057424 */ /* 0x000fca00078e00ff */
[----:B------:R2:W-:Y:S02]  /*4930*/  REDG.E.ADD.S32.STRONG.GPU desc[UR46][R2.64], R5 ;  /* 0x000000050200798e */ /* 0x0005e4000c10e3ae */
.L_x_1648:
[----:B------:R-:W-:Y:S05]  /*4940*/  BSYNC B0 ;  /* 0x0000000000007941 */ /* 0x000fea0003800000 */
.L_x_1647:
[----:B------:R-:W-:Y:S06]  /*4950*/  BAR.SYNC.DEFER_BLOCKING 0x1, 0x180 ;  /* 0x0046000000007b1d */ /* 0x000fec0000010000 */
[----:B------:R-:W-:Y:S01]  /*4960*/  ULDC.64 UR4, c[0x0][0x860] ;  /* 0x0002180000047ab9 */ /* 0x000fe20000000a00 */
[----:B------:R-:W-:Y:S01]  /*4970*/  BSSY B0, `(.L_x_1649) ;  /* 0x0000017000007945 */ /* 0x000fe20003800000 */
[----:B------:R-:W-:-:S04]  /*4980*/  UIADD3 UR15, UP0, UR15, UR4, URZ ;  /* 0x000000040f0f7290 */ /* 0x000fc8000ff1e03f */
[----:B------:R-:W-:Y:S02]  /*4990*/  UIADD3.X UR16, UR16, UR5, URZ, UP0, !UPT ;  /* 0x0000000510107290 */ /* 0x000fe400087fe43f */
[----:B--2---:R-:W-:-:S04]  /*49a0*/  IMAD.U32 R2, RZ, RZ, UR15 ;  /* 0x0000000fff027e24 */ /* 0x004fc8000f8e00ff */
[----:B------:R-:W-:Y:S01]  /*49b0*/  IMAD.U32 R3, RZ, RZ, UR16 ;  /* 0x00000010ff037e24 */ /* 0x000fe2000f8e00ff */
        /* <DEDUP_REMOVED lines=13> */
.L_x_1651:
[----:B-12---:R-:W2:Y:S04]  /*4a90*/  LDG.E.STRONG.GPU R0, desc[UR46][R2.64] ;  /* 0x0000002e02007981 */ /* 0x006ea8000c1ef900 */
[----:B--2---:R-:W-:Y:S01]  /*4aa0*/  CCTL.IVALL ;  /* 0x00000000ff00798f */ /* 0x004fe20002000000 */
[----:B------:R-:W-:Y:S05]  /*4ab0*/  YIELD ;  /* 0x0000000000007946 */ /* 0x000fea0003800000 */
[----:B------:R-:W-:-:S13]  /*4ac0*/  ISETP.NE.AND P0, PT, R0, UR14, PT ;  /* 0x0000000e00007c0c */ /* 0x000fda000bf05270 */
[----:B------:R-:W-:Y:S05]  /*4ad0*/  @P0 BRA `(.L_x_1651) ;  /* 0xfffffffc00ec0947 */ /* 0x000fea000383ffff */
.L_x_1650:
[----:B------:R-:W-:Y:S05]  /*4ae0*/  BSYNC B0 ;  /* 0x0000000000007941 */ /* 0x000fea0003800000 */
.L_x_1649:
[----:B------:R-:W-:-:S03]  /*4af0*/  UMOV UR4, 0xffffffff ;  /* 0xffffffff00047882 */ /* 0x000fc60000000000 */
[----:B------:R-:W-:Y:S05]  /*4b00*/  BRA.DIV UR4, `(.L_x_1652) ;  /* 0x0000004a04707947 */ /* 0x000fea000b800000 */
[----:B------:R-:W-:Y:S01]  /*4b10*/  NOP ;  /* 0x0000000000007918 */ /* 0x000fe20000000000 */
.L_x_1755:
[----:B------:R-:W-:Y:S01]  /*4b20*/  @!PT LDS RZ, [RZ] ;  /* 0x00000000fffff984 */ /* 0x000fe20000000800 */
[----:B------:R-:W-:Y:S01]  /*4b30*/  @!PT LDS RZ, [RZ] ;  /* 0x00000000fffff984 */ /* 0x000fe20000000800 */
[----:B------:R-:W-:Y:S01]  /*4b40*/  @!PT LDS RZ, [RZ] ;  /* 0x00000000fffff984 */ /* 0x000fe20000000800 */
[----:B------:R-:W-:Y:S01]  /*4b50*/  @!PT LDS RZ, [RZ] ;  /* 0x00000000fffff984 */ /* 0x000fe20000000800 */
[----:B------:R3:W-:Y:S06]  /*4b60*/  MEMBAR.ALL.CTA ;  /* 0x0000000000007992 */ /* 0x0007ec0000008000 */
[----:B---3--:R-:W3:Y:S01]  /*4b70*/  FENCE.VIEW.ASYNC.S ;  /* 0x00000000000073c6 */ /* 0x008ee20000000000 */
[----:B------:R-:W-:Y:S05]  /*4b80*/  WARPSYNC.ALL ;  /* 0x0000000000007948 */ /* 0x000fea0003800000 */
[----:B------:R-:W-:Y:S01]  /*4b90*/  BSSY B0, `(.L_x_1653) ;  /* 0x0000010000007945 */ /* 0x000fe20003800000 */
[----:B---3--:R-:W-:Y:S06]  /*4ba0*/  BAR.SYNC.DEFER_BLOCKING 0x1, 0x180 ;  /* 0x0046000000007b1d */ /* 0x008fec0000010000 */
[----:B------:R-:W-:Y:S05]  /*4bb0*/  @P1 BRA `(.L_x_1654) ;  /* 0x0000000000341947 */ /* 0x000fea0003800000 */
[----:B------:R-:W-:Y:S01]  /*4bc0*/  PLOP3.LUT P0, PT, PT, PT, PT, 0x80, 0x0 ;  /* 0x000000000000781c */ /* 0x000fe20003f0f070 */
[----:B------:R-:W-:Y:S01]  /*4bd0*/  UMOV UR6, 0x1200 ;  /* 0x0000120000067882 */ /* 0x000fe20000000000 */
[----:B------:R-:W-:Y:S01]  /*4be0*/  UMOV UR8, 0x0 ;  /* 0x0000000000087882 */ /* 0x000fe20000000000 */
[----:B------:R-:W-:Y:S01]  /*4bf0*/  UMOV UR9, 0x14f00000 ;  /* 0x14f0000000097882 */ /* 0x000fe20000000000 */
[----:B------:R-:W-:Y:S01]  /*4c00*/  UMOV UR4, UR20 ;  /* 0x0000001400047c82 */ /* 0x000fe20008000000 */
[----:B------:R-:W-:-:S08]  /*4c10*/  UMOV UR5, UR21 ;  /* 0x0000001500057c82 */ /* 0x000fd00008000000 */
.L_x_1655:
[----:B------:R-:W-:Y:S01]  /*4c20*/  @P0 ELECT P2, URZ, PT ;  /* 0x00000000003f082f */ /* 0x000fe20003840000 */
[----:B------:R3:W-:-:S12]  /*4c30*/  UBLKRED.G.S.ADD.F32.RN [UR4], [UR10], UR6, desc[UR8] ;  /* 0x000008040a0073bb */ /* 0x0007d800080a1406 */
[----:B------:R-:W-:Y:S02]  /*4c40*/  @P2 PLOP3.LUT P0, PT, P2, PT, PT, 0x8, 0x0 ;  /* 0x000000000000281c */ /* 0x000fe4000170e170 */
[----:B------:R-:W-:-:S11]  /*4c50*/  PLOP3.LUT P2, PT, PT, PT, PT, 0x8, 0x0 ;  /* 0x000000000000781c */ /* 0x000fd60003f4e170 */
[----:B---3--:R-:W-:Y:S05]  /*4c60*/  @P0 BRA.U.ANY `(.L_x_1655) ;  /* 0xfffffffd00ec0947 */ /* 0x008fea000393ffff */
[----:B------:R0:W-:Y:S01]  /*4c70*/  UTMACMDFLUSH ;  /* 0x00000000000079b7 */ /* 0x0001e20000000000 */
[----:B------:R-:W-:-:S04]  /*4c80*/  DEPBAR.LE SB0, 0x0 ;  /* 0x000080000000791a */ /* 0x000fc80000000000 */
.L_x_1654:
[----:B------:R-:W-:Y:S05]  /*4c90*/  BSYNC B0 ;  /* 0x0000000000007941 */ /* 0x000fea0003800000 */
.L_x_1653:
        /* <DEDUP_REMOVED lines=11> */
[----:B012345:R-:W-:Y:S04]  /*4d50*/  CCTL.IVALL ;  /* 0x00000000ff00798f */ /* 0x03ffe80002000000 */
[----:B------:R3:W-:Y:S01]  /*4d60*/  REDG.E.ADD.S32.STRONG.GPU desc[UR46][R2.64], R5 ;  /* 0x000000050200798e */ /* 0x0007e2000c10e3ae */
[----:B------:R-:W-:Y:S05]  /*4d70*/  BRA `(.L_x_1611) ;  /* 0x0000004400587947 */ /* 0x000fea0003800000 */
.L_x_1609:
        /* <DEDUP_REMOVED lines=33> */
.L_x_1657:
[----:B------:R-:W-:-:S05]  /*4f90*/  UMOV UR11, UR5 ;  /* 0x00000005000b7c82 */ /* 0x000fca0008000000 */
.L_x_1658:
        /* <DEDUP_REMOVED lines=11> */
[----:B------:R-:W-:Y:S02]  /*5050*/  UIADD3 UR7, UR7, UR8, URZ ;  /* 0x0000000807077290 */ /* 0x000fe4000fffe03f */
[----:B------:R-:W-:Y:S02]  /*5060*/  UISETP.LT.AND UP0, UPT, URZ, UR10, UPT ;  /* 0x0000000a3f00728c */ /* 0x000fe4000bf01270 */
[----:B------:R-:W-:-:S02]  /*5070*/  USHF.R.S32.HI UR9, URZ, 0x1f, UR16 ;  /* 0x0000001f3f097899 */ /* 0x000fc40008011410 */
[----:B------:R-:W-:Y:S01]  /*5080*/  USEL UR8, URZ, UR10, !UP0 ;  /* 0x0000000a3f087287 */ /* 0x000fe2000c000000 */
[----:B------:R-:W-:Y:S01]  /*5090*/  ULDC.64 UR12, c[0x0][0x2e0] ;  /* 0x0000b800000c7ab9 */ /* 0x000fe20000000a00 */
[----:B------:R-:W-:Y:S02]  /*50a0*/  ULDC UR15, c[0x0][0x288] ;  /* 0x0000a200000f7ab9 */ /* 0x000fe40000000800 */
[----:B------:R-:W-:Y:S02]  /*50b0*/  UISETP.GT.AND UP0, UPT, UR11, UR8, UPT ;  /* 0x000000080b00728c */ /* 0x000fe4000bf04270 */
[----:B------:R-:W-:Y:S02]  /*50c0*/  UIMAD UR9, UR9, UR12, URZ ;  /* 0x0000000c090972a4 */ /* 0x000fe4000f8e023f */
[----:B------:R-:W-:Y:S02]  /*50d0*/  UIMAD UR10, UR16, UR15, URZ ;  /* 0x0000000f100a72a4 */ /* 0x000fe4000f8e023f */
[----:B------:R-:W-:Y:S01]  /*50e0*/  PLOP3.LUT P1, PT, PT, PT, UP0, 0x80, 0x0 ;  /* 0x000000000000781c */ /* 0x000fe20003f2f008 */
[----:B------:R-:W-:-:S02]  /*50f0*/  UIMAD UR14, UR16, UR13, UR9 ;  /* 0x0000000d100e72a4 */ /* 0x000fc4000f8e0209 */
        /* <DEDUP_REMOVED lines=26> */
.L_x_1663:
[----:B------:R-:W2:Y:S04]  /*52a0*/  LDG.E.STRONG.GPU R0, desc[UR46][R2.64] ;  /* 0x0000002e02007981 */ /* 0x000ea8000c1ef900 */
[----:B--2---:R-:W-:Y:S01]  /*52b0*/  CCTL.IVALL ;  /* 0x00000000ff00798f */ /* 0x004fe20002000000 */
[----:B------:R-:W-:Y:S05]  /*52c0*/  YIELD ;  /* 0x0000000000007946 */ /* 0x000fea0003800000 */
[----:B------:R-:W-:-:S13]  /*52d0*/  ISETP.NE.AND P1, PT, R0, UR23, PT ;  /* 0x0000001700007c0c */ /* 0x000fda000bf25270 */
[----:B------:R-:W-:Y:S05]  /*52e0*/  @P1 BRA `(.L_x_1663) ;  /* 0xfffffffc00ec1947 */ /* 0x000fea000383ffff */
.L_x_1662:
[----:B------:R-:W-:Y:S05]  /*52f0*/  BSYNC B0 ;  /* 0x0000000000007941 */ /* 0x000fea0003800000 */
.L_x_1661:
[----:B------:R-:W-:-:S03]  /*5300*/  UMOV UR4, 0xffffffff ;  /* 0xffffffff00047882 */ /* 0x000fc60000000000 */
[----:B------:R-:W-:Y:S05]  /*5310*/  BRA.DIV UR4, `(.L_x_1664) ;  /* 0x0000004204887947 */ /* 0x000fea000b800000 */
[----:B------:R-:W-:Y:S01]  /*5320*/  NOP ;  /* 0x0000000000007918 */ /* 0x000fe20000000000 */
.L_x_1758:
        /* <DEDUP_REMOVED lines=22> */
.L_x_1666:
[----:B------:R-:W-:Y:S05]  /*5490*/  BSYNC B0 ;  /* 0x0000000000007941 */ /* 0x000fea0003800000 */
.L_x_1665:
        /* <DEDUP_REMOVED lines=19> */
.L_x_1668:
[----:B------:R-:W-:Y:S05]  /*55d0*/  BSYNC B0 ;  /* 0x0000000000007941 */ /* 0x000fea0003800000 */
.L_x_1667:
        /* <DEDUP_REMOVED lines=20> */
.L_x_1670:
[----:B------:R-:W-:Y:S05]  /*5720*/  BSYNC B0 ;  /* 0x0000000000007941 */ /* 0x000fea0003800000 */
.L_x_1669:
[----:B------:R-:W-:Y:S06]  /*5730*/  BAR.ARV 0xa, 0xa0 ;  /* 0x0282800000007b1d */ /* 0x000fec0000002000 */
[----:B------:R-:W-:Y:S04]  /*5740*/  BSSY B0, `(.L_x_1671) ;  /* 0x0000003000007945 */ /* 0x000fe80003800000 */
[----:B------:R-:W-:Y:S05]  /*5750*/  @!P0 BRA `(.L_x_1672) ;  /* 0x0000000000048947 */ /* 0x000fea0003800000 */
[----:B------:R-:W-:-:S04]  /*5760*/  DEPBAR.LE SB0, 0x1 ;  /* 0x000080400000791a */ /* 0x000fc80000000000 */
.L_x_1672:
[----:B------:R-:W-:Y:S05]  /*5770*/  BSYNC B0 ;  /* 0x0000000000007941 */ /* 0x000fea0003800000 */
.L_x_1671:
[----:B------:R-:W-:Y:S06]  /*5780*/  BAR.ARV 0xb, 0xa0 ;  /* 0x02c2800000007b1d */ /* 0x000fec0000002000 */
[----:B------:R-:W-:Y:S04]  /*5790*/  BSSY B0, `(.L_x_1673) ;  /* 0x0000003000007945 */ /* 0x000fe80003800000 */
[----:B------:R-:W-:Y:S05]  /*57a0*/  @!P0 BRA `(.L_x_1674) ;  /* 0x0000000000048947 */ /* 0x000fea0003800000 */
[----:B------:R-:W-:-:S04]  /*57b0*/  DEPBAR.LE SB0, 0x0 ;  /* 0x000080000000791a */ /* 0x000fc80000000000 */
.L_x_1674:
[----:B------:R-:W-:Y:S05]  /*57c0*/  BSYNC B0 ;  /* 0x0000000000007941 */ /* 0x000fea0003800000 */
.L_x_1673:
        /* <DEDUP_REMOVED lines=19> */
.L_x_1676:
[----:B------:R-:W-:Y:S05]  /*5900*/  BSYNC B0 ;  /* 0x0000000000007941 */ /* 0x000fea0003800000 */
.L_x_1675:
[----:B------:R-:W-:Y:S01]  /*5910*/  UIADD3 UR18, UR8, 0x1, URZ ;  /* 0x0000000108127890 */ /* 0x000fe2000fffe03f */
[----:B------:R-:W-:Y:S11]  /*5920*/  BRA `(.L_x_1677) ;  /* 0x0000000000047947 */ /* 0x000ff60003800000 */
.L_x_1660:
[----:B------:R-:W-:-:S05]  /*5930*/  UMOV UR18, UR8 ;  /* 0x0000000800127c82 */ /* 0x000fca0008000000 */
.L_x_1677:
        /* <DEDUP_REMOVED lines=12> */
.L_x_1710:
        /* <DEDUP_REMOVED lines=11> */
.L_x_1680:
[----:B------:R-:W2:Y:S04]  /*5ab0*/  LDG.E.STRONG.GPU R0, desc[UR46][R2.64] ;  /* 0x0000002e02007981 */ /* 0x000ea8000c1ef900 */
[----:B--2---:R-:W-:Y:S01]  /*5ac0*/  CCTL.IVALL ;  /* 0x00000000ff00798f */ /* 0x004fe20002000000 */
[----:B------:R-:W-:Y:S05]  /*5ad0*/  YIELD ;  /* 0x0000000000007946 */ /* 0x000fea0003800000 */
[----:B------:R-:W-:-:S13]  /*5ae0*/  ISETP.NE.AND P1, PT, R0, UR23, PT ;  /* 0x0000001700007c0c */ /* 0x000fda000bf25270 */
[----:B------:R-:W-:Y:S05]  /*5af0*/  @P1 BRA `(.L_x_1680) ;  /* 0xfffffffc00ec1947 */ /* 0x000fea000383ffff */
.L_x_1679:
[----:B------:R-:W-:Y:S05]  /*5b00*/  BSYNC B0 ;  /* 0x0000000000007941 */ /* 0x000fea0003800000 */
.L_x_1678:
[----:B------:R-:W-:-:S03]  /*5b10*/  UMOV UR16, 0xffffffff ;  /* 0xffffffff00107882 */ /* 0x000fc60000000000 */
[----:B------:R-:W-:Y:S05]  /*5b20*/  BRA.DIV UR16, `(.L_x_1681) ;  /* 0x0000003a10a07947 */ /* 0x000fea000b800000 */
[----:B------:R-:W-:Y:S01]  /*5b30*/  NOP ;  /* 0x0000000000007918 */ /* 0x000fe20000000000 */
.L_x_1761:
        /* <DEDUP_REMOVED lines=19> */
.L_x_1683:
[----:B------:R-:W-:Y:S05]  /*5c70*/  BSYNC B0 ;  /* 0x0000000000007941 */ /* 0x000fea0003800000 */
.L_x_1682:
        /* <DEDUP_REMOVED lines=14> */
.L_x_1685:
[----:B------:R-:W-:Y:S05]  /*5d60*/  BSYNC B0 ;  /* 0x0000000000007941 */ /* 0x000fea0003800000 */
.L_x_1684:
        /* <DEDUP_REMOVED lines=15> */
.L_x_1687:
[----:B------:R-:W-:Y:S05]  /*5e60*/  BSYNC B0 ;  /* 0x0000000000007941 */ /* 0x000fea0003800000 */
.L_x_1686:
[----:B------:R-:W-:Y:S06]  /*5e70*/  BAR.ARV 0xa, 0xa0 ;  /* 0x0282800000007b1d */ /* 0x000fec0000002000 */
[----:B------:R-:W-:Y:S04]  /*5e80*/  BSSY B0, `(.L_x_1688) ;  /* 0x0000003000007945 */ /* 0x000fe80003800000 */
[----:B------:R-:W-:Y:S05]  /*5e90*/  @!P0 BRA `(.L_x_1689) ;  /* 0x0000000000048947 */ /* 0x000fea0003800000 */
[----:B------:R-:W-:-:S04]  /*5ea0*/  DEPBAR.LE SB0, 0x1 ;  /* 0x000080400000791a */ /* 0x000fc80000000000 */
.L_x_1689:
[----:B------:R-:W-:Y:S05]  /*5eb0*/  BSYNC B0 ;  /* 0x0000000000007941 */ /* 0x000fea0003800000 */
.L_x_1688:
[----:B------:R-:W-:Y:S06]  /*5ec0*/  BAR.ARV 0xb, 0xa0 ;  /* 0x02c2800000007b1d */ /* 0x000fec0000002000 */
[----:B------:R-:W-:Y:S04]  /*5ed0*/  BSSY B0, `(.L_x_1690) ;  /* 0x0000003000007945 */ /* 0x000fe80003800000 */
[----:B------:R-:W-:Y:S05]  /*5ee0*/  @!P0 BRA `(.L_x_1691) ;  /* 0x0000000000048947 */ /* 0x000fea0003800000 */
[----:B------:R-:W-:-:S04]  /*5ef0*/  DEPBAR.LE SB0, 0x0 ;  /* 0x000080000000791a */ /* 0x000fc80000000000 */
.L_x_1691:
[----:B------:R-:W-:Y:S05]  /*5f00*/  BSYNC B0 ;  /* 0x0000000000007941 */ /* 0x000fea0003800000 */
.L_x_1690:
        /* <DEDUP_REMOVED lines=19> */
.L_x_1693:
[----:B------:R-:W-:Y:S05]  /*6040*/  BSYNC B0 ;  /* 0x0000000000007941 */ /* 0x000fea0003800000 */
.L_x_1692:
        /* <DEDUP_REMOVED lines=9> */
.L_x_1696:
[----:B------:R-:W2:Y:S04]  /*60e0*/  LDG.E.STRONG.GPU R0, desc[UR46][R2.64] ;  /* 0x0000002e02007981 */ /* 0x000ea8000c1ef900 */
[----:B--2---:R-:W-:Y:S01]  /*60f0*/  CCTL.IVALL ;  /* 0x00000000ff00798f */ /* 0x004fe20002000000 */
[----:B------:R-:W-:Y:S05]  /*6100*/  YIELD ;  /* 0x0000000000007946 */ /* 0x000fea0003800000 */
[----:B------:R-:W-:-:S13]  /*6110*/  ISETP.NE.AND P1, PT, R0, UR23, PT ;  /* 0x0000001700007c0c */ /* 0x000fda000bf25270 */
[----:B------:R-:W-:Y:S05]  /*6120*/  @P1 BRA `(.L_x_1696) ;  /* 0xfffffffc00ec1947 */ /* 0x000fea000383ffff */
.L_x_1695:
[----:B------:R-:W-:Y:S05]  /*6130*/  BSYNC B0 ;  /* 0x0000000000007941 */ /* 0x000fea0003800000 */
.L_x_1694:
[----:B------:R-:W-:-:S03]  /*6140*/  UMOV UR12, 0xffffffff ;  /* 0xffffffff000c7882 */ /* 0x000fc60000000000 */
[----:B------:R-:W-:Y:S05]  /*6150*/  BRA.DIV UR12, `(.L_x_1697) ;  /* 0x000000360c307947 */ /* 0x000fea000b800000 */
[----:B------:R-:W-:Y:S01]  /*6160*/  NOP ;  /* 0x0000000000007918 */ /* 0x000fe20000000000 */
.L_x_1764:
        /* <DEDUP_REMOVED lines=15> */
.L_x_1699:
[----:B------:R-:W-:Y:S05]  /*6260*/  BSYNC B0 ;  /* 0x0000000000007941 */ /* 0x000fea0003800000 */
.L_x_1698:
        /* <DEDUP_REMOVED lines=14> */
.L_x_1701:
[----:B------:R-:W-:Y:S05]  /*6350*/  BSYNC B0 ;  /* 0x0000000000007941 */ /* 0x000fea0003800000 */
.L_x_1700:
        /* <DEDUP_REMOVED lines=15> */
.L_x_1703:
[----:B------:R-:W-:Y:S05]  /*6450*/  BSYNC B0 ;  /* 0x0000000000007941 */ /* 0x000fea0003800000 */
.L_x_1702:
[----:B------:R-:W-:Y:S06]  /*6460*/  BAR.ARV 0xa, 0xa0 ;  /* 0x0282800000007b1d */ /* 0x000fec0000002000 */
[----:B------:R-:W-:Y:S04]  /*6470*/  BSSY B0, `(.L_x_1704) ;  /* 0x0000003000007945 */ /* 0x000fe80003800000 */
[----:B------:R-:W-:Y:S05]  /*6480*/  @!P0 BRA `(.L_x_1705) ;  /* 0x0000000000048947 */ /* 0x000fea0003800000 */
[----:B------:R-:W-:-:S04]  /*6490*/  DEPBAR.LE SB0, 0x1 ;  /* 0x000080400000791a */ /* 0x000fc80000000000 */
.L_x_1705:
[----:B------:R-:W-:Y:S05]  /*64a0*/  BSYNC B0 ;  /* 0x0000000000007941 */ /* 0x000fea0003800000 */
.L_x_1704:
[----:B------:R-:W-:Y:S06]  /*64b0*/  BAR.ARV 0xb, 0xa0 ;  /* 0x02c2800000007b1d */ /* 0x000fec0000002000 */
[----:B------:R-:W-:Y:S04]  /*64c0*/  BSSY B0, `(.L_x_1706) ;  /* 0x0000003000007945 */ /* 0x000fe80003800000 */
[----:B------:R-:W-:Y:S05]  /*64d0*/  @!P0 BRA `(.L_x_1707) ;  /* 0x0000000000048947 */ /* 0x000fea0003800000 */
[----:B------:R-:W-:-:S04]  /*64e0*/  DEPBAR.LE SB0, 0x0 ;  /* 0x000080000000791a */ /* 0x000fc80000000000 */
.L_x_1707:
[----:B------:R-:W-:Y:S05]  /*64f0*/  BSYNC B0 ;  /* 0x0000000000007941 */ /* 0x000fea0003800000 */
.L_x_1706:
        /* <DEDUP_REMOVED lines=19> */
.L_x_1709:
[----:B------:R-:W-:Y:S05]  /*6630*/  BSYNC B0 ;  /* 0x0000000000007941 */ /* 0x000fea0003800000 */
.L_x_1708:
[----:B------:R-:W-:Y:S02]  /*6640*/  UIADD3 UR8, UR8, 0x2, URZ ;  /* 0x0000000208087890 */ /* 0x000fe4000fffe03f */
[----:B------:R-:W-:Y:S02]  /*6650*/  UIADD3 UR4, UR4, 0x6000, URZ ;  /* 0x0000600004047890 */ /* 0x000fe4000fffe03f */
[----:B------:R-:W-:-:S06]  /*6660*/  UISETP.GE.AND UP0, UPT, UR8, UR11, UPT ;  /* 0x0000000b0800728c */ /* 0x000fcc000bf06270 */
[----:B------:R-:W-:-:S13]  /*6670*/  PLOP3.LUT P1, PT, PT, PT, UP0, 0x80, 0x0 ;  /* 0x000000000000781c */ /* 0x000fda0003f2f008 */
[----:B------:R-:W-:Y:S05]  /*6680*/  @!P1 BRA `(.L_x_1710) ;  /* 0xfffffff000dc9947 */ /* 0x000fea000383ffff */
.L_x_1659:
        /* <DEDUP_REMOVED lines=41> */
.L_x_1713:
[----:B------:R-:W-:Y:S05]  /*6920*/  BSYNC B0 ;  /* 0x0000000000007941 */ /* 0x000fea0003800000 */
.L_x_1712:
[----:B------:R-:W-:Y:S05]  /*6930*/  BRA `(.L_x_1714) ;  /* 0x0000000000047947 */ /* 0x000fea0003800000 */
.L_x_1711:
[----:B------:R-:W-:-:S05]  /*6940*/  UMOV UR4, UR8 ;  /* 0x0000000800047c82 */ /* 0x000fca0008000000 */
.L_x_1714:
        /* <DEDUP_REMOVED lines=11> */
.L_x_1719:
        /* <DEDUP_REMOVED lines=24> */
.L_x_1716:
[----:B------:R-:W-:Y:S05]  /*6b80*/  BSYNC B0 ;  /* 0x0000000000007941 */ /* 0x000fea0003800000 */
.L_x_1715:
        /* <DEDUP_REMOVED lines=24> */
.L_x_1718:
[----:B------:R-:W-:Y:S05]  /*6d10*/  BSYNC B0 ;  /* 0x0000000000007941 */ /* 0x000fea0003800000 */
.L_x_1717:
[----:B------:R-:W-:Y:S02]  /*6d20*/  UIADD3 UR11, UR11, 0x2, URZ ;  /* 0x000000020b0b7890 */ /* 0x000fe4000fffe03f */
[----:B------:R-:W-:Y:S02]  /*6d30*/  ULEA UR6, UR18, UR6, 0x1 ;  /* 0x0000000612067291 */ /* 0x000fe4000f8e083f */
[----:B------:R-:W-:Y:S02]  /*6d40*/  ULEA UR7, UR18, UR7, 0x1 ;  /* 0x0000000712077291 */ /* 0x000fe4000f8e083f */
[----:B------:R-:W-:-:S13]  /*6d50*/  ISETP.NE.AND P0, PT, RZ, UR11, PT ;  /* 0x0000000bff007c0c */ /* 0x000fda000bf05270 */
[----:B------:R-:W-:Y:S05]  /*6d60*/  @!P0 BRA `(.L_x_1611) ;  /* 0x00000024005c8947 */ /* 0x000fea0003800000 */
[----:B------:R-:W-:Y:S05]  /*6d70*/  BRA `(.L_x_1719) ;  /* 0xfffffffc00207947 */ /* 0x000fea000383ffff */
.L_x_1656:
        /* <DEDUP_REMOVED lines=34> */
.L_x_1721:
        /* <DEDUP_REMOVED lines=50> */
.L_x_1765:
        /* <DEDUP_REMOVED lines=9> */
.L_x_1724:
        /* <DEDUP_REMOVED lines=115> */
.L_x_1735:
[----:B-1----:R-:W-:-:S05]  /*7a80*/  IMAD.MOV.U32 R6, RZ, RZ, 0x1 ;  /* 0x00000001ff067424 */ /* 0x002fca00078e00ff */
[----:B------:R-:W-:-:S04]  /*7a90*/  SHF.L.U32 R6, R6, 0x1f, RZ ;  /* 0x0000001f06067819 */ /* 0x000fc800000006ff */
[----:B------:R-:W1:Y:S02]  /*7aa0*/  SYNCS.PHASECHK.TRANS64.TRYWAIT P1, [R0+URZ+0x36438], R6 ;  /* 0x03643806000075a7 */ /* 0x000e64000802017f */
[----:B-123--:R-:W-:Y:S05]  /*7ab0*/  @!P1 BRA `(.L_x_1727) ;  /* 0x0000001c00089947 */ /* 0x00efea0003800000 */
.L_x_1766:
[----:B------:R-:W-:Y:S05]  /*7ac0*/  @P0 BRA `(.L_x_1728) ;  /* 0x0000000000140947 */ /* 0x000fea0003800000 */
[----:B------:R-:W-:Y:S01]  /*7ad0*/  ISETP.NE.AND P1, PT, R20, RZ, PT ;  /* 0x000000ff1400720c */ /* 0x000fe20003f25270 */
[----:B------:R-:W-:-:S04]  /*7ae0*/  IMAD.MOV.U32 R3, RZ, RZ, 0x6100 ;  /* 0x00006100ff037424 */ /* 0x000fc800078e00ff */
[----:B------:R2:W-:Y:S08]  /*7af0*/  SYNCS.ARRIVE.TRANS64 RZ, [R0+URZ+0x36430], R3 ;  /* 0x0364300300ff79a7 */ /* 0x0005f0000800003f */
[----:B------:R-:W-:Y:S05]  /*7b00*/  @!P1 BRA `(.L_x_1728) ;  /* 0x0000000000049947 */ /* 0x000fea0003800000 */
[----:B------:R-:W-:Y:S01]  /*7b10*/  BPT.TRAP 0x1 ;  /* 0x000000040000795c */ /* 0x000fe20000300000 */
.L_x_1728:
        /* <DEDUP_REMOVED lines=48> */
.L_x_1767:
[----:B------:R-:W-:Y:S05]  /*7e20*/  @P0 BRA `(.L_x_1730) ;  /* 0x0000000000140947 */ /* 0x000fea0003800000 */
[----:B------:R-:W-:Y:S01]  /*7e30*/  ISETP.NE.AND P1, PT, R20, RZ, PT ;  /* 0x000000ff1400720c */ /* 0x000fe20003f25270 */
[----:B--2---:R-:W-:-:S04]  /*7e40*/  IMAD.MOV.U32 R3, RZ, RZ, 0x6100 ;  /* 0x00006100ff037424 */ /* 0x004fc800078e00ff */
[----:B------:R3:W-:Y:S08]  /*7e50*/  SYNCS.ARRIVE.TRANS64 RZ, [R0+URZ+0x36418], R3 ;  /* 0x0364180300ff79a7 */ /* 0x0007f0000800003f */
[----:B------:R-:W-:Y:S05]  /*7e60*/  @!P1 BRA `(.L_x_1730) ;  /* 0x0000000000049947 */ /* 0x000fea0003800000 */
[----:B------:R-:W-:Y:S01]  /*7e70*/  BPT.TRAP 0x1 ;  /* 0x000000040000795c */ /* 0x000fe20000300000 */
.L_x_1730:
        /* <DEDUP_REMOVED lines=44> */
.L_x_1768:
[----:B------:R-:W-:Y:S05]  /*8140*/  @P0 BRA `(.L_x_1732) ;  /* 0x0000000000140947 */ /* 0x000fea0003800000 */
[----:B------:R-:W-:Y:S01]  /*8150*/  ISETP.NE.AND P1, PT, R20, RZ, PT ;  /* 0x000000ff1400720c */ /* 0x000fe20003f25270 */
[----:B--2---:R-:W-:-:S04]  /*8160*/  IMAD.MOV.U32 R29, RZ, RZ, 0x6100 ;  /* 0x00006100ff1d7424 */ /* 0x004fc800078e00ff */
[----:B------:R3:W-:Y:S08]  /*8170*/  SYNCS.ARRIVE.TRANS64 RZ, [R0+URZ+0x36430], R29 ;  /* 0x0364301d00ff79a7 */ /* 0x0007f0000800003f */
[----:B------:R-:W-:Y:S05]  /*8180*/  @!P1 BRA `(.L_x_1732) ;  /* 0x0000000000049947 */ /* 0x000fea0003800000 */
[----:B------:R-:W-:Y:S01]  /*8190*/  BPT.TRAP 0x1 ;  /* 0x000000040000795c */ /* 0x000fe20000300000 */
.L_x_1732:
        /* <DEDUP_REMOVED lines=37> */
.L_x_1770:
[----:B------:R-:W-:Y:S05]  /*83f0*/  @P0 BRA `(.L_x_1734) ;  /* 0x0000000000140947 */ /* 0x000fea0003800000 */
[----:B------:R-:W-:Y:S01]  /*8400*/  ISETP.NE.AND P1, PT, R20, RZ, PT ;  /* 0x000000ff1400720c */ /* 0x000fe20003f25270 */
[----:B----4-:R-:W-:-:S04]  /*8410*/  IMAD.MOV.U32 R5, RZ, RZ, 0x6100 ;  /* 0x00006100ff057424 */ /* 0x010fc800078e00ff */
[----:B------:R4:W-:Y:S08]  /*8420*/  SYNCS.ARRIVE.TRANS64 RZ, [R0+URZ+0x36410], R5 ;  /* 0x0364100500ff79a7 */ /* 0x0009f0000800003f */
[----:B------:R-:W-:Y:S05]  /*8430*/  @!P1 BRA `(.L_x_1734) ;  /* 0x0000000000049947 */ /* 0x000fea0003800000 */
[----:B------:R-:W-:Y:S01]  /*8440*/  BPT.TRAP 0x1 ;  /* 0x000000040000795c */ /* 0x000fe20000300000 */
.L_x_1734:
        /* <DEDUP_REMOVED lines=44> */
.L_x_1726:
[----:B------:R-:W-:Y:S01]  /*8710*/  ISETP.NE.AND P1, PT, R19, RZ, PT ;  /* 0x000000ff1300720c */ /* 0x000fe20003f25270 */
[----:B------:R-:W-:Y:S02]  /*8720*/  IMAD.MOV.U32 R5, RZ, RZ, 0x1 ;  /* 0x00000001ff057424 */ /* 0x000fe400078e00ff */
[----:B------:R-:W-:-:S10]  /*8730*/  IMAD.MOV.U32 R4, RZ, RZ, R15 ;  /* 0x000000ffff047224 */ /* 0x000fd400078e000f */
[----:B------:R-:W-:Y:S05]  /*8740*/  @!P1 BRA `(.L_x_1725) ;  /* 0x0000000400889947 */ /* 0x000fea0003800000 */
[----:B------:R-:W4:Y:S02]  /*8750*/  SYNCS.PHASECHK.TRANS64.TRYWAIT P1, [R0+URZ+0x36438], R6 ;  /* 0x03643806000075a7 */ /* 0x000f24000802017f */
[----:B----4-:R-:W-:Y:S05]  /*8760*/  @!P1 BRA `(.L_x_1736) ;  /* 0x0000001000309947 */ /* 0x010fea0003800000 */
.L_x_1771:
[----:B------:R-:W-:Y:S05]  /*8770*/  @P0 BRA `(.L_x_1737) ;  /* 0x0000000000140947 */ /* 0x000fea0003800000 */
[----:B------:R-:W-:Y:S01]  /*8780*/  ISETP.NE.AND P1, PT, R20, RZ, PT ;  /* 0x000000ff1400720c */ /* 0x000fe20003f25270 */
[----:B------:R-:W-:-:S04]  /*8790*/  IMAD.MOV.U32 R5, RZ, RZ, 0x6100 ;  /* 0x00006100ff057424 */ /* 0x000fc800078e00ff */
[----:B------:R1:W-:Y:S08]  /*87a0*/  SYNCS.ARRIVE.TRANS64 RZ, [R0+URZ+0x36430], R5 ;  /* 0x0364300500ff79a7 */ /* 0x0003f0000800003f */
[----:B------:R-:W-:Y:S05]  /*87b0*/  @!P1 BRA `(.L_x_1737) ;  /* 0x0000000000049947 */ /* 0x000fea0003800000 */
[----:B------:R-:W-:Y:S01]  /*87c0*/  BPT.TRAP 0x1 ;  /* 0x000000040000795c */ /* 0x000fe20000300000 */
.L_x_1737:
        /* <DEDUP_REMOVED lines=41> */
.L_x_1772:
[----:B-1----:R-:W-:Y:S01]  /*8a60*/  IMAD.MOV.U32 R5, RZ, RZ, RZ ;  /* 0x000000ffff057224 */ /* 0x002fe200078e00ff */
[----:B------:R-:W-:Y:S06]  /*8a70*/  @P0 BRA `(.L_x_1739) ;  /* 0x0000000000140947 */ /* 0x000fec0003800000 */
[----:B------:R-:W-:Y:S01]  /*8a80*/  ISETP.NE.AND P1, PT, R20, RZ, PT ;  /* 0x000000ff1400720c */ /* 0x000fe20003f25270 */
[----:B------:R-:W-:-:S04]  /*8a90*/  IMAD.MOV.U32 R17, RZ, RZ, 0x6100 ;  /* 0x00006100ff117424 */ /* 0x000fc800078e00ff */
[----:B------:R1:W-:Y:S08]  /*8aa0*/  SYNCS.ARRIVE.TRANS64 RZ, [R0+URZ+0x36418], R17 ;  /* 0x0364181100ff79a7 */ /* 0x0003f0000800003f */
[----:B------:R-:W-:Y:S05]  /*8ab0*/  @!P1 BRA `(.L_x_1739) ;  /* 0x0000000000049947 */ /* 0x000fea0003800000 */
[----:B------:R-:W-:Y:S01]  /*8ac0*/  BPT.TRAP 0x1 ;  /* 0x000000040000795c */ /* 0x000fe20000300000 */
.L_x_1739:
        /* <DEDUP_REMOVED lines=42> */
.L_x_1725:
[----:B------:R-:W-:-:S04]  /*8d70*/  SHF.L.U32 R3, R5, 0x1f, RZ ;  /* 0x0000001f05037819 */ /* 0x000fc800000006ff */
[----:B------:R-:W4:Y:S02]  /*8d80*/  SYNCS.PHASECHK.TRANS64.TRYWAIT P1, [R0+URZ+0x36438], R3 ;  /* 0x03643803000075a7 */ /* 0x000f24000802017f */
[----:B----4-:R-:W-:Y:S05]  /*8d90*/  @!P1 BRA `(.L_x_1740) ;  /* 0x0000000800cc9947 */ /* 0x010fea0003800000 */
.L_x_1773:
[----:B------:R-:W-:Y:S05]  /*8da0*/  @P0 BRA `(.L_x_1741) ;  /* 0x0000000000180947 */ /* 0x000fea0003800000 */
[----:B------:R-:W5:Y:S01]  /*8db0*/  S2R R2, SR_TID.X ;  /* 0x0000000000027919 */ /* 0x000f620000002100 */
[----:B----4-:R-:W-:-:S04]  /*8dc0*/  IMAD.MOV.U32 R3, RZ, RZ, 0x6100 ;  /* 0x00006100ff037424 */ /* 0x010fc800078e00ff */
[----:B------:R4:W-:Y:S01]  /*8dd0*/  SYNCS.ARRIVE.TRANS64 RZ, [R0+URZ+0x36430], R3 ;  /* 0x0364300300ff79a7 */ /* 0x0009e2000800003f */
[----:B-----5:R-:W-:-:S13]  /*8de0*/  LOP3.LUT P0, RZ, R2, 0x1f, RZ, 0xc0, !PT ;  /* 0x0000001f02ff7812 */ /* 0x020fda000780c0ff */
[----:B----4-:R-:W-:Y:S05]  /*8df0*/  @!P0 BRA `(.L_x_1741) ;  /* 0x0000000000048947 */ /* 0x010fea0003800000 */
[----:B------:R-:W-:Y:S01]  /*8e00*/  BPT.TRAP 0x1 ;  /* 0x000000040000795c */ /* 0x000fe20000300000 */
.L_x_1741:
        /* <DEDUP_REMOVED lines=43> */
.L_x_1722:
[----:B------:R-:W-:Y:S05]  /*90c0*/  BSYNC B0 ;  /* 0x0000000000007941 */ /* 0x000fea0003800000 */
.L_x_1720:
[----:B------:R-:W-:-:S03]  /*90d0*/  UMOV UR7, 0xffffffff ;  /* 0xffffffff00077882 */ /* 0x000fc60000000000 */
[----:B------:R-:W-:Y:S05]  /*90e0*/  BRA.DIV UR7, `(.L_x_1742) ;  /* 0x0000000a070c7947 */ /* 0x000fea000b800000 */
[----:B------:R-:W-:-:S13]  /*90f0*/  ELECT P6, URZ, PT ;  /* 0x00000000003f782f */ /* 0x000fda00038c0000 */
.L_x_1776:
[----:B------:R-:W-:Y:S05]  /*9100*/  @!P6 BRA `(.L_x_1611) ;  /* 0x000000000074e947 */ /* 0x000fea0003800000 */
[----:B------:R-:W-:-:S06]  /*9110*/  ULOP3.LUT UR7, UR38, 0x2, URZ, 0xfc, !UPT ;  /* 0x0000000226077892 */ /* 0x000fcc000f8efc3f */
[----:B------:R-:W-:-:S05]  /*9120*/  IMAD.U32 R0, RZ, RZ, UR7 ;  /* 0x00000007ff007e24 */ /* 0x000fca000f8e00ff */
[----:B------:R-:W-:-:S13]  /*9130*/  ISETP.NE.AND P2, PT, R0, 0x3, PT ;  /* 0x000000030000780c */ /* 0x000fda0003f45270 */
[----:B------:R-:W-:Y:S05]  /*9140*/  @!P2 BRA `(.L_x_1743) ;  /* 0x000000000004a947 */ /* 0x000fea0003800000 */
[----:B------:R-:W-:Y:S01]  /*9150*/  BPT.TRAP 0x1 ;  /* 0x000000040000795c */ /* 0x000fe20000300000 */
.L_x_1743:
        /* <DEDUP_REMOVED lines=15> */
.L_x_1777:
[----:B------:R-:W2:Y:S02]  /*9250*/  SYNCS.PHASECHK.TRANS64.TRYWAIT P0, [R3+URZ], R0 ;  /* 0x00000000030075a7 */ /* 0x000ea4000800017f */
[----:B--2---:R-:W-:Y:S05]  /*9260*/  @!P0 BRA `(.L_x_1745) ;  /* 0x0000000400e08947 */ /* 0x004fea0003800000 */
.L_x_1778:
[----:B------:R-:W-:Y:S05]  /*9270*/  @!P2 BRA `(.L_x_1746) ;  /* 0x000000000004a947 */ /* 0x000fea0003800000 */
[----:B------:R-:W-:Y:S01]  /*9280*/  BPT.TRAP 0x1 ;  /* 0x000000040000795c */ /* 0x000fe20000300000 */
.L_x_1746:
[----:B------:R-:W-:-:S07]  /*9290*/  SHF.L.U32 R5, R5, 0x1f, RZ ;  /* 0x0000001f05057819 */ /* 0x000fce00000006ff */
.L_x_1747:
[----:B---3--:R3:W4:Y:S02]  /*92a0*/  SYNCS.PHASECHK.TRANS64.TRYWAIT P0, [R4+URZ+0x36438], R5 ;  /* 0x03643805040075a7 */ /* 0x008724000800017f */
[----:B----4-:R-:W-:Y:S05]  /*92b0*/  @!P0 NANOSLEEP.SYNCS 0x989680 ;  /* 0x009896800000895d */ /* 0x010fea0003900000 */
[----:B------:R-:W4:Y:S02]  /*92c0*/  @!P0 SYNCS.PHASECHK.TRANS64 P0, [R4+URZ+0x36438], R5 ;  /* 0x03643805040085a7 */ /* 0x000f24000800007f */
[----:B----4-:R-:W-:Y:S05]  /*92d0*/  @!P0 BRA `(.L_x_1747) ;  /* 0xfffffffc00f08947 */ /* 0x010fea000383ffff */
.L_x_1611:
[----:B------:R-:W-:Y:S05]  /*92e0*/  BSYNC B6 ;  /* 0x0000000000067941 */ /* 0x000fea0003800000 */
.L_x_1608:
[----:B------:R-:W-:Y:S05]  /*92f0*/  EXIT ;  /* 0x000000000000794d */ /* 0x000fea0003800000 */
.L_x_1618:
[----:B------:R-:W-:Y:S02]  /*9300*/  IMAD.MOV.U32 R12, RZ, RZ, RZ ;  /* 0x000000ffff0c7224 */ /* 0x000fe400078e00ff */
[----:B------:R-:W-:Y:S02]  /*9310*/  IMAD.MOV.U32 R11, RZ, RZ, 0x1f ;  /* 0x0000001fff0b7424 */ /* 0x000fe400078e00ff */
[----:B------:R-:W-:-:S07]  /*9320*/  IMAD.MOV.U32 R15, RZ, RZ, -0x1 ;  /* 0xffffffffff0f7424 */ /* 0x000fce00078e00ff */
[----:B------:R-:W-:Y:S05]  /*9330*/  WARPSYNC.COLLECTIVE R15, `(.L_x_1748) ;  /* 0x000000000f087348 */ /* 0x000fea0003c00000 */
[----:B------:R1:W2:Y:S02]  /*9340*/  SHFL.IDX P6, R14, R13, R12, R11 ;  /* 0x0000000c0d0e7389 */ /* 0x0002a400000c000b */
[----:B-12---:R-:W-:Y:S01]  /*9350*/  ENDCOLLECTIVE ;  /* 0x000000000000791b */ /* 0x006fe20003800000 */
.L_x_1748:
[----:B------:R-:W-:Y:S05]  /*9360*/  BRA `(.L_x_1749) ;  /* 0xffffff7c004c7947 */ /* 0x000fea000383ffff */
.L_x_1620:
[----:B--2---:R2:W3:Y:S02]  /*9370*/  SYNCS.PHASECHK.TRANS64.TRYWAIT P0, [R153+URZ+0x36400], R10 ;  /* 0x0364000a990075a7 */ /* 0x0044e4000800017f */
[----:B---3--:R-:W-:Y:S05]  /*9380*/  @!P0 NANOSLEEP.SYNCS 0x989680 ;  /* 0x009896800000895d */ /* 0x008fea0003900000 */
[----:B------:R-:W3:Y:S02]  /*9390*/  @!P0 SYNCS.PHASECHK.TRANS64 P0, [R153+URZ+0x36400], R10 ;  /* 0x0364000a990085a7 */ /* 0x000ee4000800007f */
[----:B---3--:R-:W-:Y:S05]  /*93a0*/  @!P0 BRA `(.L_x_1620) ;  /* 0xfffffffc00f08947 */ /* 0x008fea000383ffff */
[----:B------:R-:W-:Y:S05]  /*93b0*/  BRA `(.L_x_1619) ;  /* 0xffffff7c00847947 */ /* 0x000fea000383ffff */
.L_x_1624:
[----:B--2---:R2:W3:Y:S02]  /*93c0*/  SYNCS.PHASECHK.TRANS64.TRYWAIT P1, [R3+URZ+0x36410], R16 ;  /* 0x03641010030075a7 */ /* 0x0044e4000802017f */
[----:B---3--:R-:W-:Y:S05]  /*93d0*/  @!P1 NANOSLEEP.SYNCS 0x989680 ;  /* 0x009896800000995d */ /* 0x008fea0003900000 */
[----:B------:R-:W3:Y:S02]  /*93e0*/  @!P1 SYNCS.PHASECHK.TRANS64 P1, [R3+URZ+0x36410], R16 ;  /* 0x03641010030095a7 */ /* 0x000ee4000802007f */
[----:B---3--:R-:W-:Y:S05]  /*93f0*/  @!P1 BRA `(.L_x_1624) ;  /* 0xfffffffc00f09947 */ /* 0x008fea000383ffff */
[----:B------:R-:W-:Y:S05]  /*9400*/  BRA `(.L_x_1623) ;  /* 0xffffff8400507947 */ /* 0x000fea000383ffff */
.L_x_1628:
[----:B--2---:R2:W1:Y:S02]  /*9410*/  SYNCS.PHASECHK.TRANS64.TRYWAIT P1, [R153+URZ+0x36430], R16 ;  /* 0x03643010990075a7 */ /* 0x004464000802017f */
[----:B-1----:R-:W-:Y:S05]  /*9420*/  @!P1 NANOSLEEP.SYNCS 0x989680 ;  /* 0x009896800000995d */ /* 0x002fea0003900000 */
[----:B------:R-:W1:Y:S02]  /*9430*/  @!P1 SYNCS.PHASECHK.TRANS64 P1, [R153+URZ+0x36430], R16 ;  /* 0x03643010990095a7 */ /* 0x000e64000802007f */
[----:B-1----:R-:W-:Y:S05]  /*9440*/  @!P1 BRA `(.L_x_1628) ;  /* 0xfffffffc00f09947 */ /* 0x002fea000383ffff */
[----:B------:R-:W-:Y:S05]  /*9450*/  BRA `(.L_x_1627) ;  /* 0xffffff8800ec7947 */ /* 0x000fea000383ffff */
.L_x_1643:
[----:B------:R-:W-:Y:S01]  /*9460*/  BSSY B0, `(.L_x_1750) ;  /* 0x0000005000007945 */ /* 0x000fe20003800000 */
[----:B------:R-:W-:-:S07]  /*9470*/  IMAD.MOV.U32 R15, RZ, RZ, -0x1 ;  /* 0xffffffffff0f7424 */ /* 0x000fce00078e00ff */
[----:B-1----:R-:W-:Y:S05]  /*9480*/  WARPSYNC.COLLECTIVE R15, `(.L_x_1751) ;  /* 0x000000000f087348 */ /* 0x002fea0003c00000 */
[----:B------:R-:W-:Y:S01]  /*9490*/  NOP ;  /* 0x0000000000007918 */ /* 0x000fe20000000000 */
[----:B-1----:R-:W-:Y:S01]  /*94a0*/  ENDCOLLECTIVE ;  /* 0x000000000000791b */ /* 0x002fe20003800000 */
.L_x_1751:
[----:B------:R-:W-:Y:S05]  /*94b0*/  BSYNC B0 ;  /* 0x0000000000007941 */ /* 0x000fea0003800000 */
.L_x_1750:
[----:B------:R-:W-:Y:S05]  /*94c0*/  BRA `(.L_x_1752) ;  /* 0xffffffb000887947 */ /* 0x000fea000383ffff */
.L_x_1652:
[----:B------:R-:W-:Y:S01]  /*94d0*/  BSSY B0, `(.L_x_1753) ;  /* 0x0000005000007945 */ /* 0x000fe20003800000 */
[----:B------:R-:W-:-:S07]  /*94e0*/  IMAD.MOV.U32 R15, RZ, RZ, -0x1 ;  /* 0xffffffffff0f7424 */ /* 0x000fce00078e00ff */
[----:B-12---:R-:W-:Y:S05]  /*94f0*/  WARPSYNC.COLLECTIVE R15, `(.L_x_1754) ;  /* 0x000000000f087348 */ /* 0x006fea0003c00000 */
[----:B------:R-:W-:Y:S01]  /*9500*/  NOP ;  /* 0x0000000000007918 */ /* 0x000fe20000000000 */
[----:B-12---:R-:W-:Y:S01]  /*9510*/  ENDCOLLECTIVE ;  /* 0x000000000000791b */ /* 0x006fe20003800000 */
.L_x_1754:
[----:B------:R-:W-:Y:S05]  /*9520*/  BSYNC B0 ;  /* 0x0000000000007941 */ /* 0x000fea0003800000 */
.L_x_1753:
[----:B------:R-:W-:Y:S05]  /*9530*/  BRA `(.L_x_1755) ;  /* 0xffffffb400787947 */ /* 0x000fea000383ffff */
.L_x_1664:
[----:B------:R-:W-:Y:S01]  /*9540*/  BSSY B0, `(.L_x_1756) ;  /* 0x0000005000007945 */ /* 0x000fe20003800000 */
[----:B------:R-:W-:-:S07]  /*9550*/  IMAD.MOV.U32 R15, RZ, RZ, -0x1 ;  /* 0xffffffffff0f7424 */ /* 0x000fce00078e00ff */
[----:B------:R-:W-:Y:S05]  /*9560*/  WARPSYNC.COLLECTIVE R15, `(.L_x_1757) ;  /* 0x000000000f087348 */ /* 0x000fea0003c00000 */
[----:B------:R-:W-:Y:S01]  /*9570*/  NOP ;  /* 0x0000000000007918 */ /* 0x000fe20000000000 */
[----:B------:R-:W-:Y:S01]  /*9580*/  ENDCOLLECTIVE ;  /* 0x000000000000791b */ /* 0x000fe20003800000 */
.L_x_1757:
[----:B------:R-:W-:Y:S05]  /*9590*/  BSYNC B0 ;  /* 0x0000000000007941 */ /* 0x000fea0003800000 */
.L_x_1756:
[----:B------:R-:W-:Y:S05]  /*95a0*/  BRA `(.L_x_1758) ;  /* 0xffffffbc00607947 */ /* 0x000fea000383ffff */
.L_x_1681:
[----:B------:R-:W-:Y:S01]  /*95b0*/  BSSY B0, `(.L_x_1759) ;  /* 0x0000005000007945 */ /* 0x000fe20003800000 */
[----:B------:R-:W-:-:S07]  /*95c0*/  IMAD.MOV.U32 R15, RZ, RZ, -0x1 ;  /* 0xffffffffff0f7424 */ /* 0x000fce00078e00ff */
[----:B------:R-:W-:Y:S05]  /*95d0*/  WARPSYNC.COLLECTIVE R15, `(.L_x_1760) ;  /* 0x000000000f087348 */ /* 0x000fea0003c00000 */
[----:B------:R-:W-:Y:S01]  /*95e0*/  NOP ;  /* 0x0000000000007918 */ /* 0x000fe20000000000 */
[----:B------:R-:W-:Y:S01]  /*95f0*/  ENDCOLLECTIVE ;  /* 0x000000000000791b */ /* 0x000fe20003800000 */
.L_x_1760:
[----:B------:R-:W-:Y:S05]  /*9600*/  BSYNC B0 ;  /* 0x0000000000007941 */ /* 0x000fea0003800000 */
.L_x_1759:
[----:B------:R-:W-:Y:S05]  /*9610*/  BRA `(.L_x_1761) ;  /* 0xffffffc400487947 */ /* 0x000fea000383ffff */
.L_x_1697:
[----:B------:R-:W-:Y:S01]  /*9620*/  BSSY B0, `(.L_x_1762) ;  /* 0x0000005000007945 */ /* 0x000fe20003800000 */
[----:B------:R-:W-:-:S07]  /*9630*/  IMAD.MOV.U32 R15, RZ, RZ, -0x1 ;  /* 0xffffffffff0f7424 */ /* 0x000fce00078e00ff */
[----:B------:R-:W-:Y:S05]  /*9640*/  WARPSYNC.COLLECTIVE R15, `(.L_x_1763) ;  /* 0x000000000f087348 */ /* 0x000fea0003c00000 */
[----:B------:R-:W-:Y:S01]  /*9650*/  NOP ;  /* 0x0000000000007918 */ /* 0x000fe20000000000 */
[----:B------:R-:W-:Y:S01]  /*9660*/  ENDCOLLECTIVE ;  /* 0x000000000000791b */ /* 0x000fe20003800000 */
.L_x_1763:
[----:B------:R-:W-:Y:S05]  /*9670*/  BSYNC B0 ;  /* 0x0000000000007941 */ /* 0x000fea0003800000 */
.L_x_1762:
[----:B------:R-:W-:Y:S05]  /*9680*/  BRA `(.L_x_1764) ;  /* 0xffffffc800b87947 */ /* 0x000fea000383ffff */
.L_x_1723:
[----:B-1----:R1:W2:Y:S02]  /*9690*/  SYNCS.PHASECHK.TRANS64.TRYWAIT P1, [R0+URZ+0x36420], R6 ;  /* 0x03642006000075a7 */ /* 0x0022a4000802017f */
[----:B--2---:R-:W-:Y:S05]  /*96a0*/  @!P1 NANOSLEEP.SYNCS 0x989680 ;  /* 0x009896800000995d */ /* 0x004fea0003900000 */
[----:B------:R-:W2:Y:S02]  /*96b0*/  @!P1 SYNCS.PHASECHK.TRANS64 P1, [R0+URZ+0x36420], R6 ;  /* 0x03642006000095a7 */ /* 0x000ea4000802007f */
[----:B--2---:R-:W-:Y:S05]  /*96c0*/  @!P1 BRA `(.L_x_1723) ;  /* 0xfffffffc00f09947 */ /* 0x004fea000383ffff */
[----:B------:R-:W-:Y:S05]  /*96d0*/  BRA `(.L_x_1765) ;  /* 0xffffffd800f87947 */ /* 0x000fea000383ffff */
.L_x_1727:
[----:B-1----:R1:W2:Y:S02]  /*96e0*/  SYNCS.PHASECHK.TRANS64.TRYWAIT P1, [R0+URZ+0x36438], R6 ;  /* 0x03643806000075a7 */ /* 0x0022a4000802017f */
[----:B--2---:R-:W-:Y:S05]  /*96f0*/  @!P1 NANOSLEEP.SYNCS 0x989680 ;  /* 0x009896800000995d */ /* 0x004fea0003900000 */
[----:B------:R-:W2:Y:S02]  /*9700*/  @!P1 SYNCS.PHASECHK.TRANS64 P1, [R0+URZ+0x36438], R6 ;  /* 0x03643806000095a7 */ /* 0x000ea4000802007f */
[----:B--2---:R-:W-:Y:S05]  /*9710*/  @!P1 BRA `(.L_x_1727) ;  /* 0xfffffffc00f09947 */ /* 0x004fea000383ffff */
[----:B------:R-:W-:Y:S05]  /*9720*/  BRA `(.L_x_1766) ;  /* 0xffffffe000e47947 */ /* 0x000fea000383ffff */
.L_x_1729:
[----:B--2---:R2:W3:Y:S02]  /*9730*/  SYNCS.PHASECHK.TRANS64.TRYWAIT P1, [R0+URZ+0x36428], R3 ;  /* 0x03642803000075a7 */ /* 0x0044e4000802017f */
[----:B---3--:R-:W-:Y:S05]  /*9740*/  @!P1 NANOSLEEP.SYNCS 0x989680 ;  /* 0x009896800000995d */ /* 0x008fea0003900000 */
[----:B------:R-:W3:Y:S02]  /*9750*/  @!P1 SYNCS.PHASECHK.TRANS64 P1, [R0+URZ+0x36428], R3 ;  /* 0x03642803000095a7 */ /* 0x000ee4000802007f */
[----:B---3--:R-:W-:Y:S05]  /*9760*/  @!P1 BRA `(.L_x_1729) ;  /* 0xfffffffc00f09947 */ /* 0x008fea000383ffff */
[----:B------:R-:W-:Y:S05]  /*9770*/  BRA `(.L_x_1767) ;  /* 0xffffffe400a87947 */ /* 0x000fea000383ffff */
.L_x_1731:
[----:B--2---:R2:W3:Y:S02]  /*9780*/  SYNCS.PHASECHK.TRANS64.TRYWAIT P1, [R0+URZ+0x36438], R29 ;  /* 0x0364381d000075a7 */ /* 0x0044e4000802017f */
[----:B---3--:R-:W-:Y:S05]  /*9790*/  @!P1 NANOSLEEP.SYNCS 0x989680 ;  /* 0x009896800000995d */ /* 0x008fea0003900000 */
[----:B------:R-:W3:Y:S02]  /*97a0*/  @!P1 SYNCS.PHASECHK.TRANS64 P1, [R0+URZ+0x36438], R29 ;  /* 0x0364381d000095a7 */ /* 0x000ee4000802007f */
[----:B---3--:R-:W-:Y:S05]  /*97b0*/  @!P1 BRA `(.L_x_1731) ;  /* 0xfffffffc00f09947 */ /* 0x008fea000383ffff */
[----:B------:R-:W-:Y:S05]  /*97c0*/  BRA `(.L_x_1768) ;  /* 0xffffffe8005c7947 */ /* 0x000fea000383ffff */
.L_x_1733:
[----:B------:R-:W-:-:S07]  /*97d0*/  SHF.L.U32 R5, R7, 0x1f, RZ ;  /* 0x0000001f07057819 */ /* 0x000fce00000006ff */
.L_x_1769:
[----:B----4-:R4:W1:Y:S02]  /*97e0*/  SYNCS.PHASECHK.TRANS64.TRYWAIT P1, [R0+URZ+0x36420], R5 ;  /* 0x03642005000075a7 */ /* 0x010864000802017f */
[----:B-1----:R-:W-:Y:S05]  /*97f0*/  @!P1 NANOSLEEP.SYNCS 0x989680 ;  /* 0x009896800000995d */ /* 0x002fea0003900000 */
[----:B------:R-:W1:Y:S02]  /*9800*/  @!P1 SYNCS.PHASECHK.TRANS64 P1, [R0+URZ+0x36420], R5 ;  /* 0x03642005000095a7 */ /* 0x000e64000802007f */
[----:B-1----:R-:W-:Y:S05]  /*9810*/  @!P1 BRA `(.L_x_1769) ;  /* 0xfffffffc00f09947 */ /* 0x002fea000383ffff */
[----:B------:R-:W-:Y:S05]  /*9820*/  BRA `(.L_x_1770) ;  /* 0xffffffe800f07947 */ /* 0x000fea000383ffff */
.L_x_1736:
[----:B----4-:R4:W1:Y:S02]  /*9830*/  SYNCS.PHASECHK.TRANS64.TRYWAIT P1, [R0+URZ+0x36438], R6 ;  /* 0x03643806000075a7 */ /* 0x010864000802017f */
[----:B-1----:R-:W-:Y:S05]  /*9840*/  @!P1 NANOSLEEP.SYNCS 0x989680 ;  /* 0x009896800000995d */ /* 0x002fea0003900000 */
[----:B------:R-:W1:Y:S02]  /*9850*/  @!P1 SYNCS.PHASECHK.TRANS64 P1, [R0+URZ+0x36438], R6 ;  /* 0x03643806000095a7 */ /* 0x000e64000802007f */
[----:B-1----:R-:W-:Y:S05]  /*9860*/  @!P1 BRA `(.L_x_1736) ;  /* 0xfffffffc00f09947 */ /* 0x002fea000383ffff */
[----:B------:R-:W-:Y:S05]  /*9870*/  BRA `(.L_x_1771) ;  /* 0xffffffec00bc7947 */ /* 0x000fea000383ffff */
.L_x_1738:
[----:B-1----:R1:W4:Y:S02]  /*9880*/  SYNCS.PHASECHK.TRANS64.TRYWAIT P1, [R0+URZ+0x36428], R5 ;  /* 0x03642805000075a7 */ /* 0x002324000802017f */
[----:B----4-:R-:W-:Y:S05]  /*9890*/  @!P1 NANOSLEEP.SYNCS 0x989680 ;  /* 0x009896800000995d */ /* 0x010fea0003900000 */
[----:B------:R-:W4:Y:S02]  /*98a0*/  @!P1 SYNCS.PHASECHK.TRANS64 P1, [R0+URZ+0x36428], R5 ;  /* 0x03642805000095a7 */ /* 0x000f24000802007f */
[----:B----4-:R-:W-:Y:S05]  /*98b0*/  @!P1 BRA `(.L_x_1738) ;  /* 0xfffffffc00f09947 */ /* 0x010fea000383ffff */
[----:B------:R-:W-:Y:S05]  /*98c0*/  BRA `(.L_x_1772) ;  /* 0xfffffff000647947 */ /* 0x000fea000383ffff */
.L_x_1740:
[----:B----4-:R4:W1:Y:S02]  /*98d0*/  SYNCS.PHASECHK.TRANS64.TRYWAIT P1, [R0+URZ+0x36438], R3 ;  /* 0x03643803000075a7 */ /* 0x010864000802017f */
[----:B-1----:R-:W-:Y:S05]  /*98e0*/  @!P1 NANOSLEEP.SYNCS 0x989680 ;  /* 0x009896800000995d */ /* 0x002fea0003900000 */
[----:B------:R-:W1:Y:S02]  /*98f0*/  @!P1 SYNCS.PHASECHK.TRANS64 P1, [R0+URZ+0x36438], R3 ;  /* 0x03643803000095a7 */ /* 0x000e64000802007f */
[----:B-1----:R-:W-:Y:S05]  /*9900*/  @!P1 BRA `(.L_x_1740) ;  /* 0xfffffffc00f09947 */ /* 0x002fea000383ffff */
[----:B------:R-:W-:Y:S05]  /*9910*/  BRA `(.L_x_1773) ;  /* 0xfffffff400207947 */ /* 0x000fea000383ffff */
.L_x_1742:
[----:B------:R-:W-:Y:S01]  /*9920*/  BSSY B0, `(.L_x_1774) ;  /* 0x0000006000007945 */ /* 0x000fe20003800000 */
[----:B------:R-:W-:-:S07]  /*9930*/  IMAD.MOV.U32 R15, RZ, RZ, -0x1 ;  /* 0xffffffffff0f7424 */ /* 0x000fce00078e00ff */
[----:B------:R-:W-:Y:S05]  /*9940*/  WARPSYNC.COLLECTIVE R15, `(.L_x_1775) ;  /* 0x000000000f0c7348 */ /* 0x000fea0003c00000 */
[----:B------:R-:W-:Y:S02]  /*9950*/  ELECT P6, UR62, PT ;  /* 0x00000000003e782f */ /* 0x000fe400038c0000 */
[----:B------:R-:W-:Y:S01]  /*9960*/  MOV R14, UR62 ;  /* 0x0000003e000e7c02 */ /* 0x000fe20008000f00 */
[----:B------:R-:W-:Y:S10]  /*9970*/  ENDCOLLECTIVE ;  /* 0x000000000000791b */ /* 0x000ff40003800000 */
.L_x_1775:
[----:B------:R-:W-:Y:S05]  /*9980*/  BSYNC B0 ;  /* 0x0000000000007941 */ /* 0x000fea0003800000 */
.L_x_1774:
[----:B------:R-:W-:Y:S05]  /*9990*/  BRA `(.L_x_1776) ;  /* 0xfffffff400d87947 */ /* 0x000fea000383ffff */
.L_x_1744:
[----:B-1----:R1:W2:Y:S02]  /*99a0*/  SYNCS.PHASECHK.TRANS64.TRYWAIT P0, [R9+URZ], R2 ;  /* 0x00000002090075a7 */ /* 0x0022a4000800017f */
[----:B--2---:R-:W-:Y:S05]  /*99b0*/  @!P0 NANOSLEEP.SYNCS 0x989680 ;  /* 0x009896800000895d */ /* 0x004fea0003900000 */
[----:B------:R-:W2:Y:S02]  /*99c0*/  @!P0 SYNCS.PHASECHK.TRANS64 P0, [R9+URZ], R2 ;  /* 0x00000002090085a7 */ /* 0x000ea4000800007f */
[----:B--2---:R-:W-:Y:S05]  /*99d0*/  @!P0 BRA `(.L_x_1744) ;  /* 0xfffffffc00f08947 */ /* 0x004fea000383ffff */
[----:B------:R-:W-:Y:S05]  /*99e0*/  BRA `(.L_x_1777) ;  /* 0xfffffff800187947 */ /* 0x000fea000383ffff */
.L_x_1745:
[----:B--2---:R2:W3:Y:S02]  /*99f0*/  SYNCS.PHASECHK.TRANS64.TRYWAIT P0, [R3+URZ], R0 ;  /* 0x00000000030075a7 */ /* 0x0044e4000800017f */
[----:B---3--:R-:W-:Y:S05]  /*9a00*/  @!P0 NANOSLEEP.SYNCS 0x989680 ;  /* 0x009896800000895d */ /* 0x008fea0003900000 */
[----:B------:R-:W3:Y:S02]  /*9a10*/  @!P0 SYNCS.PHASECHK.TRANS64 P0, [R3+URZ], R0 ;  /* 0x00000000030085a7 */ /* 0x000ee4000800007f */
[----:B---3--:R-:W-:Y:S05]  /*9a20*/  @!P0 BRA `(.L_x_1745) ;  /* 0xfffffffc00f08947 */ /* 0x008fea000383ffff */
[----:B------:R-:W-:Y:S05]  /*9a30*/  BRA `(.L_x_1778) ;  /* 0xfffffff8000c7947 */ /* 0x000fea000383ffff */
.L_x_1779:
        /* <DEDUP_REMOVED lines=12> */
.L_x_3866:


//--------------------- .text._ZN7cutlass13device_kernelIN5flash11enable_sm90INS1_16FlashAttnBwdSm90INS1_25CollectiveMainloopBwdSm90ILi2ELi1ELi1EN4cute5tupleIJNS5_1CILi1EEES8_S8_EEENS6_IJNS7_ILi64EEENS7_ILi96EEENS7_ILi192EEEEEENS_6half_tEfNS_4arch4Sm90ELb0ELb1ELb0ELb1ELb0ELb0ELb1ELb0ELi3ELi1ELi1ELi1ELb0EEENS1_21CollectiveEpilogueBwdISD_SE_SG_Li384ELb1ELb1ELi3EEENS1_19SingleTileSchedulerILb1ELb0ELb0ELi96EEEEEEEEEvNT_6ParamsE --------------------------
	.section	.text._ZN7cutlass13device_kernelIN5flash11enable_sm90INS1_16FlashAttnBwdSm90INS1_25CollectiveMainloopBwdSm90ILi2ELi1ELi1EN4cute5tupleIJNS5_1CILi1EEES8_S8_EEENS6_IJNS7_ILi64EEENS7_ILi96EEENS7_ILi192EEEEEENS_6half_tEfNS_4arch4Sm90ELb0ELb1ELb0ELb1ELb0ELb0ELb1ELb0ELi3ELi1ELi1ELi1ELb0EEENS1_21CollectiveEpilogueBwdISD_SE_SG_Li384ELb1ELb1ELi3EEENS1_19SingleTileSchedulerILb1ELb0ELb0ELi96EEEEEEEEEvNT_6ParamsE,"ax",@progbits
	.align	128
.text._ZN7cutlass13device_kernelIN5flash11enable_sm90INS1_16FlashAttnBwdSm90INS1_25CollectiveMainloopBwdSm90ILi2ELi1ELi1EN4cute5tupleIJNS5_1CILi1EEES8_S8_EEENS6_IJNS7_ILi64EEENS7_ILi96EEENS7_ILi192EEEEEENS_6half_tEfNS_4arch4Sm90ELb0ELb1ELb0ELb1ELb0ELb0ELb1ELb0ELi3ELi1ELi1ELi1ELb0EEENS1_21CollectiveEpilogueBwdISD_SE_SG_Li384ELb1ELb1ELi3EEENS1_19SingleTileSchedulerILb1ELb0ELb0ELi96EEEEEEEEEvNT_6ParamsE:
        .type           _ZN7cutlass13device_kernelIN5flash11enable_sm90INS1_16FlashAttnBwdSm90INS1_25CollectiveMainloopBwdSm90ILi2ELi1ELi1EN4cute5tupleIJNS5_1CILi1EEES8_S8_EEENS6_IJNS7_ILi64EEENS7_ILi96EEENS7_ILi192EEEEEENS_6half_tEfNS_4arch4Sm90ELb0ELb1ELb0ELb1ELb0ELb0ELb1ELb0ELi3ELi1ELi1ELi1ELb0EEENS1_21CollectiveEpilogueBwdISD_SE_SG_Li384ELb1ELb1ELi3EEENS1_19SingleTileSchedulerILb1ELb0ELb0ELi96EEEEEEEEEvNT_6ParamsE,@function
        .size           _ZN7cutlass13device_kernelIN5flash11enable_sm90INS1_16FlashAttnBwdSm90INS1_25CollectiveMainloopBwdSm90ILi2ELi1ELi1EN4cute5tupleIJNS5_1CILi1EEES8_S8_EEENS6_IJNS7_ILi64EEENS7_ILi96EEENS7_ILi192EEEEEENS_6half_tEfNS_4arch4Sm90ELb0ELb1ELb0ELb1ELb0ELb0ELb1ELb0ELi3ELi1ELi1ELi1ELb0EEENS1_21CollectiveEpilogueBwdISD_SE_SG_Li384ELb1ELb1ELi3EEENS1_19SingleTileSchedulerILb1ELb0ELb0ELi96EEEEEEEEEvNT_6ParamsE,(.L_x_3867 - _ZN7cutlass13device_kernelIN5flash11enable_sm90INS1_16FlashAttnBwdSm90INS1_25CollectiveMainloopBwdSm90ILi2ELi1ELi1EN4cute5tupleIJNS5_1CILi1EEES8_S8_EEENS6_IJNS7_ILi64EEENS7_ILi96EEENS7_ILi192EEEEEENS_6half_tEfNS_4arch4Sm90ELb0ELb1ELb0ELb1ELb0ELb0ELb1ELb0ELi3ELi1ELi1ELi1ELb0EEENS1_21CollectiveEpilogueBwdISD_SE_SG_Li384ELb1ELb1ELi3EEENS1_19SingleTileSchedulerILb1ELb0ELb0ELi96EEEEEEEEEvNT_6ParamsE)
        .other          _ZN7cutlass13device_kernelIN5flash11enable_sm90INS1_16FlashAttnBwdSm90INS1_25CollectiveMainloopBwdSm90ILi2ELi1ELi1EN4cute5tupleIJNS5_1CILi1EEES8_S8_EEENS6_IJNS7_ILi64EEENS7_ILi96EEENS7_ILi192EEEEEENS_6half_tEfNS_4arch4Sm90ELb0ELb1ELb0ELb1ELb0ELb0ELb1ELb0ELi3ELi1ELi1ELi1ELb0EEENS1_21CollectiveEpilogueBwdISD_SE_SG_Li384ELb1ELb1ELi3EEENS1_19SingleTileSchedulerILb1ELb0ELb0ELi96EEEEEEEEEvNT_6ParamsE,@"STO_CUDA_ENTRY STV_DEFAULT"
_ZN7cutlass13device_kernelIN5flash11enable_sm90INS1_16FlashAttnBwdSm90INS1_25CollectiveMainloopBwdSm90ILi2ELi1ELi1EN4cute5tupleIJNS5_1CILi1EEES8_S8_EEENS6_IJNS7_ILi64EEENS7_ILi96EEENS7_ILi192EEEEEENS_6half_tEfNS_4arch4Sm90ELb0ELb1ELb0ELb1ELb0ELb0ELb1ELb0ELi3ELi1ELi1ELi1ELb0EEENS1_21CollectiveEpilogueBwdISD_SE_SG_Li384ELb1ELb1ELi3EEENS1_19SingleTileSchedulerILb1ELb0ELb0ELi96EEEEEEEEEvNT_6ParamsE:
        /* <DEDUP_REMOVED lines=23> */
.L_x_1781:
[----:B------:R-:W-:Y:S05]  /*0170*/  BSYNC B0 ;  /* 0x0000000000007941 */ /* 0x000fea0003800000 */
.L_x_1780:
        /* <DEDUP_REMOVED lines=37> */
.L_x_1782:
        /* <DEDUP_REMOVED lines=20> */
.L_x_1783:
[----:B------:R-:W-:Y:S01]  /*0510*/  PLOP3.LUT P0, PT, PT, PT, UP0, 0x80, 0x0 ;  /* 0x000000000000781c */ /* 0x000fe20003f0f008 */
[----:B------:R-:W-:Y:S01]  /*0520*/  NOP ;  /* 0x0000000000007918 */ /* 0x000fe20000000000 */
[----:B------:R-:W-:Y:S01]  /*0530*/  ULDC.64 UR46, c[0x0][0x208] ;  /* 0x00008200002e7ab9 */ /* 0x000fe20000000a00 */
[----:B------:R-:W-:Y:S01]  /*0540*/  BSSY B6, `(.L_x_1784) ;  /* 0x0000ab8000067945 */ /* 0x000fe20003800000 */
[----:B-12-4-:R-:W-:Y:S09]  /*0550*/  BAR.SYNC.DEFER_BLOCKING 0x0 ;  /* 0x0000000000007b1d */ /* 0x016ff20000010000 */
[----:B------:R-:W-:Y:S05]  /*0560*/  @!P0 BRA `(.L_x_1785) ;  /* 0x0000006400cc8947 */ /* 0x000fea0003800000 */
.L_x_1786:
        /* <DEDUP_REMOVED lines=21> */
.L_x_1787:
        /* <DEDUP_REMOVED lines=10> */
.L_x_1789:
[----:B------:R-:W2:Y:S02]  /*0760*/  LDC R0, c[0x0][0x8bc] ;  /* 0x00022f00ff007b82 */ /* 0x000ea40000000800 */
.L_x_1788:
[----:B------:R-:W-:-:S05]  /*0770*/  IMAD R5, R152, 0x60, RZ ;  /* 0x0000006098057824 */ /* 0x000fca00078e02ff */
[----:B--2--5:R-:W-:-:S04]  /*0780*/  ISETP.GE.AND P0, PT, R5, R0, PT ;  /* 0x000000000500720c */ /* 0x024fc80003f06270 */
[----:B------:R-:W-:-:S04]  /*0790*/  SEL R19, R19, 0xffffffff, !P0 ;  /* 0xffffffff13137807 */ /* 0x000fc80004000000 */
[----:B------:R-:W-:-:S13]  /*07a0*/  ISETP.GE.AND P0, PT, R19, RZ, PT ;  /* 0x000000ff1300720c */ /* 0x000fda0003f06270 */
[----:B------:R-:W-:Y:S05]  /*07b0*/  @!P0 BRA `(.L_x_1790) ;  /* 0x000000a800408947 */ /* 0x000fea0003800000 */
[----:B------:R-:W-:Y:S02]  /*07c0*/  ULDC.64 UR4, c[0x0][0x780] ;  /* 0x0001e00000047ab9 */ /* 0x000fe40000000a00 */
[----:B------:R-:W-:Y:S01]  /*07d0*/  ISETP.NE.U32.AND P0, PT, RZ, UR4, PT ;  /* 0x00000004ff007c0c */ /* 0x000fe2000bf05070 */
[----:B------:R-:W-:Y:S02]  /*07e0*/  ULDC UR4, c[0x0][0x290] ;  /* 0x0000a40000047ab9 */ /* 0x000fe40000000800 */
[----:B------:R-:W-:Y:S01]  /*07f0*/  IMAD.U32 R18, RZ, RZ, UR4 ;  /* 0x00000004ff127e24 */ /* 0x000fe2000f8e00ff */
[----:B------:R-:W-:-:S13]  /*0800*/  ISETP.NE.AND.EX P0, PT, RZ, UR5, PT, P0 ;  /* 0x00000005ff007c0c */ /* 0x000fda000bf05300 */
[----:B------:R-:W-:Y:S05]  /*0810*/  @!P0 BRA `(.L_x_1791) ;  /* 0x0000000000108947 */ /* 0x000fea0003800000 */
[----:B-1----:R-:W1:Y:S02]  /*0820*/  LDC.64 R2, c[0x0][0x780] ;  /* 0x0001e000ff027b82 */ /* 0x002e640000000a00 */
[----:B-1----:R-:W-:-:S05]  /*0830*/  IMAD.WIDE R2, R19, 0x4, R2 ;  /* 0x0000000413027825 */ /* 0x002fca00078e0202 */
[----:B------:R1:W5:Y:S01]  /*0840*/  LDG.E R17, desc[UR46][R2.64] ;  /* 0x0000002e02117981 */ /* 0x000362000c1e1900 */
[----:B------:R-:W-:Y:S05]  /*0850*/  BRA `(.L_x_1792) ;  /* 0x0000000000287947 */ /* 0x000fea0003800000 */
.L_x_1791:
[----:B------:R-:W-:Y:S01]  /*0860*/  ULDC.64 UR4, c[0x0][0x770] ;  /* 0x0001dc0000047ab9 */ /* 0x000fe20000000a00 */
[----:B------:R-:W2:Y:S01]  /*0870*/  LDC R17, c[0x0][0x280] ;  /* 0x0000a000ff117b82 */ /* 0x000ea20000000800 */
[----:B------:R-:W-:-:S04]  /*0880*/  ISETP.NE.U32.AND P0, PT, RZ, UR4, PT ;  /* 0x00000004ff007c0c */ /* 0x000fc8000bf05070 */
[----:B------:R-:W-:-:S13]  /*0890*/  ISETP.NE.AND.EX P0, PT, RZ, UR5, PT, P0 ;  /* 0x00000005ff007c0c */ /* 0x000fda000bf05300 */
[----:B------:R-:W-:Y:S05]  /*08a0*/  @!P0 BRA `(.L_x_1792) ;  /* 0x0000000000148947 */ /* 0x000fea0003800000 */
[----:B-1----:R-:W1:Y:S02]  /*08b0*/  LDC.64 R2, c[0x0][0x770] ;  /* 0x0001dc00ff027b82 */ /* 0x002e640000000a00 */
[----:B-1----:R-:W-:-:S05]  /*08c0*/  IMAD.WIDE R2, R19, 0x4, R2 ;  /* 0x0000000413027825 */ /* 0x002fca00078e0202 */
[----:B--2---:R-:W2:Y:S04]  /*08d0*/  LDG.E R17, desc[UR46][R2.64] ;  /* 0x0000002e02117981 */ /* 0x004ea8000c1e1900 */
[----:B------:R-:W2:Y:S02]  /*08e0*/  LDG.E R0, desc[UR46][R2.64+0x4] ;  /* 0x0000042e02007981 */ /* 0x000ea4000c1e1900 */
[----:B--2---:R-:W-:-:S07]  /*08f0*/  IMAD.IADD R17, R0, 0x1, -R17 ;  /* 0x0000000100117824 */ /* 0x004fce00078e0a11 */
.L_x_1792:
[----:B------:R-:W-:Y:S02]  /*0900*/  ULDC.64 UR4, c[0x0][0x788] ;  /* 0x0001e20000047ab9 */ /* 0x000fe40000000a00 */
[----:B------:R-:W-:-:S04]  /*0910*/  ISETP.NE.U32.AND P0, PT, RZ, UR4, PT ;  /* 0x00000004ff007c0c */ /* 0x000fc8000bf05070 */
[----:B------:R-:W-:-:S13]  /*0920*/  ISETP.NE.AND.EX P0, PT, RZ, UR5, PT, P0 ;  /* 0x00000005ff007c0c */ /* 0x000fda000bf05300 */
[----:B------:R-:W-:Y:S05]  /*0930*/  @!P0 BRA `(.L_x_1793) ;  /* 0x0000000000108947 */ /* 0x000fea0003800000 */
[----:B-1----:R-:W1:Y:S02]  /*0940*/  LDC.64 R2, c[0x0][0x788] ;  /* 0x0001e200ff027b82 */ /* 0x002e640000000a00 */
[----:B-1----:R-:W-:-:S05]  /*0950*/  IMAD.WIDE R2, R19, 0x4, R2 ;  /* 0x0000000413027825 */ /* 0x002fca00078e0202 */
[----:B------:R1:W5:Y:S01]  /*0960*/  LDG.E R18, desc[UR46][R2.64] ;  /* 0x0000002e02127981 */ /* 0x000362000c1e1900 */
[----:B------:R-:W-:Y:S05]  /*0970*/  BRA `(.L_x_1794) ;  /* 0x0000000000247947 */ /* 0x000fea0003800000 */
.L_x_1793:
[----:B------:R-:W-:Y:S02]  /*0980*/  ULDC.64 UR4, c[0x0][0x778] ;  /* 0x0001de0000047ab9 */ /* 0x000fe40000000a00 */
[----:B------:R-:W-:-:S04]  /*0990*/  ISETP.NE.U32.AND P0, PT, RZ, UR4, PT ;  /* 0x00000004ff007c0c */ /* 0x000fc8000bf05070 */
[----:B------:R-:W-:-:S13]  /*09a0*/  ISETP.NE.AND.EX P0, PT, RZ, UR5, PT, P0 ;  /* 0x00000005ff007c0c */ /* 0x000fda000bf05300 */
[----:B------:R-:W-:Y:S05]  /*09b0*/  @!P0 BRA `(.L_x_1794) ;  /* 0x0000000000148947 */ /* 0x000fea0003800000 */
[----:B-1----:R-:W1:Y:S02]  /*09c0*/  LDC.64 R2, c[0x0][0x778] ;  /* 0x0001de00ff027b82 */ /* 0x002e640000000a00 */
[----:B-1----:R-:W-:-:S05]  /*09d0*/  IMAD.WIDE R2, R19, 0x4, R2 ;  /* 0x0000000413027825 */ /* 0x002fca00078e0202 */
[----:B------:R-:W3:Y:S04]  /*09e0*/  LDG.E R18, desc[UR46][R2.64] ;  /* 0x0000002e02127981 */ /* 0x000ee8000c1e1900 */
[----:B------:R-:W3:Y:S02]  /*09f0*/  LDG.E R7, desc[UR46][R2.64+0x4] ;  /* 0x0000042e02077981 */ /* 0x000ee4000c1e1900 */
[----:B---3--:R-:W-:-:S07]  /*0a00*/  IMAD.IADD R18, R7, 0x1, -R18 ;  /* 0x0000000107127824 */ /* 0x008fce00078e0a12 */
.L_x_1794:
[----:B--2--5:R-:W-:Y:S01]  /*0a10*/  VIADD R0, R17, 0x3f ;  /* 0x0000003f11007836 */ /* 0x024fe20000000000 */
[----:B------:R-:W-:Y:S01]  /*0a20*/  ISETP.GE.AND P1, PT, R152, RZ, PT ;  /* 0x000000ff9800720c */ /* 0x000fe20003f26270 */
[----:B------:R-:W-:Y:S01]  /*0a30*/  ULDC UR4, c[0x0][0x74c] ;  /* 0x0001d30000047ab9 */ /* 0x000fe20000000800 */
[----:B-1----:R-:W-:Y:S02]  /*0a40*/  IADD3 R2, R5, R17, -R18 ;  /* 0x0000001105027210 */ /* 0x002fe40007ffe812 */
[----:B------:R-:W-:Y:S02]  /*0a50*/  SHF.R.S32.HI R3, RZ, 0x1f, R0 ;  /* 0x0000001fff037819 */ /* 0x000fe40000011400 */
[----:B------:R-:W-:Y:S01]  /*0a60*/  PLOP3.LUT P0, PT, PT, PT, PT, 0x80, 0x0 ;  /* 0x000000000000781c */ /* 0x000fe20003f0f070 */
[----:B------:R-:W-:Y:S01]  /*0a70*/  VIADD R2, R2, -UR4 ;  /* 0x8000000402027c36 */ /* 0x000fe20008000000 */
[----:B------:R-:W-:-:S04]  /*0a80*/  LEA.HI R3, R3, R0, RZ, 0x6 ;  /* 0x0000000003037211 */ /* 0x000fc800078f30ff */
[----:B------:R-:W-:Y:S02]  /*0a90*/  SHF.R.S32.HI R3, RZ, 0x6, R3 ;  /* 0x00000006ff037819 */ /* 0x000fe40000011403 */
[----:B------:R-:W-:Y:S02]  /*0aa0*/  SHF.R.S32.HI R7, RZ, 0x1f, R2 ;  /* 0x0000001fff077819 */ /* 0x000fe40000011402 */
[----:B------:R-:W-:Y:S02]  /*0ab0*/  R2UR UR37, R3 ;  /* 0x00000000032572ca */ /* 0x000fe400000e0000 */
[----:B------:R-:W-:Y:S01]  /*0ac0*/  LEA.HI R7, R7, R2, RZ, 0x6 ;  /* 0x0000000207077211 */ /* 0x000fe200078f30ff */
[----:B------:R-:W-:-:S12]  /*0ad0*/  @!P1 BRA `(.L_x_1795) ;  /* 0x0000000000249947 */ /* 0x000fd80003800000 */
[----:B------:R-:W-:Y:S01]  /*0ae0*/  IADD3 R0, -R18, 0x9f, R17 ;  /* 0x0000009f12007810 */ /* 0x000fe20007ffe111 */
[----:B------:R-:W-:-:S03]  /*0af0*/  ULDC UR4, c[0x0][0x748] ;  /* 0x0001d20000047ab9 */ /* 0x000fc60000000800 */
[----:B------:R-:W-:-:S04]  /*0b00*/  IADD3 R0, R0, UR4, R5 ;  /* 0x0000000400007c10 */ /* 0x000fc8000fffe005 */
[----:B------:R-:W-:-:S04]  /*0b10*/  SHF.R.S32.HI R3, RZ, 0x1f, R0 ;  /* 0x0000001fff037819 */ /* 0x000fc80000011400 */
[----:B------:R-:W-:-:S04]  /*0b20*/  LEA.HI R3, R3, R0, RZ, 0x6 ;  /* 0x0000000003037211 */ /* 0x000fc800078f30ff */
[----:B------:R-:W-:-:S04]  /*0b30*/  SHF.R.S32.HI R3, RZ, 0x6, R3 ;  /* 0x00000006ff037819 */ /* 0x000fc80000011403 */
[----:B------:R-:W-:-:S13]  /*0b40*/  R2UR UR4, R3 ;  /* 0x00000000030472ca */ /* 0x000fda00000e0000 */
[----:B------:R-:W-:-:S04]  /*0b50*/  UISETP.LT.AND UP0, UPT, UR37, UR4, UPT ;  /* 0x000000042500728c */ /* 0x000fc8000bf01270 */
[----:B------:R-:W-:-:S12]  /*0b60*/  USEL UR37, UR37, UR4, UP0 ;  /* 0x0000000425257287 */ /* 0x000fd80008000000 */
.L_x_1795:
[----:B------:R-:W-:Y:S02]  /*0b70*/  SHF.R.S32.HI R7, RZ, 0x6, R7 ;  /* 0x00000006ff077819 */ /* 0x000fe40000011407 */
[----:B------:R-:W-:Y:S02]  /*0b80*/  CS2R R70, SRZ ;  /* 0x0000000000467805 */ /* 0x000fe4000001ff00 */
[----:B------:R-:W-:Y:S02]  /*0b90*/  CS2R R68, SRZ ;  /* 0x0000000000447805 */ /* 0x000fe4000001ff00 */
[----:B------:R-:W-:Y:S02]  /*0ba0*/  CS2R R66, SRZ ;  /* 0x0000000000427805 */ /* 0x000fe4000001ff00 */
[----:B------:R-:W-:Y:S02]  /*0bb0*/  VIMNMX R16, RZ, R7, !PT ;  /* 0x00000007ff107248 */ /* 0x000fe40007fe0100 */
[----:B------:R-:W-:-:S02]  /*0bc0*/  CS2R R64, SRZ ;  /* 0x0000000000407805 */ /* 0x000fc4000001ff00 */
[----:B------:R-:W-:Y:S02]  /*0bd0*/  CS2R R62, SRZ ;  /* 0x00000000003e7805 */ /* 0x000fe4000001ff00 */
[----:B------:R-:W-:Y:S02]  /*0be0*/  CS2R R60, SRZ ;  /* 0x00000000003c7805 */ /* 0x000fe4000001ff00 */
[----:B------:R-:W-:Y:S02]  /*0bf0*/  ISETP.LT.AND P1, PT, R16, UR37, PT ;  /* 0x0000002510007c0c */ /* 0x000fe4000bf21270 */
        /* <DEDUP_REMOVED lines=41> */
[----:B------:R-:W-:Y:S01]  /*0e90*/  CS2R R72, SRZ ;  /* 0x0000000000487805 */ /* 0x000fe2000001ff00 */
[----:B------:R-:W-:Y:S06]  /*0ea0*/  @!P1 BRA `(.L_x_1796) ;  /* 0x0000003400509947 */ /* 0x000fec0003800000 */
[----:B------:R-:W1:Y:S01]  /*0eb0*/  S2UR UR4, SR_CgaCtaId ;  /* 0x00000000000479c3 */ /* 0x000e620000008800 */
[----:B------:R-:W-:Y:S01]  /*0ec0*/  UMOV UR36, 0x400 ;  /* 0x0000040000247882 */ /* 0x000fe20000000000 */
        /* <DEDUP_REMOVED lines=24> */
.L_x_1798:
        /* <DEDUP_REMOVED lines=15> */
.L_x_1797:
        /* <DEDUP_REMOVED lines=20> */
.L_x_1800:
        /* <DEDUP_REMOVED lines=15> */
.L_x_1799:
        /* <DEDUP_REMOVED lines=8> */
.L_x_1946:
        /* <DEDUP_REMOVED lines=19> */
.L_x_1802:
[----:B------:R-:W-:Y:S01]  /*1520*/  IMAD.IADD R12, R9, 0x1, -R6 ;  /* 0x00000001090c7824 */ /* 0x000fe200078e0a06 */
[--C-:B------:R-:W-:Y:S01]  /*1530*/  SHF.R.S32.HI R5, RZ, 0x1, R2.reuse ;  /* 0x00000001ff057819 */ /* 0x100fe20000011402 */
[C---:B--2---:R-:W-:Y:S01]  /*1540*/  IMAD.HI R11, R13.reuse, 0x55555556, RZ ;  /* 0x555555560d0b7827 */ /* 0x044fe200078e02ff */
[----:B------:R-:W-:Y:S02]  /*1550*/  SHF.R.S32.HI R6, RZ, 0x1f, R2 ;  /* 0x0000001fff067819 */ /* 0x000fe40000011402 */
[----:B------:R-:W-:Y:S02]  /*1560*/  CS2R R70, SRZ ;  /* 0x0000000000467805 */ /* 0x000fe4000001ff00 */
[----:B------:R-:W-:Y:S01]  /*1570*/  SHF.R.S32.HI R10, RZ, 0x1f, R7 ;  /* 0x0000001fff0a7819 */ /* 0x000fe20000011407 */
[----:B------:R-:W-:Y:S01]  /*1580*/  IMAD R15, R13, 0x400, R0 ;  /* 0x000004000d0f7824 */ /* 0x000fe200078e0200 */
[----:B------:R-:W-:Y:S01]  /*1590*/  LEA.HI R6, R6, R5, RZ, 0x2 ;  /* 0x0000000506067211 */ /* 0x000fe200078f10ff */
[----:B------:R-:W-:Y:S01]  /*15a0*/  IMAD R152, R152, -0x60, RZ ;  /* 0xffffffa098987824 */ /* 0x000fe200078e02ff */
[----:B------:R-:W-:Y:S01]  /*15b0*/  LEA.HI R10, R10, R7, RZ, 0x3 ;  /* 0x000000070a0a7211 */ /* 0x000fe200078f18ff */
[----:B------:R-:W-:Y:S01]  /*15c0*/  IMAD.U32 R155, RZ, RZ, UR38 ;  /* 0x00000026ff9b7e24 */ /* 0x000fe2000f8e00ff */
[----:B------:R-:W-:-:S02]  /*15d0*/  LOP3.LUT R2, R2, 0x7fffffe, RZ, 0xc0, !PT ;  /* 0x07fffffe02027812 */ /* 0x000fc400078ec0ff */
[----:B------:R-:W-:Y:S02]  /*15e0*/  CS2R R68, SRZ ;  /* 0x0000000000447805 */ /* 0x000fe4000001ff00 */
[----:B------:R-:W-:Y:S01]  /*15f0*/  LOP3.LUT R6, R6, 0xfffffffc, RZ, 0xc0, !PT ;  /* 0xfffffffc06067812 */ /* 0x000fe200078ec0ff */
[----:B------:R-:W-:Y:S01]  /*1600*/  IMAD.SHL.U32 R10, R10, 0x20, RZ ;  /* 0x000000200a0a7824 */ /* 0x000fe200078e00ff */
[----:B------:R-:W-:Y:S01]  /*1610*/  SHF.R.S32.HI R3, RZ, 0x1f, R0 ;  /* 0x0000001fff037819 */ /* 0x000fe20000011400 */
[----:B------:R-:W-:Y:S01]  /*1620*/  IMAD.IADD R9, R7, 0x1, -R2 ;  /* 0x0000000107097824 */ /* 0x000fe200078e0a02 */
[----:B------:R-:W-:Y:S01]  /*1630*/  LEA.HI R14, R11, R11, RZ, 0x1 ;  /* 0x0000000b0b0e7211 */ /* 0x000fe200078f08ff */
[----:B------:R-:W-:Y:S01]  /*1640*/  IMAD.IADD R7, R5, 0x1, -R6 ;  /* 0x0000000105077824 */ /* 0x000fe200078e0a06 */
[----:B------:R-:W-:Y:S02]  /*1650*/  LOP3.LUT R10, R10, 0x7fffff00, RZ, 0xc0, !PT ;  /* 0x7fffff000a0a7812 */ /* 0x000fe400078ec0ff */
[----:B------:R-:W-:-:S02]  /*1660*/  CS2R R66, SRZ ;  /* 0x0000000000427805 */ /* 0x000fc4000001ff00 */
[----:B------:R-:W-:Y:S01]  /*1670*/  SHF.R.S32.HI R4, RZ, 0x4, R4 ;  /* 0x00000004ff047819 */ /* 0x000fe20000011404 */
[----:B------:R-:W-:Y:S01]  /*1680*/  IMAD.SHL.U32 R6, R7, 0x40, RZ ;  /* 0x0000004007067824 */ /* 0x000fe200078e00ff */
[CC--:B------:R-:W-:Y:S01]  /*1690*/  LEA.HI R2, R3.reuse, R0.reuse, RZ, 0x2 ;  /* 0x0000000003027211 */ /* 0x0c0fe200078f10ff */
[----:B------:R-:W-:Y:S01]  /*16a0*/  IMAD R14, R14, -0x3, R13 ;  /* 0xfffffffd0e0e7824 */ /* 0x000fe200078e020d */
[----:B------:R-:W-:Y:S01]  /*16b0*/  LEA.HI R3, R3, R0, RZ, 0x5 ;  /* 0x0000000003037211 */ /* 0x000fe200078f28ff */
[----:B------:R-:W-:Y:S01]  /*16c0*/  IMAD R10, R13, 0x800, R10 ;  /* 0x000008000d0a7824 */ /* 0x000fe200078e020a */
[----:B-1----:R-:W-:Y:S01]  /*16d0*/  LOP3.LUT R13, R2, 0x7ffffffc, RZ, 0xc0, !PT ;  /* 0x7ffffffc020d7812 */ /* 0x002fe200078ec0ff */
[----:B------:R-:W-:Y:S01]  /*16e0*/  IMAD.SHL.U32 R11, R4, 0x8, RZ ;  /* 0x00000008040b7824 */ /* 0x000fe200078e00ff */
[----:B------:R-:W-:Y:S01]  /*16f0*/  SHF.R.S32.HI R4, RZ, 0x2, R2 ;  /* 0x00000002ff047819 */ /* 0x000fe20000011402 */
[----:B------:R-:W-:Y:S01]  /*1700*/  IMAD R9, R9, 0x20, R10 ;  /* 0x0000002009097824 */ /* 0x000fe200078e020a */
[----:B------:R-:W-:Y:S01]  /*1710*/  SHF.R.S32.HI R5, RZ, 0x1f, R2 ;  /* 0x0000001fff057819 */ /* 0x000fe20000011402 */
[----:B------:R-:W-:Y:S01]  /*1720*/  IMAD.IADD R13, R0, 0x1, -R13 ;  /* 0x00000001000d7824 */ /* 0x000fe200078e0a0d */
[----:B------:R-:W-:Y:S01]  /*1730*/  LOP3.LUT R6, R6, 0xc0, RZ, 0xc0, !PT ;  /* 0x000000c006067812 */ /* 0x000fe200078ec0ff */
[----:B------:R-:W-:Y:S01]  /*1740*/  IMAD R9, R12, 0x200, R9 ;  /* 0x000002000c097824 */ /* 0x000fe200078e0209 */
[----:B------:R-:W-:Y:S01]  /*1750*/  LEA.HI R5, R5, R4, RZ, 0x3 ;  /* 0x0000000405057211 */ /* 0x000fe200078f18ff */
[----:B------:R-:W-:Y:S01]  /*1760*/  IMAD.IADD R10, R18, 0x1, -R17 ;  /* 0x00000001120a7824 */ /* 0x000fe200078e0a11 */
[----:B------:R-:W-:Y:S01]  /*1770*/  LOP3.LUT R11, R6, 0x8, R11, 0xf8, !PT ;  /* 0x00000008060b7812 */ /* 0x000fe200078ef80b */
[----:B------:R-:W-:Y:S01]  /*1780*/  IMAD.IADD R18, R152, 0x1, R18 ;  /* 0x0000000198127824 */ /* 0x000fe200078e0212 */
[----:B------:R-:W-:Y:S01]  /*1790*/  SHF.R.U32.HI R0, RZ, 0x3, R6 ;  /* 0x00000003ff007819 */ /* 0x000fe20000011606 */
[----:B------:R-:W-:Y:S01]  /*17a0*/  IMAD R13, R14, 0x10, R13 ;  /* 0x000000100e0d7824 */ /* 0x000fe200078e020d */
[----:B------:R-:W-:Y:S01]  /*17b0*/  LOP3.LUT R5, R5, 0xfffffff8, RZ, 0xc0, !PT ;  /* 0xfffffff805057812 */ /* 0x000fe200078ec0ff */
[----:B------:R-:W-:Y:S01]  /*17c0*/  IMAD.MOV.U32 R12, RZ, RZ, 0x20 ;  /* 0x00000020ff0c7424 */ /* 0x000fe200078e00ff */
[----:B------:R-:W-:Y:S01]  /*17d0*/  LOP3.LUT R0, R11, R0, RZ, 0x3c, !PT ;  /* 0x000000000b007212 */ /* 0x000fe200078e3cff */
[----:B------:R-:W-:Y:S01]  /*17e0*/  IMAD.MOV.U32 R2, RZ, RZ, RZ ;  /* 0x000000ffff027224 */ /* 0x000fe200078e00ff */
[----:B------:R-:W-:Y:S01]  /*17f0*/  SHF.R.S32.HI R3, RZ, 0x5, R3 ;  /* 0x00000005ff037819 */ /* 0x000fe20000011403 */
[----:B------:R-:W-:Y:S01]  /*1800*/  IMAD.IADD R6, R4, 0x1, -R5 ;  /* 0x0000000104067824 */ /* 0x000fe200078e0a05 */
[----:B------:R-:W-:Y:S01]  /*1810*/  LOP3.LUT P0, RZ, R7, 0x2, RZ, 0xc0, !PT ;  /* 0x0000000207ff7812 */ /* 0x000fe2000780c0ff */
[----:B------:R-:W-:Y:S01]  /*1820*/  IMAD.IADD R9, R9, 0x1, R0 ;  /* 0x0000000109097824 */ /* 0x000fe200078e0200 */
[----:B------:R-:W-:Y:S01]  /*1830*/  IADD3 R4, -R17, 0x1, R18 ;  /* 0x0000000111047810 */ /* 0x000fe20007ffe112 */
[----:B------:R-:W-:Y:S01]  /*1840*/  IMAD R6, R3, 0x10, R6 ;  /* 0x0000001003067824 */ /* 0x000fe200078e0206 */
[----:B------:R-:W-:Y:S01]  /*1850*/  SEL R12, R12, 0xffffffe0, !P0 ;  /* 0xffffffe00c0c7807 */ /* 0x000fe20004000000 */
[----:B------:R-:W-:Y:S01]  /*1860*/  IMAD.SHL.U32 R0, R15, 0x4, RZ ;  /* 0x000000040f007824 */ /* 0x000fe200078e00ff */
[----:B------:R-:W-:Y:S01]  /*1870*/  LEA R9, R9, UR36, 0x1 ;  /* 0x0000002409097c11 */ /* 0x000fe2000f8e08ff */
[----:B------:R-:W-:Y:S01]  /*1880*/  IMAD.SHL.U32 R3, R13, 0x2, RZ ;  /* 0x000000020d037824 */ /* 0x000fe200078e00ff */
[----:B------:R-:W-:Y:S01]  /*1890*/  CS2R R64, SRZ ;  /* 0x0000000000407805 */ /* 0x000fe2000001ff00 */
[----:B------:R-:W-:Y:S01]  /*18a0*/  IMAD.MOV.U32 R7, RZ, RZ, RZ ;  /* 0x000000ffff077224 */ /* 0x000fe200078e00ff */
[----:B------:R-:W-:Y:S01]  /*18b0*/  CS2R R62, SRZ ;  /* 0x00000000003e7805 */ /* 0x000fe2000001ff00 */
[----:B------:R-:W-:Y:S01]  /*18c0*/  IMAD.IADD R11, R18, 0x1, -R3 ;  /* 0x00000001120b7824 */ /* 0x000fe200078e0a03 */
        /* <DEDUP_REMOVED lines=44> */
[----:B------:R-:W-:Y:S01]  /*1b90*/  LOP3.LUT R155, R155, 0x1, RZ, 0xfc, !PT ;  /* 0x000000019b9b7812 */ /* 0x000fe200078efcff */
[--C-:B------:R-:W-:Y:S01]  /*1ba0*/  IMAD.IADD R4, R4, 0x1, -R3.reuse ;  /* 0x0000000104047824 */ /* 0x100fe200078e0a03 */
[----:B------:R-:W-:Y:S01]  /*1bb0*/  LEA R0, R0, UR36, 0x2 ;  /* 0x0000002400007c11 */ /* 0x000fe2000f8e10ff */
[----:B------:R-:W-:Y:S01]  /*1bc0*/  IMAD.IADD R18, R152, 0x1, -R3 ;  /* 0x0000000198127824 */ /* 0x000fe200078e0a03 */
[----:B------:R-:W-:-:S07]  /*1bd0*/  IADD3 R17, R12, 0x30400, R9 ;  /* 0x000304000c117810 */ /* 0x000fce0007ffe009 */
.L_x_1822:
[----:B------:R-:W-:-:S13]  /*1be0*/  ISETP.NE.AND P0, PT, R155, 0x3, PT ;  /* 0x000000039b00780c */ /* 0x000fda0003f05270 */
[----:B-1----:R-:W-:Y:S05]  /*1bf0*/  @!P0 BRA `(.L_x_1804) ;  /* 0x0000000000048947 */ /* 0x002fea0003800000 */
[----:B------:R-:W-:Y:S01]  /*1c00*/  BPT.TRAP 0x1 ;  /* 0x000000040000795c */ /* 0x000fe20000300000 */
.L_x_1804:
[----:B------:R-:W-:Y:S02]  /*1c10*/  LEA R3, R2, UR36, 0x3 ;  /* 0x0000002402037c11 */ /* 0x000fe4000f8e18ff */
[----:B------:R-:W-:-:S04]  /*1c20*/  SHF.L.U32 R12, R7, 0x1f, RZ ;  /* 0x0000001f070c7819 */ /* 0x000fc800000006ff */
[----:B------:R1:W2:Y:S01]  /*1c30*/  SYNCS.PHASECHK.TRANS64.TRYWAIT P1, [R3+URZ+0x36410], R12 ;  /* 0x0364100c030075a7 */ /* 0x0002a2000802017f */
[----:B------:R-:W-:Y:S05]  /*1c40*/  @!P0 BRA `(.L_x_1805) ;  /* 0x0000000000048947 */ /* 0x000fea0003800000 */
[----:B------:R-:W-:Y:S01]  /*1c50*/  BPT.TRAP 0x1 ;  /* 0x000000040000795c */ /* 0x000fe20000300000 */
.L_x_1805:
[----:B--2---:R-:W-:Y:S05]  /*1c60*/  @P1 BRA `(.L_x_1806) ;  /* 0x0000000000081947 */ /* 0x004fea0003800000 */
[----:B------:R-:W2:Y:S02]  /*1c70*/  SYNCS.PHASECHK.TRANS64.TRYWAIT P1, [R3+URZ+0x36410], R12 ;  /* 0x0364100c030075a7 */ /* 0x000ea4000802017f */
[----:B--2---:R-:W-:Y:S05]  /*1c80*/  @!P1 BRA `(.L_x_1807) ;  /* 0x0000009400449947 */ /* 0x004fea0003800000 */
.L_x_1806:
[----:B------:R-:W-:Y:S05]  /*1c90*/  WARPSYNC.ALL ;  /* 0x0000000000007948 */ /* 0x000fea0003800000 */
[----:B------:R-:W-:Y:S01]  /*1ca0*/  R2UR UR6, R8 ;  /* 0x00000000080672ca */ /* 0x000fe200000e0000 */
[----:B------:R-:W-:Y:S01]  /*1cb0*/  UIADD3 UR4, UR36, 0x1e000, URZ ;  /* 0x0001e00024047890 */ /* 0x000fe2000fffe03f */
[C---:B------:R-:W-:Y:S01]  /*1cc0*/  R2UR UR7, R2.reuse ;  /* 0x00000000020772ca */ /* 0x040fe200000e0000 */
[----:B------:R-:W-:Y:S01]  /*1cd0*/  WARPGROUP.ARRIVE ;  /* 0x00000000000079c5 */ /* 0x000fe20000000000 */
[----:B------:R-:W-:Y:S01]  /*1ce0*/  UMOV UR13, 0x40000040 ;  /* 0x40000040000d7882 */ /* 0x000fe20000000000 */
[----:B------:R-:W-:Y:S01]  /*1cf0*/  USHF.R.U32.HI UR5, URZ, 0x4, UR4 ;  /* 0x000000043f057899 */ /* 0x000fe20008011604 */
[----:B-12---:R-:W-:Y:S01]  /*1d00*/  IMAD R12, R2, 0x40, R6 ;  /* 0x00000040020c7824 */ /* 0x006fe200078e0206 */
        /* <DEDUP_REMOVED lines=91> */
[----:B------:R1:W2:Y:S04]  /*22c0*/  LDS R22, [R12+0x30000] ;  /* 0x030000000c167984 */ /* 0x0002a80000000800 */
[----:B------:R1:W3:Y:S01]  /*22d0*/  LDS R21, [R12+0x30020] ;  /* 0x030020000c157984 */ /* 0x0002e20000000800 */
[----:B------:R-:W-:Y:S05]  /*22e0*/  @!P0 BRA `(.L_x_1808) ;  /* 0x0000000000048947 */ /* 0x000fea0003800000 */
[----:B------:R-:W-:Y:S01]  /*22f0*/  BPT.TRAP 0x1 ;  /* 0x000000040000795c */ /* 0x000fe20000300000 */
.L_x_1808:
[----:B------:R-:W-:-:S04]  /*2300*/  SHF.L.U32 R13, R5, 0x1f, RZ ;  /* 0x0000001f050d7819 */ /* 0x000fc800000006ff */
[----:B------:R4:W1:Y:S01]  /*2310*/  SYNCS.PHASECHK.TRANS64.TRYWAIT P1, [UR36+0x36430], R13 ;  /* 0x0364300dff0075a7 */ /* 0x0008620008020164 */
[----:B------:R-:W-:Y:S05]  /*2320*/  @!P0 BRA `(.L_x_1809) ;  /* 0x0000000000048947 */ /* 0x000fea0003800000 */
[----:B------:R-:W-:Y:S01]  /*2330*/  BPT.TRAP 0x1 ;  /* 0x000000040000795c */ /* 0x000fe20000300000 */
.L_x_1809:
[----:B-1----:R-:W-:Y:S05]  /*2340*/  @P1 BRA `(.L_x_1810) ;  /* 0x0000000000081947 */ /* 0x002fea0003800000 */
[----:B------:R-:W1:Y:S02]  /*2350*/  SYNCS.PHASECHK.TRANS64.TRYWAIT P1, [UR36+0x36430], R13 ;  /* 0x0364300dff0075a7 */ /* 0x000e640008020164 */
[----:B-1----:R-:W-:Y:S05]  /*2360*/  @!P1 BRA `(.L_x_1811) ;  /* 0x0000008c00a09947 */ /* 0x002fea0003800000 */
.L_x_1810:
[----:B------:R-:W-:Y:S01]  /*2370*/  UIADD3 UR5, UR36, 0x2a000, URZ ;  /* 0x0002a00024057890 */ /* 0x000fe2000fffe03f */
[----:B------:R-:W-:Y:S01]  /*2380*/  WARPGROUP.ARRIVE ;  /* 0x00000000000079c5 */ /* 0x000fe20000000000 */
[----:B------:R-:W-:Y:S01]  /*2390*/  UIADD3 UR4, UR4, 0x9000, URZ ;  /* 0x0000900004047890 */ /* 0x000fe2000fffe03f */
[----:B------:R-:W-:Y:S01]  /*23a0*/  IMAD R15, R16, 0x40, R6 ;  /* 0x00000040100f7824 */ /* 0x000fe200078e0206 */
[----:B------:R-:W-:Y:S01]  /*23b0*/  USHF.R.U32.HI UR5, URZ, 0x4, UR5 ;  /* 0x000000043f057899 */ /* 0x000fe20008011605 */
[----:B------:R-:W-:Y:S01]  /*23c0*/  VIADD R20, R4, UR41 ;  /* 0x0000002904147c36 */ /* 0x000fe20008000000 */
[----:B------:R-:W-:Y:S02]  /*23d0*/  USHF.R.U32.HI UR4, URZ, 0x4, UR4 ;  /* 0x000000043f047899 */ /* 0x000fe40008011604 */
[----:B------:R-:W-:Y:S02]  /*23e0*/  ULOP3.LUT UR5, UR5, 0x3fff, URZ, 0xc0, !UPT ;  /* 0x00003fff05057892 */ /* 0x000fe4000f8ec03f */
[----:B------:R-:W-:Y:S01]  /*23f0*/  ULOP3.LUT UR6, UR4, 0x3fff, URZ, 0xc0, !UPT ;  /* 0x00003fff04067892 */ /* 0x000fe2000f8ec03f */
[----:B----4-:R-:W-:Y:S01]  /*2400*/  VIADDMNMX R13, R15, R20, R11, PT ;  /* 0x000000140f0d7246 */ /* 0x010fe2000380010b */
[----:B------:R-:W-:-:S02]  /*2410*/  ULOP3.LUT UR4, UR5, 0x10000, URZ, 0xfc, !UPT ;  /* 0x0001000005047892 */ /* 0x000fc4000f8efc3f */
        /* <DEDUP_REMOVED lines=88> */
[----:B------:R-:W-:Y:S01]  /*29a0*/  IMAD.IADD R23, R10, 0x1, R15 ;  /* 0x000000010a177824 */ /* 0x000fe200078e020f */
[----:B------:R-:W-:Y:S04]  /*29b0*/  BSSY B0, `(.L_x_1813) ;  /* 0x0000012000007945 */ /* 0x000fe80003800000 */
        /* <DEDUP_REMOVED lines=11> */
.L_x_1814:
[----:B------:R-:W-:-:S06]  /*2a70*/  UISETP.NE.AND UP0, UPT, UR42, 0x1, UPT ;  /* 0x000000012a00788c */ /* 0x000fcc000bf05270 */
[----:B------:R-:W-:-:S05]  /*2a80*/  PLOP3.LUT P1, PT, PT, PT, UP0, 0x80, 0x0 ;  /* 0x000000000000781c */ /* 0x000fca0003f2f008 */
[----:B------:R-:W-:-:S08]  /*2a90*/  @UP0 ULDC UR5, c[0x0][0x754] ;  /* 0x0001d50000050ab9 */ /* 0x000fd00000000800 */
[----:B------:R-:W-:Y:S01]  /*2aa0*/  @P1 IMAD.HI.U32 R12, R23, UR5, RZ ;  /* 0x00000005170c1c27 */ /* 0x000fe2000f8e00ff */
[----:B------:R-:W-:-:S04]  /*2ab0*/  @UP0 ULDC UR5, c[0x0][0x758] ;  /* 0x0001d60000050ab9 */ /* 0x000fc80000000800 */
[----:B------:R-:W-:-:S07]  /*2ac0*/  @P1 SHF.R.U32.HI R23, RZ, UR5, R12 ;  /* 0x00000005ff171c19 */ /* 0x000fce000801160c */
.L_x_1815:
[----:B------:R-:W-:Y:S05]  /*2ad0*/  BSYNC B0 ;  /* 0x0000000000007941 */ /* 0x000fea0003800000 */
.L_x_1813:
[----:B------:R-:W-:Y:S01]  /*2ae0*/  IMAD R23, R23, UR42, R18 ;  /* 0x0000002a17177c24 */ /* 0x000fe2000f8e0212 */
[----:B------:R-:W-:-:S04]  /*2af0*/  IADD3 R12, R15, UR4, R4 ;  /* 0x000000040f0c7c10 */ /* 0x000fc8000fffe004 */
[----:B------:R-:W-:Y:S02]  /*2b00*/  VIADDMNMX R13, R23, UR42, R13, PT ;  /* 0x0000002a170d7c46 */ /* 0x000fe4000b80010d */
[----:B------:R-:W-:-:S07]  /*2b10*/  VIMNMX R12, R12, R23, !PT ;  /* 0x000000170c0c7248 */ /* 0x000fce0007fe0100 */
.L_x_1812:
        /* <DEDUP_REMOVED lines=51> */
.L_x_1818:
[----:B------:R-:W-:-:S06]  /*2e50*/  UISETP.NE.AND UP0, UPT, UR42, 0x1, UPT ;  /* 0x000000012a00788c */ /* 0x000fcc000bf05270 */
[----:B------:R-:W-:-:S05]  /*2e60*/  PLOP3.LUT P6, PT, PT, PT, UP0, 0x80, 0x0 ;  /* 0x000000000000781c */ /* 0x000fca0003fcf008 */
[----:B------:R-:W-:-:S08]  /*2e70*/  @UP0 ULDC UR4, c[0x0][0x754] ;  /* 0x0001d50000040ab9 */ /* 0x000fd00000000800 */
[----:B------:R-:W-:Y:S01]  /*2e80*/  @P6 IMAD.HI.U32 R12, R13, UR4, RZ ;  /* 0x000000040d0c6c27 */ /* 0x000fe2000f8e00ff */
[----:B------:R-:W-:Y:S01]  /*2e90*/  PLOP3.LUT P6, PT, PT, PT, UP0, 0x80, 0x0 ;  /* 0x000000000000781c */ /* 0x000fe20003fcf008 */
[----:B------:R-:W-:-:S12]  /*2ea0*/  @UP0 ULDC UR4, c[0x0][0x758] ;  /* 0x0001d60000040ab9 */ /* 0x000fd80000000800 */
[----:B------:R-:W-:-:S07]  /*2eb0*/  @P6 SHF.R.U32.HI R13, RZ, UR4, R12 ;  /* 0x00000004ff0d6c19 */ /* 0x000fce000801160c */
.L_x_1819:
[----:B------:R-:W-:Y:S05]  /*2ec0*/  BSYNC B0 ;  /* 0x0000000000007941 */ /* 0x000fea0003800000 */
.L_x_1817:
[----:B------:R-:W-:-:S05]  /*2ed0*/  IMAD R13, R13, UR42, R18 ;  /* 0x0000002a0d0d7c24 */ /* 0x000fca000f8e0212 */
[----:B------:R-:W-:Y:S02]  /*2ee0*/  VIMNMX R14, R14, R13, !PT ;  /* 0x0000000d0e0e7248 */ /* 0x000fe40007fe0100 */
[----:B------:R-:W-:-:S07]  /*2ef0*/  VIADDMNMX R20, R13, UR42, R20, PT ;  /* 0x0000002a0d147c46 */ /* 0x000fce000b800114 */
.L_x_1816:
[----:B------:R-:W-:Y:S01]  /*2f00*/  ISETP.GT.AND P2, PT, R14, 0x1, !P2 ;  /* 0x000000010e00780c */ /* 0x000fe20005744270 */
[--C-:B--2---:R-:W-:Y:S01]  /*2f10*/  FFMA.FTZ R13, R23, UR43, -R22.reuse ;  /* 0x0000002b170d7c23 */ /* 0x104fe20008010816 */
[--C-:B------:R-:W-:Y:S01]  /*2f20*/  FFMA.FTZ R23, R144, UR43, -R22.reuse ;  /* 0x0000002b90177c23 */ /* 0x100fe20008010816 */
[--C-:B------:R-:W-:Y:S01]  /*2f30*/  FFMA.FTZ R144, R145, UR43, -R22.reuse ;  /* 0x0000002b91907c23 */ /* 0x100fe20008010816 */
[----:B------:R-:W-:Y:S01]  /*2f40*/  ISETP.LT.OR P2, PT, R20, 0x2, P2 ;  /* 0x000000021400780c */ /* 0x000fe20001741670 */
[--C-:B------:R-:W-:Y:S01]  /*2f50*/  FFMA.FTZ R140, R141, UR43, -R22.reuse ;  /* 0x0000002b8d8c7c23 */ /* 0x100fe20008010816 */
[----:B------:R-:W-:Y:S01]  /*2f60*/  ISETP.GT.AND P3, PT, R14, 0x8, !P3 ;  /* 0x000000080e00780c */ /* 0x000fe20005f64270 */
[--C-:B------:R-:W-:Y:S01]  /*2f70*/  FFMA.FTZ R136, R137, UR43, -R22.reuse ;  /* 0x0000002b89887c23 */ /* 0x100fe20008010816 */
[----:B------:R-:W-:Y:S01]  /*2f80*/  FSEL R12, R139, -INF , !P2 ;  /* 0xff8000008b0c7808 */ /* 0x000fe20005000000 */
[--C-:B------:R-:W-:Y:S01]  /*2f90*/  FFMA.FTZ R139, R148, UR43, -R22.reuse ;  /* 0x0000002b948b7c23 */ /* 0x100fe20008010816 */
[----:B------:R-:W-:Y:S01]  /*2fa0*/  LEA R148, R6, UR36, 0x2 ;  /* 0x0000002406947c11 */ /* 0x000fe2000f8e10ff */
[--C-:B------:R-:W-:Y:S01]  /*2fb0*/  FFMA.FTZ R15, R157, UR43, -R22.reuse ;  /* 0x0000002b9d0f7c23 */ /* 0x100fe20008010816 */
[----:B------:R-:W-:Y:S01]  /*2fc0*/  ISETP.GE.AND P6, PT, R152, 0x12, PT ;  /* 0x000000129800780c */ /* 0x000fe20003fc6270 */
[--C-:B---3--:R-:W-:Y:S01]  /*2fd0*/  FFMA.FTZ R137, R12, UR43, -R21.reuse ;  /* 0x0000002b0c897c23 */ /* 0x108fe20008010815 */
[----:B------:R-:W-:Y:S01]  /*2fe0*/  ISETP.LT.OR P3, PT, R20, 0x9, P3 ;  /* 0x000000091400780c */ /* 0x000fe20001f61670 */
[----:B------:R-:W1:Y:S01]  /*2ff0*/  LDS R145, [R148+0x30200] ;  /* 0x0302000094917984 */ /* 0x000e620000000800 */
[C---:B------:R-:W-:Y:S01]  /*3000*/  ISETP.GT.AND P5, PT, R14.reuse, 0x10, !P5 ;  /* 0x000000100e00780c */ /* 0x040fe20006fa4270 */
[----:B------:R-:W-:Y:S01]  /*3010*/  FFMA.FTZ R22, R149, UR43, -R22 ;  /* 0x0000002b95167c23 */ /* 0x000fe20008010816 */
[C---:B------:R-:W-:Y:S01]  /*3020*/  ISETP.GT.AND P4, PT, R14.reuse, 0x9, !P4 ;  /* 0x000000090e00780c */ /* 0x040fe20006784270 */
[----:B------:R-:W2:Y:S01]  /*3030*/  LDS R141, [R148+0x30220] ;  /* 0x03022000948d7984 */ /* 0x000ea20000000800 */
[----:B------:R-:W-:Y:S01]  /*3040*/  ISETP.GT.AND P2, PT, R14, 0x11, !P6 ;  /* 0x000000110e00780c */ /* 0x000fe20007744270 */
[----:B------:R-:W3:Y:S01]  /*3050*/  MUFU.EX2 R13, R13 ;  /* 0x0000000d000d7308 */ /* 0x000ee20000000800 */
[----:B------:R-:W-:Y:S01]  /*3060*/  ISETP.GE.AND P6, PT, R152, 0x1a, PT ;  /* 0x0000001a9800780c */ /* 0x000fe20003fc6270 */
[----:B------:R-:W-:Y:S01]  /*3070*/  USHF.R.U32.HI UR6, URZ, 0x4, UR39 ;  /* 0x000000043f067899 */ /* 0x000fe20008011627 */
[----:B------:R-:W-:Y:S01]  /*3080*/  FSEL R142, R142, -INF , !P3 ;  /* 0xff8000008e8e7808 */ /* 0x000fe20005800000 */
[----:B------:R-:W-:Y:S01]  /*3090*/  UMOV UR11, 0x80000020 ;  /* 0x80000020000b7882 */ /* 0x000fe20000000000 */
[----:B------:R-:W-:Y:S01]  /*30a0*/  ISETP.GE.AND P3, PT, R152, 0x19, PT ;  /* 0x000000199800780c */ /* 0x000fe20003f66270 */
[----:B------:R-:W-:Y:S01]  /*30b0*/  ULOP3.LUT UR6, UR6, 0x3fff, URZ, 0xc0, !UPT ;  /* 0x00003fff06067892 */ /* 0x000fe2000f8ec03f */
        /* <DEDUP_REMOVED lines=9> */
[----:B------:R-:W-:Y:S01]  /*3150*/  UMOV UR13, 0x80000020 ;  /* 0x80000020000d7882 */ /* 0x000fe20000000000 */
[----:B------:R-:W-:Y:S01]  /*3160*/  FSEL R146, R146, -INF , !P5 ;  /* 0xff80000092927808 */ /* 0x000fe20006800000 */
[----:B------:R-:W4:Y:S01]  /*3170*/  MUFU.EX2 R15, R15 ;  /* 0x0000000f000f7308 */ /* 0x000f220000000800 */
[----:B------:R-:W-:Y:S01]  /*3180*/  FSEL R12, R143, -INF , !P4 ;  /* 0xff8000008f0c7808 */ /* 0x000fe20006000000 */
[----:B------:R-:W-:Y:S01]  /*3190*/  UMOV UR10, UR12 ;  /* 0x0000000c000a7c82 */ /* 0x000fe20008000000 */
        /* <DEDUP_REMOVED lines=8> */
[----:B------:R-:W-:-:S02]  /*3220*/  FSEL R14, R138, -INF , !P1 ;  /* 0xff8000008a0e7808 */ /* 0x000fc40004800000 */
[----:B------:R-:W-:Y:S02]  /*3230*/  FSEL R146, R151, -INF , !P6 ;  /* 0xff80000097927808 */ /* 0x000fe40007000000 */
        /* <DEDUP_REMOVED lines=162> */
.L_x_1820:
        /* <DEDUP_REMOVED lines=59> */
.L_x_1821:
[----:B------:R-:W-:Y:S01]  /*4010*/  VIADD R16, R16, 0x1 ;  /* 0x0000000110107836 */ /* 0x000fe20000000000 */
[----:B------:R-:W-:Y:S01]  /*4020*/  LOP3.LUT R5, R5, 0x1, RZ, 0x3c, !PT ;  /* 0x0000000105057812 */ /* 0x000fe200078e3cff */
[----:B------:R-:W-:Y:S02]  /*4030*/  VIADD R2, R2, 0x1 ;  /* 0x0000000102027836 */ /* 0x000fe40000000000 */
[----:B------:R-:W-:Y:S01]  /*4040*/  VIADD R3, R3, 0x36420 ;  /* 0x0003642003037836 */ /* 0x000fe20000000000 */
[----:B------:R-:W-:Y:S02]  /*4050*/  ISETP.GE.AND P1, PT, R16, UR37, PT ;  /* 0x0000002510007c0c */ /* 0x000fe4000bf26270 */
[----:B------:R-:W-:Y:S02]  /*4060*/  ISETP.NE.AND P0, PT, R2, 0x2, PT ;  /* 0x000000020200780c */ /* 0x000fe40003f05270 */
[----:B------:R-:W-:Y:S02]  /*4070*/  PRMT R3, RZ, 0x654, R3 ;  /* 0x00000654ff037816 */ /* 0x000fe40000000003 */
[----:B-1----:R-:W-:-:S02]  /*4080*/  SEL R12, RZ, 0x1, P0 ;  /* 0x00000001ff0c7807 */ /* 0x002fc40000000000 */
[----:B------:R1:W-:Y:S01]  /*4090*/  SYNCS.ARRIVE.TRANS64.RED.A1T0 RZ, [R3+URZ], RZ ;  /* 0x000000ff03ff79a7 */ /* 0x0003e2000810043f */
[----:B------:R-:W-:Y:S02]  /*40a0*/  SEL R2, R2, RZ, P0 ;  /* 0x000000ff02027207 */ /* 0x000fe40000000000 */
[----:B------:R-:W-:Y:S02]  /*40b0*/  LOP3.LUT R7, R7, R12, RZ, 0x3c, !PT ;  /* 0x0000000c07077212 */ /* 0x000fe400078e3cff */
[----:B------:R-:W-:Y:S05]  /*40c0*/  @!P1 BRA `(.L_x_1822) ;  /* 0xffffffd800c49947 */ /* 0x000fea000383ffff */
        /* <DEDUP_REMOVED lines=50> */
.L_x_1796:
[----:B------:R-:W-:Y:S05]  /*43f0*/  @P0 BRA `(.L_x_1823) ;  /* 0x0000001400f00947 */ /* 0x000fea0003800000 */
[----:B------:R-:W2:Y:S01]  /*4400*/  S2R R0, SR_TID.X ;  /* 0x0000000000007919 */ /* 0x000ea20000002100 */
[----:B------:R-:W3:Y:S01]  /*4410*/  S2UR UR5, SR_CgaCtaId ;  /* 0x00000000000579c3 */ /* 0x000ee20000008800 */
        /* <DEDUP_REMOVED lines=13> */
[----:B---3--:R-:W-:Y:S01]  /*44f0*/  ULEA UR4, UR5, UR4, 0x18 ;  /* 0x0000000405047291 */ /* 0x008fe2000f8ec03f */
[----:B------:R-:W-:Y:S02]  /*4500*/  F2FP.F16.F32.PACK_AB R90, R93, R92 ;  /* 0x0000005c5d5a723e */ /* 0x000fe400000000ff */
[----:B------:R-:W-:-:S02]  /*4510*/  F2FP.F16.F32.PACK_AB R91, R95, R94 ;  /* 0x0000005e5f5b723e */ /* 0x000fc400000000ff */
[----:B------:R-:W-:Y:S01]  /*4520*/  F2FP.F16.F32.PACK_AB R97, R99, R98 ;  /* 0x000000626361723e */ /* 0x000fe200000000ff */
[----:B--2---:R-:W-:Y:S01]  /*4530*/  VIADD R0, R0, 0xffffff80 ;  /* 0xffffff8000007836 */ /* 0x004fe20000000000 */
[----:B------:R-:W-:Y:S02]  /*4540*/  F2FP.F16.F32.PACK_AB R104, R105, R104 ;  /* 0x000000686968723e */ /* 0x000fe400000000ff */
[----:B------:R-:W-:Y:S01]  /*4550*/  F2FP.F16.F32.PACK_AB R98, R101, R100 ;  /* 0x000000646562723e */ /* 0x000fe200000000ff */
[----:B------:R-:W-:Y:S01]  /*4560*/  IMAD.SHL.U32 R2, R0, 0x40, RZ ;  /* 0x0000004000027824 */ /* 0x000fe200078e00ff */
        /* <DEDUP_REMOVED lines=8> */
[----:B-1----:R-:W-:-:S02]  /*45f0*/  LEA.HI R3, R7, R0, RZ, 0x3 ;  /* 0x0000000007037211 */ /* 0x002fc400078f18ff */
        /* <DEDUP_REMOVED lines=95> */
.L_x_1824:
        /* <DEDUP_REMOVED lines=21> */
[CC--:B------:R-:W-:Y:S01]  /*4d40*/  ISETP.GE.AND P3, PT, R45.reuse, R46.reuse, PT ;  /* 0x0000002e2d00720c */ /* 0x0c0fe20003f66270 */
[----:B------:R1:W1:Y:S01]  /*4d50*/  LDS.128 R20, [R0+0x2000] ;  /* 0x0020000000147984 */ /* 0x0002620000000c00 */
[----:B------:R-:W-:Y:S01]  /*4d60*/  SHF.R.S32.HI R36, RZ, 0x1f, R19 ;  /* 0x0000001fff247819 */ /* 0x000fe20000011413 */
[----:B------:R-:W-:Y:S01]  /*4d70*/  ULDC.64 UR6, c[0x0][0x858] ;  /* 0x0002160000067ab9 */ /* 0x000fe20000000a00 */
[----:B------:R-:W-:Y:S01]  /*4d80*/  ISETP.GE.AND P5, PT, R18, R46, PT ;  /* 0x0000002e1200720c */ /* 0x000fe20003fa6270 */
[----:B------:R1:W1:Y:S01]  /*4d90*/  LDS.128 R24, [R0+0x2800] ;  /* 0x0028000000187984 */ /* 0x0002620000000c00 */
[C---:B------:R-:W-:Y:S01]  /*4da0*/  IADD3 R16, P1, R45.reuse, R16, RZ ;  /* 0x000000102d107210 */ /* 0x040fe20007f3e0ff */
[----:B------:R-:W-:Y:S01]  /*4db0*/  VIADD R18, R45, 0x40 ;  /* 0x000000402d127836 */ /* 0x000fe20000000000 */
[----:B------:R-:W-:Y:S01]  /*4dc0*/  ISETP.GE.OR P6, PT, R2, UR8, P3 ;  /* 0x0000000802007c0c */ /* 0x000fe20009fc6670 */
[----:B------:R-:W-:Y:S01]  /*4dd0*/  IMAD.IADD R35, R35, 0x1, R37 ;  /* 0x0000000123237824 */ /* 0x000fe200078e0225 */
[----:B------:R-:W-:Y:S01]  /*4de0*/  SEL R44, R36, RZ, !P0 ;  /* 0x000000ff242c7207 */ /* 0x000fe20004000000 */
[----:B------:R-:W-:Y:S01]  /*4df0*/  BSSY B0, `(.L_x_1825) ;  /* 0x0000016000007945 */ /* 0x000fe20003800000 */
[----:B------:R-:W-:-:S02]  /*4e00*/  LEA.HI.X.SX32 R17, R45, R17, 0x1, P1 ;  /* 0x000000112d117211 */ /* 0x000fc400008f0eff */
[----:B------:R-:W-:Y:S01]  /*4e10*/  ISETP.GE.AND P1, PT, R18, R46, PT ;  /* 0x0000002e1200720c */ /* 0x000fe20003f26270 */
[----:B------:R-:W-:Y:S01]  /*4e20*/  IMAD R18, R44, UR6, RZ ;  /* 0x000000062c127c24 */ /* 0x000fe2000f8e02ff */
[----:B------:R-:W-:Y:S01]  /*4e30*/  SEL R47, R19, RZ, !P0 ;  /* 0x000000ff132f7207 */ /* 0x000fe20004000000 */
[----:B------:R-:W-:Y:S01]  /*4e40*/  IMAD.WIDE R16, R38, 0x60, R16 ;  /* 0x0000006026107825 */ /* 0x000fe200078e0210 */
[----:B------:R-:W-:-:S03]  /*4e50*/  ISETP.GE.OR P0, PT, R2, UR8, P4 ;  /* 0x0000000802007c0c */ /* 0x000fc6000a706670 */
[C---:B------:R-:W-:Y:S02]  /*4e60*/  IMAD R41, R47.reuse, UR7, R18 ;  /* 0x000000072f297c24 */ /* 0x040fe4000f8e0212 */
[----:B------:R-:W-:-:S04]  /*4e70*/  IMAD.WIDE.U32 R18, R47, UR6, R34 ;  /* 0x000000062f127c25 */ /* 0x000fc8000f8e0022 */
        /* <DEDUP_REMOVED lines=13> */
.L_x_1826:
[----:B------:R-:W-:Y:S05]  /*4f50*/  BSYNC B0 ;  /* 0x0000000000007941 */ /* 0x000fea0003800000 */
.L_x_1825:
        /* <DEDUP_REMOVED lines=15> */
.L_x_1828:
[----:B------:R-:W-:Y:S05]  /*5050*/  BSYNC B0 ;  /* 0x0000000000007941 */ /* 0x000fea0003800000 */
.L_x_1827:
        /* <DEDUP_REMOVED lines=18> */
.L_x_1830:
[----:B------:R-:W-:Y:S05]  /*5180*/  BSYNC B0 ;  /* 0x0000000000007941 */ /* 0x000fea0003800000 */
.L_x_1829:
        /* <DEDUP_REMOVED lines=17> */
.L_x_1832:
[----:B------:R-:W-:Y:S05]  /*52a0*/  BSYNC B0 ;  /* 0x0000000000007941 */ /* 0x000fea0003800000 */
.L_x_1831:
        /* <DEDUP_REMOVED lines=18> */
.L_x_1834:
[----:B------:R-:W-:Y:S05]  /*53d0*/  BSYNC B0 ;  /* 0x0000000000007941 */ /* 0x000fea0003800000 */
.L_x_1833:
        /* <DEDUP_REMOVED lines=19> */
.L_x_1836:
[----:B------:R-:W-:Y:S05]  /*5510*/  BSYNC B0 ;  /* 0x0000000000007941 */ /* 0x000fea0003800000 */
.L_x_1835:
        /* <DEDUP_REMOVED lines=26> */
.L_x_1838:
[----:B------:R-:W-:Y:S05]  /*56c0*/  BSYNC B0 ;  /* 0x0000000000007941 */ /* 0x000fea0003800000 */
.L_x_1837:
        /* <DEDUP_REMOVED lines=15> */
.L_x_1840:
[----:B------:R-:W-:Y:S05]  /*57c0*/  BSYNC B0 ;  /* 0x0000000000007941 */ /* 0x000fea0003800000 */
.L_x_1839:
        /* <DEDUP_REMOVED lines=15> */
.L_x_1842:
[----:B------:R-:W-:Y:S05]  /*58c0*/  BSYNC B0 ;  /* 0x0000000000007941 */ /* 0x000fea0003800000 */
.L_x_1841:
        /* <DEDUP_REMOVED lines=15> */
.L_x_1844:
[----:B------:R-:W-:Y:S05]  /*59c0*/  BSYNC B0 ;  /* 0x0000000000007941 */ /* 0x000fea0003800000 */
.L_x_1843:
        /* <DEDUP_REMOVED lines=15> */
.L_x_1846:
[----:B------:R-:W-:Y:S05]  /*5ac0*/  BSYNC B0 ;  /* 0x0000000000007941 */ /* 0x000fea0003800000 */
.L_x_1845:
        /* <DEDUP_REMOVED lines=15> */
.L_x_1823:
[----:B------:R-:W2:Y:S08]  /*5bc0*/  LDC.64 R4, c[0x0][0x870] ;  /* 0x00021c00ff047b82 */ /* 0x000eb00000000a00 */
[----:B-1----:R-:W1:Y:S01]  /*5bd0*/  LDC.64 R2, c[0x0][0x870] ;  /* 0x00021c00ff027b82 */ /* 0x002e620000000a00 */
[----:B------:R-:W-:Y:S01]  /*5be0*/  ULDC UR4, c[0x0][0x808] ;  /* 0x0002020000047ab9 */ /* 0x000fe20000000800 */
[----:B------:R-:W3:Y:S06]  /*5bf0*/  S2R R13, SR_CTAID.X ;  /* 0x00000000000d7919 */ /* 0x000eec0000002500 */
[----:B------:R-:W4:Y:S01]  /*5c00*/  LDC.64 R16, c[0x0][0x820] ;  /* 0x00020800ff107b82 */ /* 0x000f220000000a00 */
[----:B--2---:R-:W-:-:S04]  /*5c10*/  ISETP.NE.U32.AND P0, PT, R4, RZ, PT ;  /* 0x000000ff0400720c */ /* 0x004fc80003f05070 */
[----:B------:R-:W-:Y:S01]  /*5c20*/  ISETP.NE.AND.EX P0, PT, R5, RZ, PT, P0 ;  /* 0x000000ff0500720c */ /* 0x000fe20003f05300 */
[----:B-1----:R-:W-:Y:S02]  /*5c30*/  IMAD.WIDE R4, R19, 0x4, R2 ;  /* 0x0000000413047825 */ /* 0x002fe400078e0202 */
[----:B------:R-:W1:Y:S02]  /*5c40*/  LDC.64 R2, c[0x0][0x878] ;  /* 0x00021e00ff027b82 */ /* 0x000e640000000a00 */
[----:B------:R-:W-:-:S08]  /*5c50*/  IMAD.U32 R0, RZ, RZ, UR4 ;  /* 0x00000004ff007e24 */ /* 0x000fd0000f8e00ff */
[----:B------:R-:W2:Y:S01]  /*5c60*/  @P0 LDG.E R9, desc[UR46][R4.64] ;  /* 0x0000002e04090981 */ /* 0x000ea2000c1e1900 */
[----:B-1----:R-:W-:-:S04]  /*5c70*/  ISETP.NE.U32.AND P1, PT, R2, RZ, PT ;  /* 0x000000ff0200720c */ /* 0x002fc80003f25070 */
[----:B------:R-:W-:-:S13]  /*5c80*/  ISETP.NE.AND.EX P1, PT, R3, RZ, PT, P1 ;  /* 0x000000ff0300720c */ /* 0x000fda0003f25310 */
[----:B------:R-:W1:Y:S02]  /*5c90*/  @P1 LDC.64 R2, c[0x0][0x878] ;  /* 0x00021e00ff021b82 */ /* 0x000e640000000a00 */
[----:B-1----:R-:W-:-:S05]  /*5ca0*/  @P1 IMAD.WIDE R6, R19, 0x4, R2 ;  /* 0x0000000413061825 */ /* 0x002fca00078e0202 */
[----:B------:R1:W5:Y:S01]  /*5cb0*/  @P1 LDG.E R0, desc[UR46][R6.64] ;  /* 0x0000002e06001981 */ /* 0x000362000c1e1900 */
[----:B------:R-:W1:Y:S01]  /*5cc0*/  S2UR UR4, SR_CTAID.Y ;  /* 0x00000000000479c3 */ /* 0x000e620000002600 */
[----:B------:R-:W3:Y:S02]  /*5cd0*/  S2R R2, SR_TID.X ;  /* 0x0000000000027919 */ /* 0x000ee40000002100 */
[----:B---3--:R-:W-:Y:S01]  /*5ce0*/  VIADD R8, R2, 0xffffff80 ;  /* 0xffffff8002087836 */ /* 0x008fe20000000000 */
[----:B------:R-:W-:-:S03]  /*5cf0*/  CS2R R2, SRZ ;  /* 0x0000000000027805 */ /* 0x000fc6000001ff00 */
[----:B------:R-:W-:-:S05]  /*5d00*/  IMAD.HI R10, R8, 0x2aaaaaab, RZ ;  /* 0x2aaaaaab080a7827 */ /* 0x000fca00078e02ff */
[----:B------:R-:W-:-:S04]  /*5d10*/  SHF.R.U32.HI R11, RZ, 0x1f, R10 ;  /* 0x0000001fff0b7819 */ /* 0x000fc8000001160a */
[----:B------:R-:W-:Y:S02]  /*5d20*/  LEA.HI.SX32 R15, R10, R11, 0x1e ;  /* 0x0000000b0a0f7211 */ /* 0x000fe400078ff2ff */
[--C-:B--2---:R-:W-:Y:S01]  /*5d30*/  @P0 SHF.R.S32.HI R3, RZ, 0x1f, R9.reuse ;  /* 0x0000001fff030819 */ /* 0x104fe20000011409 */
[----:B------:R-:W-:Y:S01]  /*5d40*/  @P0 IMAD.MOV.U32 R2, RZ, RZ, R9 ;  /* 0x000000ffff020224 */ /* 0x000fe200078e0009 */
[----:B-1--4-:R-:W-:Y:S06]  /*5d50*/  @P1 BRA `(.L_x_1847) ;  /* 0x0000000000101947 */ /* 0x012fec0003800000 */
[----:B------:R-:W-:Y:S05]  /*5d60*/  @!P0 BRA `(.L_x_1847) ;  /* 0x00000000000c8947 */ /* 0x000fea0003800000 */
[----:B------:R-:W2:Y:S04]  /*5d70*/  LDG.E R7, desc[UR46][R4.64] ;  /* 0x0000002e04077981 */ /* 0x000ea8000c1e1900 */
[----:B-----5:R-:W2:Y:S02]  /*5d80*/  LDG.E R0, desc[UR46][R4.64+0x4] ;  /* 0x0000042e04007981 */ /* 0x020ea4000c1e1900 */
[----:B--2---:R-:W-:-:S07]  /*5d90*/  IMAD.IADD R0, R0, 0x1, -R7 ;  /* 0x0000000100007824 */ /* 0x004fce00078e0a07 */
.L_x_1847:
[----:B------:R-:W-:Y:S01]  /*5da0*/  USHF.R.S32.HI UR5, URZ, 0x1f, UR4 ;  /* 0x0000001f3f057899 */ /* 0x000fe20008011404 */
[----:B------:R-:W-:Y:S01]  /*5db0*/  IMAD R8, R15, -0x18, R8 ;  /* 0xffffffe80f087824 */ /* 0x000fe200078e0208 */
[----:B------:R-:W1:Y:S01]  /*5dc0*/  LDC.64 R20, c[0x0][0x850] ;  /* 0x00021400ff147b82 */ /* 0x000e620000000a00 */
[----:B-----5:R-:W-:Y:S01]  /*5dd0*/  IMAD R12, R13, -0x60, R0 ;  /* 0xffffffa00d0c7824 */ /* 0x020fe200078e0200 */
[----:B------:R-:W-:Y:S01]  /*5de0*/  ULDC UR8, c[0x0][0x80c] ;  /* 0x0002030000087ab9 */ /* 0x000fe20000000800 */
[C---:B------:R-:W-:Y:S01]  /*5df0*/  VIADD R5, R15.reuse, 0x10 ;  /* 0x000000100f057836 */ /* 0x040fe20000000000 */
[C---:B------:R-:W-:Y:S01]  /*5e00*/  IADD3 R2, P1, R15.reuse, R2, RZ ;  /* 0x000000020f027210 */ /* 0x040fe20007f3e0ff */
[----:B------:R-:W-:Y:S01]  /*5e10*/  IMAD.SHL.U32 R10, R8, 0x8, RZ ;  /* 0x00000008080a7824 */ /* 0x000fe200078e00ff */
[-C--:B------:R-:W-:Y:S01]  /*5e20*/  ISETP.GE.AND P3, PT, R15, R12.reuse, PT ;  /* 0x0000000c0f00720c */ /* 0x080fe20003f66270 */
[----:B------:R-:W-:Y:S01]  /*5e30*/  IMAD R0, R16, UR5, RZ ;  /* 0x0000000510007c24 */ /* 0x000fe2000f8e02ff */
[-C--:B------:R-:W-:Y:S01]  /*5e40*/  ISETP.GE.AND P4, PT, R5, R12.reuse, PT ;  /* 0x0000000c0500720c */ /* 0x080fe20003f86270 */
[----:B------:R-:W-:Y:S01]  /*5e50*/  VIADD R5, R15, 0x20 ;  /* 0x000000200f057836 */ /* 0x000fe20000000000 */
[----:B------:R-:W-:Y:S01]  /*5e60*/  SHF.R.S32.HI R11, RZ, 0x1f, R10 ;  /* 0x0000001fff0b7819 */ /* 0x000fe2000001140a */
[----:B------:R-:W-:Y:S01]  /*5e70*/  IMAD R17, R17, UR4, R0 ;  /* 0x0000000411117c24 */ /* 0x000fe2000f8e0200 */
[----:B------:R-:W-:Y:S01]  /*5e80*/  SHF.R.S32.HI R0, RZ, 0x1f, R19 ;  /* 0x0000001fff007819 */ /* 0x000fe20000011413 */
[----:B------:R-:W-:Y:S01]  /*5e90*/  VIADD R7, R15, 0x30 ;  /* 0x000000300f077836 */ /* 0x000fe20000000000 */
[----:B------:R-:W-:Y:S01]  /*5ea0*/  ISETP.GE.OR P6, PT, R10, UR8, P3 ;  /* 0x000000080a007c0c */ /* 0x000fe20009fc6670 */
[----:B------:R-:W-:Y:S01]  /*5eb0*/  ULDC.64 UR6, c[0x0][0x828] ;  /* 0x00020a0000067ab9 */ /* 0x000fe20000000a00 */
[-C--:B------:R-:W-:Y:S01]  /*5ec0*/  ISETP.GE.AND P5, PT, R5, R12.reuse, PT ;  /* 0x0000000c0500720c */ /* 0x080fe20003fa6270 */
[----:B------:R-:W-:Y:S01]  /*5ed0*/  IMAD.WIDE.U32 R4, R16, UR4, R10 ;  /* 0x0000000410047c25 */ /* 0x000fe2000f8e000a */
[----:B------:R-:W-:Y:S01]  /*5ee0*/  SEL R14, R0, RZ, !P0 ;  /* 0x000000ff000e7207 */ /* 0x000fe20004000000 */
[----:B------:R-:W-:Y:S01]  /*5ef0*/  BSSY B0, `(.L_x_1848) ;  /* 0x0000018000007945 */ /* 0x000fe20003800000 */
[-C--:B------:R-:W-:Y:S01]  /*5f00*/  ISETP.GE.AND P2, PT, R7, R12.reuse, PT ;  /* 0x0000000c0700720c */ /* 0x080fe20003f46270 */
[----:B------:R-:W-:Y:S01]  /*5f10*/  VIADD R7, R15, 0x40 ;  /* 0x000000400f077836 */ /* 0x000fe20000000000 */
[----:B------:R-:W-:Y:S01]  /*5f20*/  SEL R19, R19, RZ, !P0 ;  /* 0x000000ff13137207 */ /* 0x000fe20004000000 */
[----:B------:R-:W-:Y:S01]  /*5f30*/  IMAD.IADD R5, R5, 0x1, R17 ;  /* 0x0000000105057824 */ /* 0x000fe200078e0211 */
[----:B------:R-:W-:Y:S01]  /*5f40*/  LEA.HI.X.SX32 R3, R15, R3, 0x1, P1 ;  /* 0x000000030f037211 */ /* 0x000fe200008f0eff */
[----:B------:R-:W-:Y:S01]  /*5f50*/  IMAD R0, R14, UR6, RZ ;  /* 0x000000060e007c24 */ /* 0x000fe2000f8e02ff */
[----:B------:R-:W-:Y:S01]  /*5f60*/  ISETP.GE.AND P1, PT, R7, R12, PT ;  /* 0x0000000c0700720c */ /* 0x000fe20003f26270 */
[----:B------:R-:W-:Y:S01]  /*5f70*/  IMAD.WIDE.U32 R8, R19, UR6, R4 ;  /* 0x0000000613087c25 */ /* 0x000fe2000f8e0004 */
[----:B------:R-:W-:-:S03]  /*5f80*/  ISETP.GE.OR P0, PT, R10, UR8, P4 ;  /* 0x000000080a007c0c */ /* 0x000fc6000a706670 */
        /* <DEDUP_REMOVED lines=14> */
.L_x_1849:
[----:B------:R-:W-:Y:S05]  /*6070*/  BSYNC B0 ;  /* 0x0000000000007941 */ /* 0x000fea0003800000 */
.L_x_1848:
        /* <DEDUP_REMOVED lines=16> */
.L_x_1851:
[----:B------:R-:W-:Y:S05]  /*6180*/  BSYNC B0 ;  /* 0x0000000000007941 */ /* 0x000fea0003800000 */
.L_x_1850:
        /* <DEDUP_REMOVED lines=16> */
.L_x_1853:
[----:B------:R-:W-:Y:S05]  /*6290*/  BSYNC B0 ;  /* 0x0000000000007941 */ /* 0x000fea0003800000 */
.L_x_1852:
        /* <DEDUP_REMOVED lines=17> */
.L_x_1855:
[----:B------:R-:W-:Y:S05]  /*63b0*/  BSYNC B0 ;  /* 0x0000000000007941 */ /* 0x000fea0003800000 */
.L_x_1854:
        /* <DEDUP_REMOVED lines=16> */
.L_x_1857:
[----:B------:R-:W-:Y:S05]  /*64c0*/  BSYNC B0 ;  /* 0x0000000000007941 */ /* 0x000fea0003800000 */
.L_x_1856:
        /* <DEDUP_REMOVED lines=20> */
.L_x_1859:
[----:B------:R-:W-:Y:S05]  /*6610*/  BSYNC B0 ;  /* 0x0000000000007941 */ /* 0x000fea0003800000 */
.L_x_1858:
        /* <DEDUP_REMOVED lines=24> */
.L_x_1861:
[----:B------:R-:W-:Y:S05]  /*67a0*/  BSYNC B0 ;  /* 0x0000000000007941 */ /* 0x000fea0003800000 */
.L_x_1860:
        /* <DEDUP_REMOVED lines=15> */
.L_x_1863:
[----:B------:R-:W-:Y:S05]  /*68a0*/  BSYNC B0 ;  /* 0x0000000000007941 */ /* 0x000fea0003800000 */
.L_x_1862:
        /* <DEDUP_REMOVED lines=15> */
.L_x_1865:
[----:B------:R-:W-:Y:S05]  /*69a0*/  BSYNC B0 ;  /* 0x0000000000007941 */ /* 0x000fea0003800000 */
.L_x_1864:
        /* <DEDUP_REMOVED lines=15> */
.L_x_1867:
[----:B------:R-:W-:Y:S05]  /*6aa0*/  BSYNC B0 ;  /* 0x0000000000007941 */ /* 0x000fea0003800000 */
.L_x_1866:
        /* <DEDUP_REMOVED lines=15> */
.L_x_1869:
[----:B------:R-:W-:Y:S05]  /*6ba0*/  BSYNC B0 ;  /* 0x0000000000007941 */ /* 0x000fea0003800000 */
.L_x_1868:
        /* <DEDUP_REMOVED lines=15> */
.L_x_1785:
        /* <DEDUP_REMOVED lines=21> */
.L_x_1871:
        /* <DEDUP_REMOVED lines=13> */
.L_x_1873:
[----:B------:R-:W-:-:S05]  /*6ec0*/  ULDC UR4, c[0x0][0x8bc] ;  /* 0x00022f0000047ab9 */ /* 0x000fca0000000800 */
.L_x_1872:
[----:B-1----:R-:W-:-:S04]  /*6ed0*/  UIMAD UR11, UR12, 0x60, URZ ;  /* 0x000000600c0b78a4 */ /* 0x002fc8000f8e023f */
[----:B------:R-:W-:-:S04]  /*6ee0*/  UISETP.GE.AND UP0, UPT, UR11, UR4, UPT ;  /* 0x000000040b00728c */ /* 0x000fc8000bf06270 */
[----:B--2---:R-:W-:-:S06]  /*6ef0*/  USEL UR16, UR16, 0xffffffff, !UP0 ;  /* 0xffffffff10107887 */ /* 0x004fcc000c000000 */
[----:B------:R-:W-:-:S13]  /*6f00*/  ISETP.LE.AND P0, PT, RZ, UR16, PT ;  /* 0x00000010ff007c0c */ /* 0x000fda000bf03270 */
[----:B------:R-:W-:Y:S05]  /*6f10*/  @!P0 BRA `(.L_x_1790) ;  /* 0x0000004000688947 */ /* 0x000fea0003800000 */
[----:B------:R-:W-:Y:S01]  /*6f20*/  ULDC.64 UR4, c[0x0][0x770] ;  /* 0x0001dc0000047ab9 */ /* 0x000fe20000000a00 */
[----:B------:R-:W1:Y:S01]  /*6f30*/  S2UR UR17, SR_CTAID.Y ;  /* 0x00000000001179c3 */ /* 0x000e620000002600 */
[----:B------:R-:W-:Y:S01]  /*6f40*/  UISETP.NE.U32.AND UP0, UPT, UR4, URZ, UPT ;  /* 0x0000003f0400728c */ /* 0x000fe2000bf05070 */
[----:B------:R-:W-:-:S03]  /*6f50*/  ULDC.64 UR8, c[0x0][0x788] ;  /* 0x0001e20000087ab9 */ /* 0x000fc60000000a00 */
        /* <DEDUP_REMOVED lines=8> */
[----:B------:R-:W-:-:S04]  /*6fe0*/  UISETP.NE.U32.AND UP1, UPT, UR4, URZ, UPT ;  /* 0x0000003f0400728c */ /* 0x000fc8000bf25070 */
[----:B------:R-:W-:-:S06]  /*6ff0*/  UISETP.NE.AND.EX UP1, UPT, UR5, URZ, UPT, UP1 ;  /* 0x0000003f0500728c */ /* 0x000fcc000bf25310 */
[----:B------:R-:W-:-:S05]  /*7000*/  PLOP3.LUT P2, PT, PT, PT, UP1, 0x80, 0x0 ;  /* 0x000000000000781c */ /* 0x000fca0003f4f018 */
[----:B------:R-:W-:Y:S02]  /*7010*/  @UP1 ULDC.64 UR4, c[0x0][0x780] ;  /* 0x0001e00000041ab9 */ /* 0x000fe40000000a00 */
[----:B------:R-:W-:-:S06]  /*7020*/  @UP1 UIMAD.WIDE UR4, UR16, 0x4, UR4 ;  /* 0x00000004100418a5 */ /* 0x000fcc000f8e0204 */
[----:B------:R-:W-:Y:S02]  /*7030*/  IMAD.U32 R4, RZ, RZ, UR4 ;  /* 0x00000004ff047e24 */ /* 0x000fe4000f8e00ff */
[----:B------:R-:W-:-:S05]  /*7040*/  IMAD.U32 R5, RZ, RZ, UR5 ;  /* 0x00000005ff057e24 */ /* 0x000fca000f8e00ff */
[----:B------:R-:W3:Y:S01]  /*7050*/  @P2 LDG.E R4, desc[UR46][R4.64] ;  /* 0x0000002e04042981 */ /* 0x000ee2000c1e1900 */
[----:B------:R-:W-:Y:S01]  /*7060*/  PLOP3.LUT P0, PT, PT, PT, UP0, 0x80, 0x0 ;  /* 0x000000000000781c */ /* 0x000fe20003f0f008 */
[----:B-1----:R-:W-:-:S12]  /*7070*/  USHF.R.S32.HI UR14, URZ, 0x1f, UR17 ;  /* 0x0000001f3f0e7899 */ /* 0x002fd80008011411 */
[----:B--2---:R-:W-:Y:S02]  /*7080*/  @P0 R2UR UR4, R0 ;  /* 0x00000000000402ca */ /* 0x004fe400000e0000 */
[----:B------:R-:W-:Y:S01]  /*7090*/  ISETP.NE.U32.AND P0, PT, RZ, UR8, PT ;  /* 0x00000008ff007c0c */ /* 0x000fe2000bf05070 */
[----:B------:R-:W-:-:S03]  /*70a0*/  ULDC UR8, c[0x0][0x280] ;  /* 0x0000a00000087ab9 */ /* 0x000fc60000000800 */
[----:B------:R-:W-:-:S07]  /*70b0*/  ISETP.NE.AND.EX P0, PT, RZ, UR9, PT, P0 ;  /* 0x00000009ff007c0c */ /* 0x000fce000bf05300 */
[----:B------:R-:W-:-:S04]  /*70c0*/  @UP0 ULEA UR4, UR16, UR4, 0x6 ;  /* 0x0000000410040291 */ /* 0x000fc8000f8e303f */
[----:B------:R-:W-:-:S04]  /*70d0*/  @UP0 USHF.R.S32.HI UR5, URZ, 0x1f, UR4 ;  /* 0x0000001f3f050899 */ /* 0x000fc80008011404 */
[----:B------:R-:W-:-:S04]  /*70e0*/  @UP0 ULEA.HI UR5, UR5, UR4, URZ, 0x6 ;  /* 0x0000000405050291 */ /* 0x000fc8000f8f303f */
[----:B------:R-:W-:-:S04]  /*70f0*/  @UP0 USHF.R.S32.HI UR5, URZ, 0x6, UR5 ;  /* 0x000000063f050899 */ /* 0x000fc80008011405 */
[----:B------:R-:W-:Y:S01]  /*7100*/  @UP0 UIMAD UR7, UR5, 0x3000, URZ ;  /* 0x00003000050708a4 */ /* 0x000fe2000f8e023f */
[----:B---3--:R-:W-:-:S03]  /*7110*/  @P2 R2UR UR8, R4 ;  /* 0x00000000040822ca */ /* 0x008fc600000e0000 */
[----:B------:R-:W-:Y:S01]  /*7120*/  @UP0 USHF.R.S32.HI UR9, URZ, 0x1f, UR7 ;  /* 0x0000001f3f090899 */ /* 0x000fe20008011407 */
[----:B------:R-:W-:Y:S11]  /*7130*/  @P2 BRA `(.L_x_1874) ;  /* 0x0000000000142947 */ /* 0x000ff60003800000 */
[----:B------:R-:W-:Y:S05]  /*7140*/  @!P1 BRA `(.L_x_1874) ;  /* 0x0000000000109947 */ /* 0x000fea0003800000 */
[----:B------:R-:W2:Y:S04]  /*7150*/  LDG.E R5, desc[UR46][R2.64] ;  /* 0x0000002e02057981 */ /* 0x000ea8000c1e1900 */
[----:B------:R-:W2:Y:S02]  /*7160*/  LDG.E R0, desc[UR46][R2.64+0x4] ;  /* 0x0000042e02007981 */ /* 0x000ea4000c1e1900 */
[----:B--2---:R-:W-:-:S05]  /*7170*/  IMAD.IADD R0, R0, 0x1, -R5 ;  /* 0x0000000100007824 */ /* 0x004fca00078e0a05 */
[----:B------:R-:W-:-:S15]  /*7180*/  R2UR UR8, R0 ;  /* 0x00000000000872ca */ /* 0x000fde00000e0000 */
.L_x_1874:
[----:B------:R-:W-:Y:S01]  /*7190*/  UMOV UR4, URZ ;  /* 0x0000003f00047c82 */ /* 0x000fe20008000000 */
[----:B------:R-:W-:Y:S01]  /*71a0*/  UMOV UR5, URZ ;  /* 0x0000003f00057c82 */ /* 0x000fe20008000000 */
[----:B------:R-:W-:Y:S01]  /*71b0*/  ULDC UR6, c[0x0][0x290] ;  /* 0x0000a40000067ab9 */ /* 0x000fe20000000800 */
[----:B------:R-:W-:Y:S01]  /*71c0*/  @UP0 UMOV UR4, UR7 ;  /* 0x0000000700040c82 */ /* 0x000fe20008000000 */
[----:B------:R-:W-:Y:S01]  /*71d0*/  @UP0 UMOV UR5, UR9 ;  /* 0x0000000900050c82 */ /* 0x000fe20008000000 */
[----:B------:R-:W-:Y:S05]  /*71e0*/  @!P0 BRA `(.L_x_1875) ;  /* 0x00000000001c8947 */ /* 0x000fea0003800000 */
[----:B------:R-:W-:Y:S02]  /*71f0*/  ULDC.64 UR6, c[0x0][0x788] ;  /* 0x0001e20000067ab9 */ /* 0x000fe40000000a00 */
[----:B------:R-:W-:-:S06]  /*7200*/  UIMAD.WIDE UR6, UR16, 0x4, UR6 ;  /* 0x00000004100678a5 */ /* 0x000fcc000f8e0206 */
[----:B------:R-:W-:Y:S02]  /*7210*/  IMAD.U32 R2, RZ, RZ, UR6 ;  /* 0x00000006ff027e24 */ /* 0x000fe4000f8e00ff */
[----:B------:R-:W-:-:S05]  /*7220*/  IMAD.U32 R3, RZ, RZ, UR7 ;  /* 0x00000007ff037e24 */ /* 0x000fca000f8e00ff */
[----:B------:R-:W2:Y:S02]  /*7230*/  LDG.E R2, desc[UR46][R2.64] ;  /* 0x0000002e02027981 */ /* 0x000ea4000c1e1900 */
[----:B--2---:R-:W-:Y:S01]  /*7240*/  R2UR UR6, R2 ;  /* 0x00000000020672ca */ /* 0x004fe200000e0000 */
[----:B------:R-:W-:-:S14]  /*7250*/  BRA `(.L_x_1876) ;  /* 0x0000000000307947 */ /* 0x000fdc0003800000 */
.L_x_1875:
[----:B------:R-:W-:Y:S02]  /*7260*/  ULDC.64 UR18, c[0x0][0x778] ;  /* 0x0001de0000127ab9 */ /* 0x000fe40000000a00 */
[----:B------:R-:W-:-:S04]  /*7270*/  ISETP.NE.U32.AND P0, PT, RZ, UR18, PT ;  /* 0x00000012ff007c0c */ /* 0x000fc8000bf05070 */
[----:B------:R-:W-:-:S13]  /*7280*/  ISETP.NE.AND.EX P0, PT, RZ, UR19, PT, P0 ;  /* 0x00000013ff007c0c */ /* 0x000fda000bf05300 */
[----:B------:R-:W-:Y:S05]  /*7290*/  @!P0 BRA `(.L_x_1876) ;  /* 0x0000000000208947 */ /* 0x000fea0003800000 */
[----:B------:R-:W-:Y:S02]  /*72a0*/  ULDC.64 UR6, c[0x0][0x778] ;  /* 0x0001de0000067ab9 */ /* 0x000fe40000000a00 */
[----:B------:R-:W-:-:S06]  /*72b0*/  UIMAD.WIDE UR6, UR16, 0x4, UR6 ;  /* 0x00000004100678a5 */ /* 0x000fcc000f8e0206 */
[----:B------:R-:W-:Y:S02]  /*72c0*/  IMAD.U32 R2, RZ, RZ, UR6 ;  /* 0x00000006ff027e24 */ /* 0x000fe4000f8e00ff */
[----:B------:R-:W-:-:S05]  /*72d0*/  IMAD.U32 R3, RZ, RZ, UR7 ;  /* 0x00000007ff037e24 */ /* 0x000fca000f8e00ff */
[----:B------:R-:W2:Y:S04]  /*72e0*/  LDG.E R0, desc[UR46][R2.64] ;  /* 0x0000002e02007981 */ /* 0x000ea8000c1e1900 */
[----:B------:R-:W2:Y:S02]  /*72f0*/  LDG.E R5, desc[UR46][R2.64+0x4] ;  /* 0x0000042e02057981 */ /* 0x000ea4000c1e1900 */
[----:B--2---:R-:W-:-:S05]  /*7300*/  IMAD.IADD R0, R5, 0x1, -R0 ;  /* 0x0000000105007824 */ /* 0x004fca00078e0a00 */
[----:B------:R-:W-:-:S15]  /*7310*/  R2UR UR6, R0 ;  /* 0x00000000000672ca */ /* 0x000fde00000e0000 */
.L_x_1876:
[----:B------:R-:W-:Y:S01]  /*7320*/  UIADD3 UR7, -UR6, UR8, UR11 ;  /* 0x0000000806077290 */ /* 0x000fe2000fffe10b */
[----:B------:R-:W-:Y:S01]  /*7330*/  ISETP.LE.AND P0, PT, RZ, UR12, PT ;  /* 0x0000000cff007c0c */ /* 0x000fe2000bf03270 */
[----:B------:R-:W-:Y:S02]  /*7340*/  ULDC UR9, c[0x0][0x74c] ;  /* 0x0001d30000097ab9 */ /* 0x000fe40000000800 */
[----:B------:R-:W-:Y:S02]  /*7350*/  UIADD3 UR9, UR7, -UR9, URZ ;  /* 0x8000000907097290 */ /* 0x000fe4000fffe03f */
[----:B------:R-:W-:Y:S02]  /*7360*/  UIADD3 UR7, UR8, 0x3f, URZ ;  /* 0x0000003f08077890 */ /* 0x000fe4000fffe03f */
[----:B------:R-:W-:-:S04]  /*7370*/  USHF.R.S32.HI UR10, URZ, 0x1f, UR9 ;  /* 0x0000001f3f0a7899 */ /* 0x000fc80008011409 */
[----:B------:R-:W-:Y:S02]  /*7380*/  ULEA.HI UR10, UR10, UR9, URZ, 0x6 ;  /* 0x000000090a0a7291 */ /* 0x000fe4000f8f303f */
[----:B------:R-:W-:Y:S02]  /*7390*/  USHF.R.S32.HI UR9, URZ, 0x1f, UR7 ;  /* 0x0000001f3f097899 */ /* 0x000fe40008011407 */
[----:B------:R-:W-:Y:S02]  /*73a0*/  USHF.R.S32.HI UR10, URZ, 0x6, UR10 ;  /* 0x000000063f0a7899 */ /* 0x000fe4000801140a */
[----:B------:R-:W-:Y:S02]  /*73b0*/  ULEA.HI UR9, UR9, UR7, URZ, 0x6 ;  /* 0x0000000709097291 */ /* 0x000fe4000f8f303f */
[----:B------:R-:W-:Y:S02]  /*73c0*/  UISETP.LT.AND UP1, UPT, URZ, UR10, UPT ;  /* 0x0000000a3f00728c */ /* 0x000fe4000bf21270 */
[----:B------:R-:W-:-:S02]  /*73d0*/  USHF.R.S32.HI UR9, URZ, 0x6, UR9 ;  /* 0x000000063f097899 */ /* 0x000fc40008011409 */
[----:B------:R-:W-:-:S04]  /*73e0*/  USEL UR7, URZ, UR10, !UP1 ;  /* 0x0000000a3f077287 */ /* 0x000fc8000c800000 */
[----:B------:R-:W-:Y:S01]  /*73f0*/  IMAD.U32 R2, RZ, RZ, UR9 ;  /* 0x00000009ff027e24 */ /* 0x000fe2000f8e00ff */
[----:B------:R-:W-:Y:S07]  /*7400*/  @!P0 BRA `(.L_x_1877) ;  /* 0x00000000001c8947 */ /* 0x000fee0003800000 */
[----:B------:R-:W-:Y:S01]  /*7410*/  UIADD3 UR8, UR11, 0x9f, UR8 ;  /* 0x0000009f0b087890 */ /* 0x000fe2000fffe008 */
[----:B------:R-:W-:-:S03]  /*7420*/  ULDC UR9, c[0x0][0x748] ;  /* 0x0001d20000097ab9 */ /* 0x000fc60000000800 */
[----:B------:R-:W-:-:S04]  /*7430*/  UIADD3 UR8, UR8, UR9, -UR6 ;  /* 0x0000000908087290 */ /* 0x000fc8000fffe806 */
[----:B------:R-:W-:-:S04]  /*7440*/  USHF.R.S32.HI UR6, URZ, 0x1f, UR8 ;  /* 0x0000001f3f067899 */ /* 0x000fc80008011408 */
[----:B------:R-:W-:-:S04]  /*7450*/  ULEA.HI UR6, UR6, UR8, URZ, 0x6 ;  /* 0x0000000806067291 */ /* 0x000fc8000f8f303f */
[----:B------:R-:W-:-:S06]  /*7460*/  USHF.R.S32.HI UR6, URZ, 0x6, UR6 ;  /* 0x000000063f067899 */ /* 0x000fcc0008011406 */
[----:B------:R-:W-:-:S07]  /*7470*/  VIMNMX R2, R2, UR6, PT ;  /* 0x0000000602027c48 */ /* 0x000fce000bfe0100 */
.L_x_1877:
[----:B------:R-:W-:-:S13]  /*7480*/  ISETP.GT.AND P0, PT, R2, UR7, PT ;  /* 0x0000000702007c0c */ /* 0x000fda000bf04270 */
[----:B------:R-:W-:Y:S05]  /*7490*/  @!P0 BRA `(.L_x_1790) ;  /* 0x0000003c00088947 */ /* 0x000fea0003800000 */
[----:B------:R-:W-:Y:S01]  /*74a0*/  ULDC.64 UR12, c[0x0][0x2d8] ;  /* 0x0000b600000c7ab9 */ /* 0x000fe20000000a00 */
[----:B------:R-:W-:Y:S01]  /*74b0*/  VIADD R0, R2, -UR7 ;  /* 0x8000000702007c36 */ /* 0x000fe20008000000 */
[----:B------:R-:W-:Y:S02]  /*74c0*/  UIMAD UR8, UR14, UR12, URZ ;  /* 0x0000000c0e0872a4 */ /* 0x000fe4000f8e023f */
[----:B------:R-:W-:Y:S02]  /*74d0*/  UIMAD.WIDE.U32 UR10, UR17, UR12, URZ ;  /* 0x0000000c110a72a5 */ /* 0x000fe4000f8e003f */
[----:B------:R-:W-:Y:S01]  /*74e0*/  USHF.R.S32.HI UR6, URZ, 0x1f, UR16 ;  /* 0x0000001f3f067899 */ /* 0x000fe20008011410 */
[----:B------:R-:W-:Y:S01]  /*74f0*/  LOP3.LUT R0, R0, 0x1, RZ, 0xc0, !PT ;  /* 0x0000000100007812 */ /* 0x000fe200078ec0ff */
[----:B------:R-:W-:Y:S02]  /*7500*/  UIMAD UR17, UR17, UR13, UR8 ;  /* 0x0000000d111172a4 */ /* 0x000fe4000f8e0208 */
[----:B------:R-:W-:Y:S01]  /*7510*/  UIADD3 UR8, UP1, UR4, UR10, URZ ;  /* 0x0000000a04087290 */ /* 0x000fe2000ff3e03f */
[----:B------:R-:W-:Y:S01]  /*7520*/  ISETP.NE.U32.AND P1, PT, R0, 0x1, PT ;  /* 0x000000010000780c */ /* 0x000fe20003f25070 */
[----:B------:R-:W-:-:S02]  /*7530*/  UIADD3 UR17, UR11, UR17, URZ ;  /* 0x000000110b117290 */ /* 0x000fc4000fffe03f */
[----:B------:R-:W-:Y:S01]  /*7540*/  USEL UR6, UR6, URZ, !UP0 ;  /* 0x0000003f06067287 */ /* 0x000fe2000c000000 */
[----:B------:R-:W-:Y:S01]  /*7550*/  ULDC.64 UR28, c[0x0][0x2e0] ;  /* 0x0000b800001c7ab9 */ /* 0x000fe20000000a00 */
[----:B------:R-:W-:Y:S02]  /*7560*/  USEL UR16, UR16, URZ, !UP0 ;  /* 0x0000003f10107287 */ /* 0x000fe4000c000000 */
[----:B------:R-:W-:Y:S02]  /*7570*/  UIADD3.X UR9, UR5, UR17, URZ, UP1, !UPT ;  /* 0x0000001105097290 */ /* 0x000fe40008ffe43f */
[----:B------:R-:W-:Y:S02]  /*7580*/  UIMAD UR18, UR6, UR28, URZ ;  /* 0x0000001c061272a4 */ /* 0x000fe4000f8e023f */
[----:B------:R-:W-:Y:S02]  /*7590*/  UIMAD.WIDE.U32 UR8, UR16, UR28, UR8 ;  /* 0x0000001c100872a5 */ /* 0x000fe4000f8e0008 */
[----:B------:R-:W-:Y:S01]  /*75a0*/  UIMAD UR18, UR16, UR29, UR18 ;  /* 0x0000001d101272a4 */ /* 0x000fe2000f8e0212 */
[----:B------:R-:W-:-:S03]  /*75b0*/  ELECT P0, URZ, PT ;  /* 0x00000000003f782f */ /* 0x000fc60003800000 */
        /* <DEDUP_REMOVED lines=20> */
.L_x_1880:
[----:B------:R-:W-:Y:S05]  /*7700*/  BSYNC B0 ;  /* 0x0000000000007941 */ /* 0x000fea0003800000 */
.L_x_1879:
        /* <DEDUP_REMOVED lines=18> */
.L_x_1882:
[----:B------:R-:W-:Y:S05]  /*7830*/  BSYNC B0 ;  /* 0x0000000000007941 */ /* 0x000fea0003800000 */
.L_x_1881:
        /* <DEDUP_REMOVED lines=19> */
.L_x_1884:
[----:B------:R-:W-:Y:S05]  /*7970*/  BSYNC B0 ;  /* 0x0000000000007941 */ /* 0x000fea0003800000 */
.L_x_1883:
[----:B------:R-:W-:Y:S06]  /*7980*/  BAR.ARV 0xa, 0xa0 ;  /* 0x0282800000007b1d */ /* 0x000fec0000002000 */
[----:B------:R-:W-:Y:S04]  /*7990*/  BSSY B0, `(.L_x_1885) ;  /* 0x0000003000007945 */ /* 0x000fe80003800000 */
[----:B------:R-:W-:Y:S05]  /*79a0*/  @!P0 BRA `(.L_x_1886) ;  /* 0x0000000000048947 */ /* 0x000fea0003800000 */
[----:B------:R-:W-:-:S04]  /*79b0*/  DEPBAR.LE SB0, 0x1 ;  /* 0x000080400000791a */ /* 0x000fc80000000000 */
.L_x_1886:
[----:B------:R-:W-:Y:S05]  /*79c0*/  BSYNC B0 ;  /* 0x0000000000007941 */ /* 0x000fea0003800000 */
.L_x_1885:
[----:B------:R-:W-:Y:S06]  /*79d0*/  BAR.ARV 0xb, 0xa0 ;  /* 0x02c2800000007b1d */ /* 0x000fec0000002000 */
[----:B------:R-:W-:Y:S04]  /*79e0*/  BSSY B0, `(.L_x_1887) ;  /* 0x0000003000007945 */ /* 0x000fe80003800000 */
[----:B------:R-:W-:Y:S05]  /*79f0*/  @!P0 BRA `(.L_x_1888) ;  /* 0x0000000000048947 */ /* 0x000fea0003800000 */
[----:B------:R-:W-:-:S04]  /*7a00*/  DEPBAR.LE SB0, 0x0 ;  /* 0x000080000000791a */ /* 0x000fc80000000000 */
.L_x_1888:
[----:B------:R-:W-:Y:S05]  /*7a10*/  BSYNC B0 ;  /* 0x0000000000007941 */ /* 0x000fea0003800000 */
.L_x_1887:
[----:B------:R-:W-:Y:S06]  /*7a20*/  BAR.ARV 0xc, 0xa0 ;  /* 0x0302800000007b1d */ /* 0x000fec0000002000 */
[----:B------:R-:W-:Y:S01]  /*7a30*/  UIADD3 UR19, UR7, 0x1, URZ ;  /* 0x0000000107137890 */ /* 0x000fe2000fffe03f */
[----:B------:R-:W-:Y:S11]  /*7a40*/  BRA `(.L_x_1889) ;  /* 0x0000000000047947 */ /* 0x000ff60003800000 */
.L_x_1878:
[----:B------:R-:W-:-:S05]  /*7a50*/  UMOV UR19, UR7 ;  /* 0x0000000700137c82 */ /* 0x000fca0008000000 */
.L_x_1889:
[----:B------:R-:W-:-:S06]  /*7a60*/  UIADD3 UR6, UR7, 0x1, URZ ;  /* 0x0000000107067890 */ /* 0x000fcc000fffe03f */
[----:B------:R-:W-:-:S13]  /*7a70*/  ISETP.NE.AND P1, PT, R2, UR6, PT ;  /* 0x0000000602007c0c */ /* 0x000fda000bf25270 */
[----:B------:R-:W-:Y:S05]  /*7a80*/  @!P1 BRA `(.L_x_1790) ;  /* 0x00000034008c9947 */ /* 0x000fea0003800000 */
[----:B------:R-:W-:Y:S01]  /*7a90*/  UMOV UR12, UR10 ;  /* 0x0000000a000c7c82 */ /* 0x000fe20008000000 */
[----:B------:R-:W-:Y:S01]  /*7aa0*/  UMOV UR13, UR17 ;  /* 0x00000011000d7c82 */ /* 0x000fe20008000000 */
[----:B------:R-:W-:Y:S01]  /*7ab0*/  ULDC.64 UR14, c[0x0][0x2c0] ;  /* 0x0000b000000e7ab9 */ /* 0x000fe20000000a00 */
[----:B------:R-:W-:Y:S02]  /*7ac0*/  UIMAD.WIDE.U32 UR12, UR16, UR28, UR12 ;  /* 0x0000001c100c72a5 */ /* 0x000fe4000f8e000c */
[----:B------:R-:W-:Y:S02]  /*7ad0*/  UIMAD UR20, UR19, 0x3000, URZ ;  /* 0x00003000131478a4 */ /* 0x000fe4000f8e023f */
[----:B------:R-:W-:Y:S01]  /*7ae0*/  UIADD3 UR44, UP0, UR4, UR12, URZ ;  /* 0x0000000c042c7290 */ /* 0x000fe2000ff1e03f */
[----:B------:R-:W-:Y:S01]  /*7af0*/  UMOV UR6, URZ ;  /* 0x0000003f00067c82 */ /* 0x000fe20008000000 */
[----:B------:R-:W-:Y:S02]  /*7b00*/  ULDC.64 UR34, c[0x0][0x2c0] ;  /* 0x0000b00000227ab9 */ /* 0x000fe40000000a00 */
[----:B------:R-:W-:-:S02]  /*7b10*/  UIADD3.X UR12, UR5, UR18, UR13, UP0, !UPT ;  /* 0x00000012050c7290 */ /* 0x000fc400087fe40d */
[----:B------:R-:W-:Y:S01]  /*7b20*/  ULEA UR25, UP0, UR44, UR14, 0x2 ;  /* 0x0000000e2c197291 */ /* 0x000fe2000f80103f */
[----:B------:R-:W-:-:S03]  /*7b30*/  UMOV UR45, UR20 ;  /* 0x00000014002d7c82 */ /* 0x000fc60008000000 */
        /* <DEDUP_REMOVED lines=10> */
[----:B------:R-:W-:-:S12]  /*7be0*/  UIADD3.X UR44, URZ, UR44, URZ, UP4, !UPT ;  /* 0x0000002c3f2c7290 */ /* 0x000fd8000a7fe43f */
.L_x_1910:
[----:B------:R-:W-:Y:S01]  /*7bf0*/  UIADD3 UR42, UR20, UR6, URZ ;  /* 0x00000006142a7290 */ /* 0x000fe2000fffe03f */
[----:B------:R-:W-:Y:S06]  /*7c00*/  BAR.SYNC.DEFER_BLOCKING 0xd, 0xa0 ;  /* 0x0342800000007b1d */ /* 0x000fec0000010000 */
[----:B------:R-:W-:Y:S01]  /*7c10*/  UMOV UR14, UR22 ;  /* 0x00000016000e7c82 */ /* 0x000fe20008000000 */
[----:B------:R-:W-:Y:S01]  /*7c20*/  UMOV UR15, UR27 ;  /* 0x0000001b000f7c82 */ /* 0x000fe20008000000 */
[----:B------:R-:W-:Y:S01]  /*7c30*/  UMOV UR12, UR24 ;  /* 0x00000018000c7c82 */ /* 0x000fe20008000000 */
[----:B------:R-:W-:Y:S01]  /*7c40*/  UMOV UR13, UR29 ;  /* 0x0000001d000d7c82 */ /* 0x000fe20008000000 */
[----:B------:R-:W-:Y:S01]  /*7c50*/  UIMAD.WIDE UR32, UR42, 0x4, UR14 ;  /* 0x000000042a2078a5 */ /* 0x000fe2000f8e020e */
[----:B------:R-:W-:Y:S01]  /*7c60*/  BSSY B0, `(.L_x_1890) ;  /* 0x0000019000007945 */ /* 0x000fe20003800000 */
[----:B------:R-:W-:Y:S01]  /*7c70*/  UIMAD.WIDE UR30, UR42, 0x4, UR12 ;  /* 0x000000042a1e78a5 */ /* 0x000fe2000f8e020c */
[----:B------:R-:W-:Y:S01]  /*7c80*/  UMOV UR14, UR21 ;  /* 0x00000015000e7c82 */ /* 0x000fe20008000000 */
[----:B------:R-:W-:Y:S01]  /*7c90*/  UMOV UR15, UR26 ;  /* 0x0000001a000f7c82 */ /* 0x000fe20008000000 */
[----:B------:R-:W-:Y:S01]  /*7ca0*/  UMOV UR12, UR23 ;  /* 0x00000017000c7c82 */ /* 0x000fe20008000000 */
[----:B------:R-:W-:Y:S01]  /*7cb0*/  UMOV UR13, UR39 ;  /* 0x00000027000d7c82 */ /* 0x000fe20008000000 */
[----:B------:R-:W-:-:S02]  /*7cc0*/  UIMAD.WIDE UR36, UR42, 0x4, UR14 ;  /* 0x000000042a2478a5 */ /* 0x000fc4000f8e020e */
[----:B------:R-:W-:Y:S01]  /*7cd0*/  UIMAD.WIDE UR40, UR42, 0x4, UR12 ;  /* 0x000000042a2878a5 */ /* 0x000fe2000f8e020c */
[----:B------:R-:W-:Y:S01]  /*7ce0*/  UMOV UR14, UR25 ;  /* 0x00000019000e7c82 */ /* 0x000fe20008000000 */
[----:B------:R-:W-:Y:S02]  /*7cf0*/  UMOV UR15, UR44 ;  /* 0x0000002c000f7c82 */ /* 0x000fe40008000000 */
[----:B------:R-:W-:Y:S01]  /*7d00*/  UIMAD.WIDE UR12, UR42, 0x4, UR14 ;  /* 0x000000042a0c78a5 */ /* 0x000fe2000f8e020e */
[----:B------:R-:W-:Y:S11]  /*7d10*/  @!P0 BRA `(.L_x_1891) ;  /* 0x0000000000348947 */ /* 0x000ff60003800000 */
[----:B------:R-:W1:Y:S01]  /*7d20*/  S2UR UR15, SR_CgaCtaId ;  /* 0x00000000000f79c3 */ /* 0x000e620000008800 */
[----:B------:R-:W-:Y:S01]  /*7d30*/  UIADD3 UR42, UP0, UR45, UR8, URZ ;  /* 0x000000082d2a7290 */ /* 0x000fe2000ff1e03f */
[----:B------:R-:W-:Y:S01]  /*7d40*/  UMOV UR14, 0x400 ;  /* 0x00000400000e7882 */ /* 0x000fe20000000000 */
[----:B------:R-:W-:Y:S02]  /*7d50*/  UMOV UR50, 0x400 ;  /* 0x0000040000327882 */ /* 0x000fe40000000000 */
[----:B------:R-:W-:Y:S02]  /*7d60*/  ULEA.HI.X.SX32 UR43, UR45, UR48, 0x1, UP0 ;  /* 0x000000302d2b7291 */ /* 0x000fe400080f0e3f */
[----:B-1----:R-:W-:Y:S02]  /*7d70*/  ULEA UR15, UR15, UR14, 0x18 ;  /* 0x0000000e0f0f7291 */ /* 0x002fe4000f8ec03f */
[----:B------:R-:W-:Y:S02]  /*7d80*/  ULEA UR14, UP0, UR42, UR34, 0x2 ;  /* 0x000000222a0e7291 */ /* 0x000fe4000f80103f */
[----:B------:R-:W-:-:S02]  /*7d90*/  UIADD3 UR49, UR15, 0x12000, URZ ;  /* 0x000120000f317890 */ /* 0x000fc4000fffe03f */
[----:B------:R-:W-:-:S03]  /*7da0*/  ULEA.HI.X UR15, UR42, UR35, UR43, 0x2, UP0 ;  /* 0x000000232a0f7291 */ /* 0x000fc600080f142b */
[----:B------:R-:W-:Y:S01]  /*7db0*/  UMOV UR42, 0x0 ;  /* 0x00000000002a7882 */ /* 0x000fe20000000000 */
[----:B------:R-:W-:-:S05]  /*7dc0*/  UMOV UR43, 0x14f00000 ;  /* 0x14f00000002b7882 */ /* 0x000fca0000000000 */
[----:B------:R1:W-:Y:S02]  /*7dd0*/  UBLKRED.G.S.ADD.F32.RN [UR14], [UR49], UR50, desc[UR42] ;  /* 0x00002a0e310073bb */ /* 0x0003e400080a1432 */
[----:B-1----:R0:W-:Y:S02]  /*7de0*/  UTMACMDFLUSH ;  /* 0x00000000000079b7 */ /* 0x0021e40000000000 */
.L_x_1891:
[----:B------:R-:W-:Y:S05]  /*7df0*/  BSYNC B0 ;  /* 0x0000000000007941 */ /* 0x000fea0003800000 */
.L_x_1890:
[----:B------:R-:W-:Y:S06]  /*7e00*/  BAR.SYNC.DEFER_BLOCKING 0xe, 0xa0 ;  /* 0x0382800000007b1d */ /* 0x000fec0000010000 */
[----:B------:R-:W-:Y:S04]  /*7e10*/  BSSY B0, `(.L_x_1892) ;  /* 0x000000b000007945 */ /* 0x000fe80003800000 */
[----:B------:R-:W-:Y:S05]  /*7e20*/  @!P0 BRA `(.L_x_1893) ;  /* 0x0000000000248947 */ /* 0x000fea0003800000 */
[----:B------:R-:W1:Y:S01]  /*7e30*/  S2UR UR15, SR_CgaCtaId ;  /* 0x00000000000f79c3 */ /* 0x000e620000008800 */
[----:B------:R-:W-:Y:S01]  /*7e40*/  UMOV UR14, 0x400 ;  /* 0x00000400000e7882 */ /* 0x000fe20000000000 */
[----:B------:R-:W-:Y:S01]  /*7e50*/  UMOV UR43, 0x400 ;  /* 0x00000400002b7882 */ /* 0x000fe20000000000 */
[----:B-1----:R-:W-:-:S03]  /*7e60*/  ULEA UR14, UR15, UR14, 0x18 ;  /* 0x0000000e0f0e7291 */ /* 0x002fc6000f8ec03f */
[----:B------:R-:W-:Y:S01]  /*7e70*/  UMOV UR15, 0x14f00000 ;  /* 0x14f00000000f7882 */ /* 0x000fe20000000000 */
[----:B------:R-:W-:-:S03]  /*7e80*/  UIADD3 UR42, UR14, 0x16000, URZ ;  /* 0x000160000e2a7890 */ /* 0x000fc6000fffe03f */
[----:B------:R-:W-:-:S06]  /*7e90*/  UMOV UR14, 0x0 ;  /* 0x00000000000e7882 */ /* 0x000fcc0000000000 */
[----:B------:R1:W-:Y:S02]  /*7ea0*/  UBLKRED.G.S.ADD.F32.RN [UR32], [UR42], UR43, desc[UR14] ;  /* 0x00000e202a0073bb */ /* 0x0003e400080a142b */
[----:B-1----:R0:W-:Y:S02]  /*7eb0*/  UTMACMDFLUSH ;  /* 0x00000000000079b7 */ /* 0x0021e40000000000 */
.L_x_1893:
[----:B------:R-:W-:Y:S05]  /*7ec0*/  BSYNC B0 ;  /* 0x0000000000007941 */ /* 0x000fea0003800000 */
.L_x_1892:
        /* <DEDUP_REMOVED lines=10> */
[----:B------:R1:W-:Y:S01]  /*7f70*/  UBLKRED.G.S.ADD.F32.RN [UR30], [UR32], UR33, desc[UR14] ;  /* 0x00000e1e200073bb */ /* 0x0003e200080a1421 */
[----:B------:R0:W-:Y:S01]  /*7f80*/  UTMACMDFLUSH ;  /* 0x00000000000079b7 */ /* 0x0001e20000000000 */
[----:B-1----:R-:W-:-:S04]  /*7f90*/  DEPBAR.LE SB0, 0x2 ;  /* 0x000080800000791a */ /* 0x002fc80000000000 */
.L_x_1895:
[----:B------:R-:W-:Y:S05]  /*7fa0*/  BSYNC B0 ;  /* 0x0000000000007941 */ /* 0x000fea0003800000 */
.L_x_1894:
[----:B------:R-:W-:Y:S06]  /*7fb0*/  BAR.ARV 0xa, 0xa0 ;  /* 0x0282800000007b1d */ /* 0x000fec0000002000 */
[----:B------:R-:W-:Y:S04]  /*7fc0*/  BSSY B0, `(.L_x_1896) ;  /* 0x0000003000007945 */ /* 0x000fe80003800000 */
[----:B------:R-:W-:Y:S05]  /*7fd0*/  @!P0 BRA `(.L_x_1897) ;  /* 0x0000000000048947 */ /* 0x000fea0003800000 */
[----:B------:R-:W-:-:S04]  /*7fe0*/  DEPBAR.LE SB0, 0x1 ;  /* 0x000080400000791a */ /* 0x000fc80000000000 */
.L_x_1897:
[----:B------:R-:W-:Y:S05]  /*7ff0*/  BSYNC B0 ;  /* 0x0000000000007941 */ /* 0x000fea0003800000 */
.L_x_1896:
[----:B------:R-:W-:Y:S06]  /*8000*/  BAR.ARV 0xb, 0xa0 ;  /* 0x02c2800000007b1d */ /* 0x000fec0000002000 */
[----:B------:R-:W-:Y:S04]  /*8010*/  BSSY B0, `(.L_x_1898) ;  /* 0x0000003000007945 */ /* 0x000fe80003800000 */
[----:B------:R-:W-:Y:S05]  /*8020*/  @!P0 BRA `(.L_x_1899) ;  /* 0x0000000000048947 */ /* 0x000fea0003800000 */
[----:B------:R-:W-:-:S04]  /*8030*/  DEPBAR.LE SB0, 0x0 ;  /* 0x000080000000791a */ /* 0x000fc80000000000 */
.L_x_1899:
[----:B------:R-:W-:Y:S05]  /*8040*/  BSYNC B0 ;  /* 0x0000000000007941 */ /* 0x000fea0003800000 */
.L_x_1898:
[----:B------:R-:W-:Y:S06]  /*8050*/  BAR.ARV 0xc, 0xa0 ;  /* 0x0302800000007b1d */ /* 0x000fec0000002000 */
[----:B------:R-:W-:Y:S02]  /*8060*/  BSSY B0, `(.L_x_1900) ;  /* 0x000000c000007945 */ /* 0x000fe40003800000 */
[----:B------:R-:W-:Y:S06]  /*8070*/  BAR.SYNC.DEFER_BLOCKING 0xd, 0xa0 ;  /* 0x0342800000007b1d */ /* 0x000fec0000010000 */
        /* <DEDUP_REMOVED lines=10> */
.L_x_1901:
[----:B------:R-:W-:Y:S05]  /*8120*/  BSYNC B0 ;  /* 0x0000000000007941 */ /* 0x000fea0003800000 */
.L_x_1900:
        /* <DEDUP_REMOVED lines=12> */
.L_x_1903:
[----:B------:R-:W-:Y:S05]  /*81f0*/  BSYNC B0 ;  /* 0x0000000000007941 */ /* 0x000fea0003800000 */
.L_x_1902:
        /* <DEDUP_REMOVED lines=13> */
.L_x_1905:
[----:B------:R-:W-:Y:S05]  /*82d0*/  BSYNC B0 ;  /* 0x0000000000007941 */ /* 0x000fea0003800000 */
.L_x_1904:
[----:B------:R-:W-:Y:S06]  /*82e0*/  BAR.ARV 0xa, 0xa0 ;  /* 0x0282800000007b1d */ /* 0x000fec0000002000 */
[----:B------:R-:W-:Y:S04]  /*82f0*/  BSSY B0, `(.L_x_1906) ;  /* 0x0000003000007945 */ /* 0x000fe80003800000 */
[----:B------:R-:W-:Y:S05]  /*8300*/  @!P0 BRA `(.L_x_1907) ;  /* 0x0000000000048947 */ /* 0x000fea0003800000 */
[----:B------:R-:W-:-:S04]  /*8310*/  DEPBAR.LE SB0, 0x1 ;  /* 0x000080400000791a */ /* 0x000fc80000000000 */
.L_x_1907:
[----:B------:R-:W-:Y:S05]  /*8320*/  BSYNC B0 ;  /* 0x0000000000007941 */ /* 0x000fea0003800000 */
.L_x_1906:
[----:B------:R-:W-:Y:S01]  /*8330*/  UIADD3 UR19, UR19, 0x2, URZ ;  /* 0x0000000213137890 */ /* 0x000fe2000fffe03f */
[----:B------:R-:W-:Y:S06]  /*8340*/  BAR.ARV 0xb, 0xa0 ;  /* 0x02c2800000007b1d */ /* 0x000fec0000002000 */
[----:B------:R-:W-:Y:S01]  /*8350*/  BSSY B0, `(.L_x_1908) ;  /* 0x0000004000007945 */ /* 0x000fe20003800000 */
[----:B------:R-:W-:-:S03]  /*8360*/  ISETP.LE.AND P1, PT, R2, UR19, PT ;  /* 0x0000001302007c0c */ /* 0x000fc6000bf23270 */
[----:B------:R-:W-:Y:S10]  /*8370*/  @!P0 BRA `(.L_x_1909) ;  /* 0x0000000000048947 */ /* 0x000ff40003800000 */
[----:B------:R-:W-:-:S04]  /*8380*/  DEPBAR.LE SB0, 0x0 ;  /* 0x000080000000791a */ /* 0x000fc80000000000 */
.L_x_1909:
[----:B------:R-:W-:Y:S05]  /*8390*/  BSYNC B0 ;  /* 0x0000000000007941 */ /* 0x000fea0003800000 */
.L_x_1908:
[----:B------:R-:W-:Y:S06]  /*83a0*/  BAR.ARV 0xc, 0xa0 ;  /* 0x0302800000007b1d */ /* 0x000fec0000002000 */
[----:B------:R-:W-:Y:S02]  /*83b0*/  UIADD3 UR45, UR45, 0x6000, URZ ;  /* 0x000060002d2d7890 */ /* 0x000fe4000fffe03f */
[----:B------:R-:W-:Y:S01]  /*83c0*/  UIADD3 UR6, UR6, 0x6000, URZ ;  /* 0x0000600006067890 */ /* 0x000fe2000fffe03f */
[----:B------:R-:W-:Y:S11]  /*83d0*/  @!P1 BRA `(.L_x_1910) ;  /* 0xfffffff800049947 */ /* 0x000ff6000383ffff */
[----:B------:R-:W-:Y:S05]  /*83e0*/  BRA `(.L_x_1790) ;  /* 0x0000002c00347947 */ /* 0x000fea0003800000 */
.L_x_1870:
[----:B------:R-:W-:Y:S01]  /*83f0*/  ULDC.64 UR4, c[0x0][0x8d8] ;  /* 0x0002360000047ab9 */ /* 0x000fe20000000a00 */
[----:B------:R-:W1:Y:S01]  /*8400*/  S2UR UR16, SR_CTAID.X ;  /* 0x00000000001079c3 */ /* 0x000e620000002500 */
[----:B------:R-:W-:-:S04]  /*8410*/  ISETP.NE.U32.AND P0, PT, RZ, UR4, PT ;  /* 0x00000004ff007c0c */ /* 0x000fc8000bf05070 */
[----:B------:R-:W-:-:S03]  /*8420*/  ISETP.NE.AND.EX P0, PT, RZ, UR5, PT, P0 ;  /* 0x00000005ff007c0c */ /* 0x000fc6000bf05300 */
[----:B------:R-:W2:Y:S08]  /*8430*/  S2UR UR37, SR_CTAID.Z ;  /* 0x00000000002579c3 */ /* 0x000eb00000002700 */
[----:B------:R-:W3:Y:S02]  /*8440*/  S2UR UR28, SR_CTAID.Y ;  /* 0x00000000001c79c3 */ /* 0x000ee40000002600 */
        /* <DEDUP_REMOVED lines=8> */
.L_x_1911:
[----:B------:R-:W-:Y:S02]  /*84d0*/  ULDC.64 UR4, c[0x0][0x8d0] ;  /* 0x0002340000047ab9 */ /* 0x000fe40000000a00 */
[----:B------:R-:W-:-:S04]  /*84e0*/  ISETP.NE.U32.AND P0, PT, RZ, UR4, PT ;  /* 0x00000004ff007c0c */ /* 0x000fc8000bf05070 */
[----:B------:R-:W-:-:S13]  /*84f0*/  ISETP.NE.AND.EX P0, PT, RZ, UR5, PT, P0 ;  /* 0x00000005ff007c0c */ /* 0x000fda000bf05300 */
[----:B------:R-:W-:Y:S05]  /*8500*/  @!P0 BRA `(.L_x_1913) ;  /* 0x0000000000308947 */ /* 0x000fea0003800000 */
[----:B------:R-:W-:Y:S02]  /*8510*/  ULDC.64 UR4, c[0x0][0x8d0] ;  /* 0x0002340000047ab9 */ /* 0x000fe40000000a00 */
[----:B--2---:R-:W-:-:S06]  /*8520*/  UIMAD.WIDE UR4, UR37, 0x4, UR4 ;  /* 0x00000004250478a5 */ /* 0x004fcc000f8e0204 */
[----:B------:R-:W-:Y:S02]  /*8530*/  IMAD.U32 R4, RZ, RZ, UR4 ;  /* 0x00000004ff047e24 */ /* 0x000fe4000f8e00ff */
[----:B------:R-:W-:Y:S02]  /*8540*/  IMAD.U32 R2, RZ, RZ, UR4 ;  /* 0x00000004ff027e24 */ /* 0x000fe4000f8e00ff */
[----:B------:R-:W-:Y:S02]  /*8550*/  IMAD.U32 R5, RZ, RZ, UR5 ;  /* 0x00000005ff057e24 */ /* 0x000fe4000f8e00ff */
[----:B------:R-:W-:-:S03]  /*8560*/  IMAD.U32 R3, RZ, RZ, UR5 ;  /* 0x00000005ff037e24 */ /* 0x000fc6000f8e00ff */
[----:B------:R-:W2:Y:S04]  /*8570*/  LDG.E R4, desc[UR46][R4.64] ;  /* 0x0000002e04047981 */ /* 0x000ea8000c1e1900 */
[----:B------:R-:W4:Y:S01]  /*8580*/  LDG.E R2, desc[UR46][R2.64+0x4] ;  /* 0x0000042e02027981 */ /* 0x000f22000c1e1900 */
[----:B--2---:R-:W-:Y:S02]  /*8590*/  R2UR UR4, R4 ;  /* 0x00000000040472ca */ /* 0x004fe400000e0000 */
[----:B----4-:R-:W-:-:S13]  /*85a0*/  R2UR UR5, R2 ;  /* 0x00000000020572ca */ /* 0x010fda00000e0000 */
[----:B------:R-:W-:Y:S01]  /*85b0*/  UIADD3 UR4, -UR4, UR5, URZ ;  /* 0x0000000504047290 */ /* 0x000fe2000fffe13f */
[----:B------:R-:W-:Y:S11]  /*85c0*/  BRA `(.L_x_1912) ;  /* 0x0000000000047947 */ /* 0x000ff60003800000 */
.L_x_1913:
[----:B------:R-:W-:-:S05]  /*85d0*/  ULDC UR4, c[0x0][0x8bc] ;  /* 0x00022f0000047ab9 */ /* 0x000fca0000000800 */
.L_x_1912:
[----:B-1----:R-:W-:Y:S01]  /*85e0*/  UIMAD UR8, UR16, 0x60, URZ ;  /* 0x00000060100878a4 */ /* 0x002fe2000f8e023f */
[----:B------:R-:W-:Y:S02]  /*85f0*/  IMAD.MOV.U32 R10, RZ, RZ, 0x1 ;  /* 0x00000001ff0a7424 */ /* 0x000fe400078e00ff */
[----:B------:R-:W-:Y:S01]  /*8600*/  IMAD.MOV.U32 R20, RZ, RZ, RZ ;  /* 0x000000ffff147224 */ /* 0x000fe200078e00ff */
[----:B------:R-:W-:Y:S01]  /*8610*/  UISETP.GE.AND UP0, UPT, UR8, UR4, UPT ;  /* 0x000000040800728c */ /* 0x000fe2000bf06270 */
[----:B------:R-:W-:-:S03]  /*8620*/  IMAD.MOV.U32 R5, RZ, RZ, 0x1 ;  /* 0x00000001ff057424 */ /* 0x000fc600078e00ff */
[----:B--2---:R-:W-:-:S06]  /*8630*/  USEL UR37, UR37, 0xffffffff, !UP0 ;  /* 0xffffffff25257887 */ /* 0x004fcc000c000000 */
[----:B------:R-:W-:-:S13]  /*8640*/  ISETP.LE.AND P0, PT, RZ, UR37, PT ;  /* 0x00000025ff007c0c */ /* 0x000fda000bf03270 */
[----:B------:R-:W-:Y:S05]  /*8650*/  @!P0 BRA `(.L_x_1914) ;  /* 0x0000002800148947 */ /* 0x000fea0003800000 */
[----:B------:R-:W-:Y:S01]  /*8660*/  ULDC.64 UR14, c[0x0][0x770] ;  /* 0x0001dc00000e7ab9 */ /* 0x000fe20000000a00 */
[----:B------:R-:W-:Y:S01]  /*8670*/  ULDC.64 UR10, c[0x0][0x770] ;  /* 0x0001dc00000a7ab9 */ /* 0x000fe20000000a00 */
[----:B------:R-:W-:Y:S02]  /*8680*/  UISETP.NE.U32.AND UP0, UPT, UR14, URZ, UPT ;  /* 0x0000003f0e00728c */ /* 0x000fe4000bf05070 */
[----:B------:R-:W-:Y:S02]  /*8690*/  UIMAD.WIDE UR10, UR37, 0x4, UR10 ;  /* 0x00000004250a78a5 */ /* 0x000fe4000f8e020a */
[----:B------:R-:W-:Y:S01]  /*86a0*/  UISETP.NE.AND.EX UP1, UPT, UR15, URZ, UPT, UP0 ;  /* 0x0000003f0f00728c */ /* 0x000fe2000bf25300 */
[----:B------:R-:W-:Y:S01]  /*86b0*/  ULDC.64 UR4, c[0x0][0x778] ;  /* 0x0001de0000047ab9 */ /* 0x000fe20000000a00 */
[----:B------:R-:W-:Y:S02]  /*86c0*/  ULDC.64 UR6, c[0x0][0x780] ;  /* 0x0001e00000067ab9 */ /* 0x000fe40000000a00 */
[----:B------:R-:W-:Y:S01]  /*86d0*/  IMAD.U32 R2, RZ, RZ, UR10 ;  /* 0x0000000aff027e24 */ /* 0x000fe2000f8e00ff */
[----:B------:R-:W-:Y:S01]  /*86e0*/  ULDC.64 UR12, c[0x0][0x778] ;  /* 0x0001de00000c7ab9 */ /* 0x000fe20000000a00 */
[----:B------:R-:W-:Y:S01]  /*86f0*/  PLOP3.LUT P1, PT, PT, PT, UP1, 0x80, 0x0 ;  /* 0x000000000000781c */ /* 0x000fe20003f2f018 */
[----:B------:R-:W-:Y:S01]  /*8700*/  IMAD.U32 R3, RZ, RZ, UR11 ;  /* 0x0000000bff037e24 */ /* 0x000fe2000f8e00ff */
[----:B------:R-:W-:-:S02]  /*8710*/  UISETP.NE.U32.AND UP0, UPT, UR4, URZ, UPT ;  /* 0x0000003f0400728c */ /* 0x000fc4000bf05070 */
[----:B------:R-:W-:Y:S02]  /*8720*/  UISETP.NE.U32.AND UP2, UPT, UR6, URZ, UPT ;  /* 0x0000003f0600728c */ /* 0x000fe4000bf45070 */
[----:B------:R-:W-:Y:S02]  /*8730*/  UISETP.NE.AND.EX UP0, UPT, UR5, URZ, UPT, UP0 ;  /* 0x0000003f0500728c */ /* 0x000fe4000bf05300 */
[----:B------:R-:W-:Y:S01]  /*8740*/  UISETP.NE.AND.EX UP2, UPT, UR7, URZ, UPT, UP2 ;  /* 0x0000003f0700728c */ /* 0x000fe2000bf45320 */
[----:B------:R-:W-:-:S04]  /*8750*/  ULDC.64 UR18, c[0x0][0x788] ;  /* 0x0001e20000127ab9 */ /* 0x000fc80000000a00 */
[----:B------:R-:W2:Y:S01]  /*8760*/  @P1 LDG.E R6, desc[UR46][R2.64] ;  /* 0x0000002e02061981 */ /* 0x000ea2000c1e1900 */
[----:B------:R-:W-:Y:S01]  /*8770*/  PLOP3.LUT P2, PT, PT, PT, UP0, 0x80, 0x0 ;  /* 0x000000000000781c */ /* 0x000fe20003f4f008 */
[----:B------:R-:W-:Y:S01]  /*8780*/  UIMAD.WIDE UR12, UR37, 0x4, UR12 ;  /* 0x00000004250c78a5 */ /* 0x000fe2000f8e020c */
[----:B------:R-:W-:Y:S01]  /*8790*/  PLOP3.LUT P3, PT, PT, PT, UP2, 0x80, 0x0 ;  /* 0x000000000000781c */ /* 0x000fe20003f6f028 */
[----:B------:R1:W4:Y:S02]  /*87a0*/  @P1 LDG.E R0, desc[UR46][R2.64] ;  /* 0x0000002e02001981 */ /* 0x000324000c1e1900 */
[----:B------:R-:W-:Y:S02]  /*87b0*/  @UP2 ULDC.64 UR4, c[0x0][0x780] ;  /* 0x0001e00000042ab9 */ /* 0x000fe40000000a00 */
[----:B------:R-:W-:Y:S01]  /*87c0*/  @UP2 UIMAD.WIDE UR4, UR37, 0x4, UR4 ;  /* 0x00000004250428a5 */ /* 0x000fe2000f8e0204 */
[----:B-1----:R-:W-:Y:S02]  /*87d0*/  IMAD.U32 R2, RZ, RZ, UR12 ;  /* 0x0000000cff027e24 */ /* 0x002fe4000f8e00ff */
[----:B------:R-:W-:-:S05]  /*87e0*/  IMAD.U32 R3, RZ, RZ, UR13 ;  /* 0x0000000dff037e24 */ /* 0x000fca000f8e00ff */
[----:B------:R1:W5:Y:S02]  /*87f0*/  @P2 LDG.E R4, desc[UR46][R2.64] ;  /* 0x0000002e02042981 */ /* 0x000364000c1e1900 */
[----:B-1----:R-:W-:Y:S02]  /*8800*/  IMAD.U32 R2, RZ, RZ, UR4 ;  /* 0x00000004ff027e24 */ /* 0x002fe4000f8e00ff */
[----:B------:R-:W-:-:S05]  /*8810*/  IMAD.U32 R3, RZ, RZ, UR5 ;  /* 0x00000005ff037e24 */ /* 0x000fca000f8e00ff */
[----:B------:R-:W3:Y:S01]  /*8820*/  @P3 LDG.E R5, desc[UR46][R2.64] ;  /* 0x0000002e02053981 */ /* 0x000ee2000c1e1900 */
[----:B------:R-:W-:Y:S01]  /*8830*/  ISETP.NE.U32.AND P0, PT, RZ, UR18, PT ;  /* 0x00000012ff007c0c */ /* 0x000fe2000bf05070 */
[----:B------:R-:W-:Y:S01]  /*8840*/  UMOV UR7, URZ ;  /* 0x0000003f00077c82 */ /* 0x000fe20008000000 */
[----:B------:R-:W-:Y:S01]  /*8850*/  UMOV UR35, URZ ;  /* 0x0000003f00237c82 */ /* 0x000fe20008000000 */
[----:B------:R-:W-:Y:S01]  /*8860*/  ULDC UR9, c[0x0][0x280] ;  /* 0x0000a00000097ab9 */ /* 0x000fe20000000800 */
[----:B------:R-:W-:Y:S02]  /*8870*/  ISETP.NE.AND.EX P0, PT, RZ, UR19, PT, P0 ;  /* 0x00000013ff007c0c */ /* 0x000fe4000bf05300 */
[----:B--2---:R-:W-:Y:S02]  /*8880*/  @P1 R2UR UR4, R6 ;  /* 0x00000000060412ca */ /* 0x004fe400000e0000 */
[----:B----4-:R-:W-:-:S11]  /*8890*/  @P1 R2UR UR7, R0 ;  /* 0x00000000000712ca */ /* 0x010fd600000e0000 */
[----:B------:R-:W-:-:S04]  /*88a0*/  @UP1 ULEA UR4, UR37, UR4, 0x6 ;  /* 0x0000000425041291 */ /* 0x000fc8000f8e303f */
[----:B------:R-:W-:-:S04]  /*88b0*/  @UP1 USHF.R.S32.HI UR5, URZ, 0x1f, UR4 ;  /* 0x0000001f3f051899 */ /* 0x000fc80008011404 */
[----:B------:R-:W-:Y:S01]  /*88c0*/  @UP1 ULEA.HI UR5, UR5, UR4, URZ, 0x6 ;  /* 0x0000000405051291 */ /* 0x000fe2000f8f303f */
[----:B-----5:R-:W-:-:S03]  /*88d0*/  @P2 R2UR UR35, R4 ;  /* 0x00000000042322ca */ /* 0x020fc600000e0000 */
[----:B------:R-:W-:-:S04]  /*88e0*/  @UP1 ULOP3.LUT UR6, UR5, 0xffffffc0, URZ, 0xc0, !UPT ;  /* 0xffffffc005061892 */ /* 0x000fc8000f8ec03f */
[----:B------:R-:W-:Y:S01]  /*88f0*/  @UP1 USHF.R.S32.HI UR17, URZ, 0x1f, UR6 ;  /* 0x0000001f3f111899 */ /* 0x000fe20008011406 */
[----:B---3--:R-:W-:Y:S01]  /*8900*/  @P3 R2UR UR9, R5 ;  /* 0x00000000050932ca */ /* 0x008fe200000e0000 */
[----:B------:R-:W-:-:S14]  /*8910*/  @P3 BRA `(.L_x_1915) ;  /* 0x0000000000283947 */ /* 0x000fdc0003800000 */
[----:B------:R-:W-:Y:S05]  /*8920*/  @!P1 BRA `(.L_x_1915) ;  /* 0x0000000000249947 */ /* 0x000fea0003800000 */
[----:B------:R-:W-:Y:S02]  /*8930*/  IMAD.U32 R4, RZ, RZ, UR10 ;  /* 0x0000000aff047e24 */ /* 0x000fe4000f8e00ff */
[----:B------:R-:W-:Y:S02]  /*8940*/  IMAD.U32 R2, RZ, RZ, UR10 ;  /* 0x0000000aff027e24 */ /* 0x000fe4000f8e00ff */
[----:B------:R-:W-:Y:S02]  /*8950*/  IMAD.U32 R5, RZ, RZ, UR11 ;  /* 0x0000000bff057e24 */ /* 0x000fe4000f8e00ff */
[----:B------:R-:W-:-:S03]  /*8960*/  IMAD.U32 R3, RZ, RZ, UR11 ;  /* 0x0000000bff037e24 */ /* 0x000fc6000f8e00ff */
[----:B------:R-:W2:Y:S04]  /*8970*/  LDG.E R4, desc[UR46][R4.64] ;  /* 0x0000002e04047981 */ /* 0x000ea8000c1e1900 */
[----:B------:R-:W3:Y:S01]  /*8980*/  LDG.E R2, desc[UR46][R2.64+0x4] ;  /* 0x0000042e02027981 */ /* 0x000ee2000c1e1900 */
[----:B--2---:R-:W-:Y:S02]  /*8990*/  R2UR UR4, R4 ;  /* 0x00000000040472ca */ /* 0x004fe400000e0000 */
[----:B---3--:R-:W-:-:S13]  /*89a0*/  R2UR UR9, R2 ;  /* 0x00000000020972ca */ /* 0x008fda00000e0000 */
[----:B------:R-:W-:-:S12]  /*89b0*/  UIADD3 UR9, -UR4, UR9, URZ ;  /* 0x0000000904097290 */ /* 0x000fd8000fffe13f */
.L_x_1915:
        /* <DEDUP_REMOVED lines=13> */
.L_x_1916:
        /* <DEDUP_REMOVED lines=10> */
.L_x_1917:
        /* <DEDUP_REMOVED lines=9> */
[----:B------:R-:W-:-:S04]  /*8bc0*/  ULEA.HI UR6, UR11, UR6, URZ, 0x6 ;  /* 0x000000060b067291 */ /* 0x000fc8000f8f303f */
[----:B------:R-:W-:Y:S01]  /*8bd0*/  VIMNMX R4, RZ, UR12, !PT ;  /* 0x0000000cff047c48 */ /* 0x000fe2000ffe0100 */
[----:B------:R-:W-:Y:S01]  /*8be0*/  USHF.R.S32.HI UR6, URZ, 0x6, UR6 ;  /* 0x000000063f067899 */ /* 0x000fe20008011406 */
[----:B------:R-:W-:Y:S11]  /*8bf0*/  @!P0 BRA `(.L_x_1918) ;  /* 0x0000000000208947 */ /* 0x000ff60003800000 */
[----:B------:R-:W-:Y:S01]  /*8c00*/  UIADD3 UR9, UR8, 0x9f, UR9 ;  /* 0x0000009f08097890 */ /* 0x000fe2000fffe009 */
[----:B------:R-:W-:-:S03]  /*8c10*/  ULDC UR11, c[0x0][0x748] ;  /* 0x0001d200000b7ab9 */ /* 0x000fc60000000800 */
[----:B------:R-:W-:-:S04]  /*8c20*/  UIADD3 UR9, UR9, UR11, -UR10 ;  /* 0x0000000b09097290 */ /* 0x000fc8000fffe80a */
[----:B------:R-:W-:-:S04]  /*8c30*/  USHF.R.S32.HI UR10, URZ, 0x1f, UR9 ;  /* 0x0000001f3f0a7899 */ /* 0x000fc80008011409 */
[----:B------:R-:W-:-:S04]  /*8c40*/  ULEA.HI UR10, UR10, UR9, URZ, 0x6 ;  /* 0x000000090a0a7291 */ /* 0x000fc8000f8f303f */
[----:B------:R-:W-:-:S04]  /*8c50*/  USHF.R.S32.HI UR10, URZ, 0x6, UR10 ;  /* 0x000000063f0a7899 */ /* 0x000fc8000801140a */
[----:B------:R-:W-:-:S04]  /*8c60*/  UISETP.LT.AND UP1, UPT, UR6, UR10, UPT ;  /* 0x0000000a0600728c */ /* 0x000fc8000bf21270 */
[----:B------:R-:W-:-:S12]  /*8c70*/  USEL UR6, UR6, UR10, UP1 ;  /* 0x0000000a06067287 */ /* 0x000fd80008800000 */
.L_x_1918:
[----:B------:R-:W-:Y:S01]  /*8c80*/  ISETP.LT.AND P0, PT, R4, UR6, PT ;  /* 0x0000000604007c0c */ /* 0x000fe2000bf01270 */
[----:B------:R-:W-:Y:S02]  /*8c90*/  IMAD.MOV.U32 R20, RZ, RZ, RZ ;  /* 0x000000ffff147224 */ /* 0x000fe400078e00ff */
[----:B------:R-:W-:-:S10]  /*8ca0*/  IMAD.MOV.U32 R5, RZ, RZ, 0x1 ;  /* 0x00000001ff057424 */ /* 0x000fd400078e00ff */
[----:B------:R-:W-:Y:S05]  /*8cb0*/  @!P0 BRA `(.L_x_1914) ;  /* 0x00000020007c8947 */ /* 0x000fea0003800000 */
[----:B------:R-:W-:Y:S01]  /*8cc0*/  USHF.R.S32.HI UR16, URZ, 0x1f, UR28 ;  /* 0x0000001f3f107899 */ /* 0x000fe2000801141c */
[----:B------:R-:W-:Y:S01]  /*8cd0*/  BSSY B0, `(.L_x_1914) ;  /* 0x000021d000007945 */ /* 0x000fe20003800000 */
[----:B------:R-:W-:Y:S01]  /*8ce0*/  ULDC.64 UR12, c[0x0][0x718] ;  /* 0x0001c600000c7ab9 */ /* 0x000fe20000000a00 */
[----:B------:R-:W-:Y:S01]  /*8cf0*/  UISETP.NE.U32.AND UP1, UPT, UR14, URZ, UPT ;  /* 0x0000003f0e00728c */ /* 0x000fe2000bf25070 */
[----:B------:R-:W-:Y:S01]  /*8d00*/  IMAD.MOV.U32 R20, RZ, RZ, RZ ;  /* 0x000000ffff147224 */ /* 0x000fe200078e00ff */
[----:B------:R-:W-:Y:S01]  /*8d10*/  UIMAD UR9, UR16, UR12, URZ ;  /* 0x0000000c100972a4 */ /* 0x000fe2000f8e023f */
[----:B------:R-:W-:Y:S01]  /*8d20*/  IMAD.MOV.U32 R5, RZ, RZ, 0x1 ;  /* 0x00000001ff057424 */ /* 0x000fe200078e00ff */
[----:B------:R-:W-:Y:S01]  /*8d30*/  UISETP.NE.AND.EX UP1, UPT, UR15, URZ, UPT, UP1 ;  /* 0x0000003f0f00728c */ /* 0x000fe2000bf25310 */
[----:B------:R-:W-:Y:S01]  /*8d40*/  UMOV UR10, UR4 ;  /* 0x00000004000a7c82 */ /* 0x000fe20008000000 */
[----:B------:R-:W-:Y:S01]  /*8d50*/  UMOV UR11, UR5 ;  /* 0x00000005000b7c82 */ /* 0x000fe20008000000 */
[----:B------:R-:W-:Y:S01]  /*8d60*/  ULDC.64 UR14, c[0x0][0x730] ;  /* 0x0001cc00000e7ab9 */ /* 0x000fe20000000a00 */
[----:B------:R-:W-:-:S02]  /*8d70*/  UIMAD UR22, UR28, UR13, UR9 ;  /* 0x0000000d1c1672a4 */ /* 0x000fc4000f8e0209 */
[----:B------:R-:W-:Y:S02]  /*8d80*/  UIMAD.WIDE.U32 UR4, UR28, UR12, UR10 ;  /* 0x0000000c1c0472a5 */ /* 0x000fe4000f8e000a */
[----:B------:R-:W-:Y:S02]  /*8d90*/  USHF.R.S32.HI UR9, URZ, 0x1f, UR37 ;  /* 0x0000001f3f097899 */ /* 0x000fe40008011425 */
[----:B------:R-:W-:Y:S01]  /*8da0*/  UIMAD UR12, UR16, UR14, URZ ;  /* 0x0000000e100c72a4 */ /* 0x000fe2000f8e023f */
[----:B------:R-:W-:Y:S01]  /*8db0*/  ULDC UR13, c[0x0][0x2e8] ;  /* 0x0000ba00000d7ab9 */ /* 0x000fe20000000800 */
[----:B------:R-:W-:Y:S02]  /*8dc0*/  USEL UR9, UR9, URZ, !UP1 ;  /* 0x0000003f09097287 */ /* 0x000fe4000c800000 */
[----:B------:R-:W-:Y:S02]  /*8dd0*/  UISETP.NE.AND UP2, UPT, UR13, 0x1, UPT ;  /* 0x000000010d00788c */ /* 0x000fe4000bf45270 */
[----:B------:R-:W-:-:S02]  /*8de0*/  UIMAD.WIDE.U32 UR10, UR28, UR14, UR10 ;  /* 0x0000000e1c0a72a5 */ /* 0x000fc4000f8e000a */
[----:B------:R-:W-:Y:S02]  /*8df0*/  UIMAD UR12, UR28, UR15, UR12 ;  /* 0x0000000f1c0c72a4 */ /* 0x000fe4000f8e020c */
[----:B------:R-:W-:Y:S01]  /*8e00*/  UIADD3 UR23, UR5, UR22, URZ ;  /* 0x0000001605177290 */ /* 0x000fe2000fffe03f */
[----:B------:R-:W-:Y:S01]  /*8e10*/  ULDC.64 UR14, c[0x0][0x720] ;  /* 0x0001c800000e7ab9 */ /* 0x000fe20000000a00 */
[----:B------:R-:W-:Y:S02]  /*8e20*/  USEL UR29, UR37, URZ, !UP1 ;  /* 0x0000003f251d7287 */ /* 0x000fe4000c800000 */
[----:B------:R-:W-:Y:S01]  /*8e30*/  UIMAD UR5, UR9, UR14, URZ ;  /* 0x0000000e090572a4 */ /* 0x000fe2000f8e023f */
[----:B------:R-:W-:Y:S01]  /*8e40*/  ELECT P0, URZ, PT ;  /* 0x00000000003f782f */ /* 0x000fe20003800000 */
[----:B------:R-:W-:Y:S01]  /*8e50*/  UIADD3 UR11, UR11, UR12, URZ ;  /* 0x0000000c0b0b7290 */ /* 0x000fe2000fffe03f */
[----:B------:R-:W-:Y:S01]  /*8e60*/  UMOV UR22, UR4 ;  /* 0x0000000400167c82 */ /* 0x000fe20008000000 */
[----:B------:R-:W-:Y:S01]  /*8e70*/  ULDC.64 UR16, c[0x0][0x738] ;  /* 0x0001ce0000107ab9 */ /* 0x000fe20000000a00 */
[----:B------:R-:W-:-:S02]  /*8e80*/  UIMAD UR5, UR15, UR29, UR5 ;  /* 0x0000001d0f0572a4 */ /* 0x000fc4000f8e0205 */
[----:B------:R-:W-:Y:S02]  /*8e90*/  UIMAD.WIDE.U32 UR22, UR14, UR29, UR22 ;  /* 0x0000001d0e1672a5 */ /* 0x000fe4000f8e0016 */
[----:B------:R-:W-:Y:S02]  /*8ea0*/  UIMAD.WIDE.U32 UR14, UR16, UR29, UR10 ;  /* 0x0000001d100e72a5 */ /* 0x000fe4000f8e000a */
[----:B------:R-:W-:Y:S01]  /*8eb0*/  UIMAD UR9, UR9, UR16, URZ ;  /* 0x00000010090972a4 */ /* 0x000fe2000f8e023f */
[----:B------:R-:W-:Y:S01]  /*8ec0*/  @UP2 ULDC UR10, c[0x0][0x2ec] ;  /* 0x0000bb00000a2ab9 */ /* 0x000fe20000000800 */
[----:B------:R-:W-:Y:S02]  /*8ed0*/  UIADD3 UR35, UR8, UR35, URZ ;  /* 0x0000002308237290 */ /* 0x000fe4000fffe03f */
[----:B------:R-:W-:Y:S01]  /*8ee0*/  UIMAD.WIDE.U32 UR10, UR28, UR10, URZ ;  /* 0x0000000a1c0a72a5 */ /* 0x000fe2000f8e003f */
[----:B------:R-:W-:Y:S01]  /*8ef0*/  @UP2 ULDC UR8, c[0x0][0x2f0] ;  /* 0x0000bc0000082ab9 */ /* 0x000fe20000000800 */
[----:B------:R-:W-:Y:S01]  /*8f00*/  UMOV UR36, UR28 ;  /* 0x0000001c00247c82 */ /* 0x000fe20008000000 */
[----:B------:R-:W-:-:S02]  /*8f10*/  UIMAD UR4, UR17, UR29, UR9 ;  /* 0x0000001d110472a4 */ /* 0x000fc4000f8e0209 */
[----:B------:R-:W-:Y:S02]  /*8f20*/  USEL UR37, UR37, URZ, !UP0 ;  /* 0x0000003f25257287 */ /* 0x000fe4000c000000 */
        /* <DEDUP_REMOVED lines=14> */
.L_x_1947:
        /* <DEDUP_REMOVED lines=9> */
.L_x_1921:
[----:B------:R-:W2:Y:S01]  /*90a0*/  LDC.64 R2, c[0x0][0x198] ;  /* 0x00006600ff027b82 */ /* 0x000ea20000000a00 */
[----:B------:R-:W-:Y:S01]  /*90b0*/  R2UR UR27, R4 ;  /* 0x00000000041b72ca */ /* 0x000fe200000e0000 */
[----:B------:R-:W-:Y:S01]  /*90c0*/  ULDC.64 UR10, c[0x0][0x700] ;  /* 0x0001c000000a7ab9 */ /* 0x000fe20000000a00 */
[----:B------:R-:W-:Y:S01]  /*90d0*/  R2UR UR32, R8 ;  /* 0x00000000082072ca */ /* 0x000fe200000e0000 */
[----:B------:R-:W-:Y:S01]  /*90e0*/  IMAD.U32 R7, RZ, RZ, UR10 ;  /* 0x0000000aff077e24 */ /* 0x000fe2000f8e00ff */
[----:B------:R-:W-:Y:S01]  /*90f0*/  UMOV UR40, 0x0 ;  /* 0x0000000000287882 */ /* 0x000fe20000000000 */
[----:B------:R-:W-:Y:S01]  /*9100*/  UMOV UR41, 0x14f00000 ;  /* 0x14f0000000297882 */ /* 0x000fe20000000000 */
[----:B------:R-:W-:Y:S01]  /*9110*/  UMOV UR26, URZ ;  /* 0x0000003f001a7c82 */ /* 0x000fe20008000000 */
[----:B------:R-:W-:Y:S01]  /*9120*/  IMAD.U32 R19, RZ, RZ, UR6 ;  /* 0x00000006ff137e24 */ /* 0x000fe2000f8e00ff */
[----:B------:R-:W-:Y:S01]  /*9130*/  UMOV UR18, 0x40 ;  /* 0x0000004000127882 */ /* 0x000fe20000000000 */
[----:B------:R-:W-:Y:S01]  /*9140*/  UMOV UR20, UR28 ;  /* 0x0000001c00147c82 */ /* 0x000fe20008000000 */
[----:B------:R-:W-:Y:S01]  /*9150*/  UMOV UR21, UR29 ;  /* 0x0000001d00157c82 */ /* 0x000fe20008000000 */
[----:B------:R-:W-:Y:S01]  /*9160*/  VIADD R19, R19, 0xffffffff ;  /* 0xffffffff13137836 */ /* 0x000fe20000000000 */
[----:B------:R-:W-:Y:S01]  /*9170*/  UMOV UR10, 0x80 ;  /* 0x00000080000a7882 */ /* 0x000fe20000000000 */
[----:B------:R-:W-:Y:S01]  /*9180*/  USHF.L.U32 UR27, UR27, 0x6, URZ ;  /* 0x000000061b1b7899 */ /* 0x000fe2000800063f */
[----:B------:R-:W-:Y:S01]  /*9190*/  IMAD.MOV.U32 R20, RZ, RZ, 0x1 ;  /* 0x00000001ff147424 */ /* 0x000fe200078e00ff */
[----:B------:R-:W-:-:S02]  /*91a0*/  UIADD3 UR24, UR32, 0x1e000, URZ ;  /* 0x0001e00020187890 */ /* 0x000fc4000fffe03f */
[----:B------:R-:W-:Y:S02]  /*91b0*/  UIADD3 UR8, UP0, UR27, UR22, URZ ;  /* 0x000000161b087290 */ /* 0x000fe4000ff1e03f */
[----:B------:R-:W-:Y:S01]  /*91c0*/  IMAD.U32 R6, RZ, RZ, UR27 ;  /* 0x0000001bff067e24 */ /* 0x000fe2000f8e00ff */
[----:B------:R-:W-:Y:S02]  /*91d0*/  UIADD3 UR25, UR32, 0x36410, URZ ;  /* 0x0003641020197890 */ /* 0x000fe4000fffe03f */
[----:B------:R-:W-:Y:S01]  /*91e0*/  UIADD3 UR27, UR27, UR7, URZ ;  /* 0x000000071b1b7290 */ /* 0x000fe2000fffe03f */
[----:B--2---:R-:W-:Y:S01]  /*91f0*/  IMAD.MOV.U32 R13, RZ, RZ, R2 ;  /* 0x000000ffff0d7224 */ /* 0x004fe200078e0002 */
[----:B------:R-:W-:Y:S01]  /*9200*/  PLOP3.LUT P4, PT, PT, PT, UP0, 0x80, 0x0 ;  /* 0x000000000000781c */ /* 0x000fe20003f8f008 */
[----:B------:R-:W-:Y:S01]  /*9210*/  IMAD.MOV.U32 R14, RZ, RZ, R3 ;  /* 0x000000ffff0e7224 */ /* 0x000fe200078e0003 */
[----:B------:R-:W-:Y:S01]  /*9220*/  UIADD3 UR16, UR32, 0x20000, URZ ;  /* 0x0002000020107890 */ /* 0x000fe2000fffe03f */
[----:B------:R-:W-:Y:S01]  /*9230*/  IMAD.U32 R16, RZ, RZ, UR8 ;  /* 0x00000008ff107e24 */ /* 0x000fe2000f8e00ff */
[C---:B------:R-:W-:Y:S01]  /*9240*/  IADD3 R0, P1, R13.reuse, 0x2f0, RZ ;  /* 0x000002f00d007810 */ /* 0x040fe20007f3e0ff */
[----:B------:R-:W-:Y:S01]  /*9250*/  UIADD3 UR8, UR32, 0x22000, URZ ;  /* 0x0002200020087890 */ /* 0x000fe2000fffe03f */
[----:B------:R-:W-:Y:S01]  /*9260*/  IADD3 R3, P3, R13, 0x3f0, RZ ;  /* 0x000003f00d037810 */ /* 0x000fe20007f7e0ff */
[----:B------:R-:W-:Y:S01]  /*9270*/  UIADD3 UR33, UR32, 0x36400, URZ ;  /* 0x0003640020217890 */ /* 0x000fe2000fffe03f */
[----:B------:R-:W-:Y:S01]  /*9280*/  R2UR UR56, R0 ;  /* 0x00000000003872ca */ /* 0x000fe200000e0000 */
[--C-:B------:R-:W-:Y:S01]  /*9290*/  IMAD.X R2, RZ, RZ, R14.reuse, P1 ;  /* 0x000000ffff027224 */ /* 0x100fe200008e060e */
[----:B------:R-:W-:Y:S01]  /*92a0*/  R2UR UR54, R3 ;  /* 0x00000000033672ca */ /* 0x000fe200000e0000 */
[----:B------:R-:W-:Y:S01]  /*92b0*/  UMOV UR17, UR25 ;  /* 0x0000001900117c82 */ /* 0x000fe20008000000 */
[----:B------:R-:W-:Y:S01]  /*92c0*/  LEA R0, P1, R16, R7, 0x2 ;  /* 0x0000000710007211 */ /* 0x000fe200078210ff */
[----:B------:R-:W-:Y:S01]  /*92d0*/  UMOV UR19, UR27 ;  /* 0x0000001b00137c82 */ /* 0x000fe20008000000 */
[----:B------:R-:W-:Y:S01]  /*92e0*/  R2UR UR57, R2 ;  /* 0x00000000023972ca */ /* 0x000fe200000e0000 */
[----:B------:R-:W-:Y:S01]  /*92f0*/  UMOV UR12, UR28 ;  /* 0x0000001c000c7c82 */ /* 0x000fe20008000000 */
[----:B------:R-:W-:Y:S01]  /*9300*/  IADD3 R2, P2, R13, 0xf0, RZ ;  /* 0x000000f00d027810 */ /* 0x000fe20007f5e0ff */
[----:B------:R-:W-:Y:S01]  /*9310*/  UMOV UR13, UR29 ;  /* 0x0000001d000d7c82 */ /* 0x000fe20008000000 */
[----:B------:R-:W-:Y:S01]  /*9320*/  R2UR UR58, R0 ;  /* 0x00000000003a72ca */ /* 0x000fe200000e0000 */
[----:B------:R-:W-:Y:S01]  /*9330*/  IMAD.U32 R0, RZ, RZ, UR11 ;  /* 0x0000000bff007e24 */ /* 0x000fe2000f8e00ff */
[----:B------:R-:W-:Y:S01]  /*9340*/  R2UR UR48, R2 ;  /* 0x00000000023072ca */ /* 0x000fe200000e0000 */
[--C-:B------:R-:W-:Y:S01]  /*9350*/  IMAD.X R3, RZ, RZ, R14.reuse, P2 ;  /* 0x000000ffff037224 */ /* 0x100fe200010e060e */
[----:B------:R-:W-:Y:S01]  /*9360*/  LEA.HI.X.SX32 R5, R6, R11, 0x1, P4 ;  /* 0x0000000b06057211 */ /* 0x000fe200020f0eff */
[----:B------:R-:W-:Y:S01]  /*9370*/  IMAD.X R6, RZ, RZ, R14, P3 ;  /* 0x000000ffff067224 */ /* 0x000fe200018e060e */
[----:B------:R-:W-:Y:S01]  /*9380*/  UMOV UR9, UR25 ;  /* 0x0000001900097c82 */ /* 0x000fe20008000000 */
[----:B------:R-:W-:Y:S01]  /*9390*/  UMOV UR11, UR27 ;  /* 0x0000001b000b7c82 */ /* 0x000fe20008000000 */
[----:B------:R-:W-:Y:S01]  /*93a0*/  R2UR UR49, R3 ;  /* 0x00000000033172ca */ /* 0x000fe200000e0000 */
[----:B------:R-:W-:Y:S01]  /*93b0*/  UMOV UR39, 0x10 ;  /* 0x0000001000277882 */ /* 0x000fe20000000000 */
[----:B------:R-:W-:Y:S01]  /*93c0*/  LEA.HI.X R5, R16, R0, R5, 0x2, P1 ;  /* 0x0000000010057211 */ /* 0x000fe200008f1405 */
[----:B------:R-:W-:Y:S01]  /*93d0*/  UMOV UR30, 0x0 ;  /* 0x00000000001e7882 */ /* 0x000fe20000000000 */
[----:B------:R-:W-:Y:S01]  /*93e0*/  R2UR UR55, R6 ;  /* 0x00000000063772ca */ /* 0x000fe200000e0000 */
[----:B------:R-:W-:Y:S01]  /*93f0*/  UMOV UR31, 0x10000000 ;  /* 0x10000000001f7882 */ /* 0x000fe20000000000 */
[----:B------:R-:W-:Y:S01]  /*9400*/  R2UR UR59, R5 ;  /* 0x00000000053b72ca */ /* 0x000fe200000e0000 */
[----:B------:R-:W-:Y:S01]  /*9410*/  IMAD.MOV.U32 R5, RZ, RZ, 0x12000 ;  /* 0x00012000ff057424 */ /* 0x000fe200078e00ff */
[----:B------:R-:W-:Y:S01]  /*9420*/  UMOV UR34, UR26 ;  /* 0x0000001a00227c82 */ /* 0x000fe20008000000 */
[----:B------:R-:W-:Y:S01]  /*9430*/  ISETP.GE.AND P1, PT, R4, R19, PT ;  /* 0x000000130400720c */ /* 0x000fe20003f26270 */
[----:B------:R-:W-:Y:S01]  /*9440*/  UMOV UR50, 0x40 ;  /* 0x0000004000327882 */ /* 0x000fe20000000000 */
[----:B------:R-:W-:Y:S01]  /*9450*/  UMOV UR51, UR35 ;  /* 0x0000002300337c82 */ /* 0x000fe20008000000 */
[----:B------:R-:W-:Y:S01]  /*9460*/  UMOV UR52, UR36 ;  /* 0x0000002400347c82 */ /* 0x000fe20008000000 */
[----:B------:R2:W-:Y:S01]  /*9470*/  UTMALDG.4D [UR24], [UR48], desc[UR40] ;  /* 0x00002818300075b4 */ /* 0x0005e20008019000 */
[----:B------:R-:W-:Y:S01]  /*9480*/  UMOV UR53, UR37 ;  /* 0x0000002500357c82 */ /* 0x000fe20008000000 */
[----:B------:R-:W-:Y:S01]  /*9490*/  UMOV UR42, 0x80 ;  /* 0x00000080002a7882 */ /* 0x000fe20000000000 */
[----:B------:R-:W-:Y:S01]  /*94a0*/  UMOV UR43, UR35 ;  /* 0x00000023002b7c82 */ /* 0x000fe20008000000 */
[----:B------:R-:W-:Y:S01]  /*94b0*/  UMOV UR44, UR36 ;  /* 0x00000024002c7c82 */ /* 0x000fe20008000000 */
[----:B------:R-:W-:Y:S01]  /*94c0*/  UMOV UR45, UR37 ;  /* 0x00000025002d7c82 */ /* 0x000fe20008000000 */
[----:B------:R3:W-:Y:S01]  /*94d0*/  UTMALDG.4D [UR16], [UR48], desc[UR40] ;  /* 0x00002810300075b4 */ /* 0x0007e20008019000 */
[----:B------:R4:W-:Y:S01]  /*94e0*/  UTMALDG.4D [UR8], [UR48], desc[UR40] ;  /* 0x00002808300075b4 */ /* 0x0009e20008019000 */
[----:B--2---:R-:W-:-:S02]  /*94f0*/  UIADD3 UR24, UR32, 0x30000, URZ ;  /* 0x0003000020187890 */ /* 0x004fc4000fffe03f */
[----:B---3--:R-:W-:-:S07]  /*9500*/  UIADD3 UR16, UR32, 0x9000, URZ ;  /* 0x0000900020107890 */ /* 0x008fce000fffe03f */
[----:B------:R-:W-:Y:S01]  /*9510*/  UBLKCP.S.G [UR24], [UR58], UR39 ;  /* 0x000000183a0073ba */ /* 0x000fe20008000227 */
[----:B------:R2:W-:Y:S01]  /*9520*/  SYNCS.ARRIVE.TRANS64 RZ, [R8+URZ+0x36400], R5 ;  /* 0x0364000508ff79a7 */ /* 0x0005e2000800003f */
[----:B------:R-:W-:Y:S01]  /*9530*/  UMOV UR19, UR35 ;  /* 0x0000002300137c82 */ /* 0x000fe20008000000 */
[----:B------:R-:W-:Y:S01]  /*9540*/  UMOV UR20, UR36 ;  /* 0x0000002400147c82 */ /* 0x000fe20008000000 */
[----:B------:R-:W-:Y:S01]  /*9550*/  UMOV UR21, UR37 ;  /* 0x0000002500157c82 */ /* 0x000fe20008000000 */
[----:B------:R-:W-:Y:S01]  /*9560*/  UMOV UR18, UR26 ;  /* 0x0000001a00127c82 */ /* 0x000fe20008000000 */
[----:B------:R-:W-:Y:S01]  /*9570*/  UMOV UR17, UR33 ;  /* 0x0000002100117c82 */ /* 0x000fe20008000000 */
[----:B----4-:R-:W-:Y:S02]  /*9580*/  UIADD3 UR48, UR32, 0x3000, URZ ;  /* 0x0000300020307890 */ /* 0x010fe4000fffe03f */
[----:B------:R3:W-:Y:S01]  /*9590*/  UTMALDG.4D [UR32], [UR56], desc[UR30] ;  /* 0x00001e20380075b4 */ /* 0x0007e20008019000 */
[----:B------:R-:W-:-:S02]  /*95a0*/  UIADD3 UR40, UR32, 0x6000, URZ ;  /* 0x0000600020287890 */ /* 0x000fc4000fffe03f */
        /* <DEDUP_REMOVED lines=21> */
[----:B------:R-:W-:Y:S02]  /*9700*/  IMAD.MOV.U32 R10, RZ, RZ, 0x1 ;  /* 0x00000001ff0a7424 */ /* 0x000fe400078e00ff */
[----:B------:R-:W-:Y:S01]  /*9710*/  IMAD.MOV.U32 R23, RZ, RZ, R4 ;  /* 0x000000ffff177224 */ /* 0x000fe200078e0004 */
        /* <DEDUP_REMOVED lines=12> */
.L_x_1932:
[----:B-1----:R-:W-:-:S05]  /*97e0*/  IMAD.MOV.U32 R9, RZ, RZ, 0x1 ;  /* 0x00000001ff097424 */ /* 0x002fca00078e00ff */
[----:B------:R-:W-:-:S04]  /*97f0*/  SHF.L.U32 R9, R9, 0x1f, RZ ;  /* 0x0000001f09097819 */ /* 0x000fc800000006ff */
[----:B------:R-:W1:Y:S02]  /*9800*/  SYNCS.PHASECHK.TRANS64.TRYWAIT P1, [R8+URZ+0x36438], R9 ;  /* 0x03643809080075a7 */ /* 0x000e64000802017f */
[----:B-1----:R-:W-:Y:S05]  /*9810*/  @!P1 BRA `(.L_x_1924) ;  /* 0x00000018009c9947 */ /* 0x002fea0003800000 */
.L_x_1948:
[----:B------:R-:W-:Y:S05]  /*9820*/  @P0 BRA `(.L_x_1925) ;  /* 0x0000000000140947 */ /* 0x000fea0003800000 */
[----:B------:R-:W-:Y:S01]  /*9830*/  ISETP.NE.AND P1, PT, R22, RZ, PT ;  /* 0x000000ff1600720c */ /* 0x000fe20003f25270 */
[----:B------:R-:W-:-:S04]  /*9840*/  IMAD.MOV.U32 R3, RZ, RZ, 0x6100 ;  /* 0x00006100ff037424 */ /* 0x000fc800078e00ff */
[----:B------:R2:W-:Y:S08]  /*9850*/  SYNCS.ARRIVE.TRANS64 RZ, [R8+URZ+0x36430], R3 ;  /* 0x0364300308ff79a7 */ /* 0x0005f0000800003f */
[----:B------:R-:W-:Y:S05]  /*9860*/  @!P1 BRA `(.L_x_1925) ;  /* 0x0000000000049947 */ /* 0x000fea0003800000 */
[----:B------:R-:W-:Y:S01]  /*9870*/  BPT.TRAP 0x1 ;  /* 0x000000040000795c */ /* 0x000fe20000300000 */
.L_x_1925:
[----:B------:R-:W3:Y:S01]  /*9880*/  LDC.64 R16, c[0x0][0x728] ;  /* 0x0001ca00ff107b82 */ /* 0x000ee20000000a00 */
[----:B--2---:R-:W-:Y:S01]  /*9890*/  IMAD.SHL.U32 R3, R23, 0x40, RZ ;  /* 0x0000004017037824 */ /* 0x004fe200078e00ff */
[----:B------:R-:W-:Y:S01]  /*98a0*/  UMOV UR32, 0x0 ;  /* 0x0000000000207882 */ /* 0x000fe20000000000 */
[C---:B------:R-:W-:Y:S01]  /*98b0*/  VIADD R25, R8.reuse, 0x36430 ;  /* 0x0003643008197836 */ /* 0x040fe20000000000 */
[----:B------:R-:W-:Y:S01]  /*98c0*/  UMOV UR33, 0x14f00000 ;  /* 0x14f0000000217882 */ /* 0x000fe20000000000 */
[C---:B------:R-:W-:Y:S01]  /*98d0*/  VIADD R26, R8.reuse, 0x2a000 ;  /* 0x0002a000081a7836 */ /* 0x040fe20000000000 */
[C---:B------:R-:W-:Y:S01]  /*98e0*/  IADD3 R0, P1, R3.reuse, UR14, RZ ;  /* 0x0000000e03007c10 */ /* 0x040fe2000ff3e0ff */
[C---:B------:R-:W-:Y:S01]  /*98f0*/  VIADD R27, R8.reuse, 0x2c000 ;  /* 0x0002c000081b7836 */ /* 0x040fe20000000000 */
[----:B------:R-:W2:Y:S01]  /*9900*/  LDC.64 R6, c[0x0][0x198] ;  /* 0x00006600ff067b82 */ /* 0x000ea20000000a00 */
[C---:B------:R-:W-:Y:S01]  /*9910*/  R2UR UR27, R3.reuse ;  /* 0x00000000031b72ca */ /* 0x040fe200000e0000 */
[C---:B------:R-:W-:Y:S01]  /*9920*/  VIADD R28, R8.reuse, 0x2e000 ;  /* 0x0002e000081c7836 */ /* 0x040fe20000000000 */
[----:B------:R-:W-:Y:S01]  /*9930*/  LEA.HI.X.SX32 R2, R3, R12, 0x1, P1 ;  /* 0x0000000c03027211 */ /* 0x000fe200008f0eff */
        /* <DEDUP_REMOVED lines=23> */
[----:B------:R-:W-:Y:S01]  /*9ab0*/  UMOV UR11, UR27 ;  /* 0x0000001b000b7c82 */ /* 0x000fe20008000000 */
[----:B------:R-:W-:Y:S01]  /*9ac0*/  IADD3 R4, P1, R13, 0x1f0, RZ ;  /* 0x000001f00d047810 */ /* 0x000fe20007f3e0ff */
[----:B------:R-:W-:Y:S01]  /*9ad0*/  UMOV UR34, 0x10 ;  /* 0x0000001000227882 */ /* 0x000fe20000000000 */
[----:B------:R-:W-:Y:S01]  /*9ae0*/  SHF.L.U32 R7, R10, 0x1f, RZ ;  /* 0x0000001f0a077819 */ /* 0x000fe200000006ff */
[----:B------:R-:W-:Y:S01]  /*9af0*/  UMOV UR43, UR25 ;  /* 0x00000019002b7c82 */ /* 0x000fe20008000000 */
        /* <DEDUP_REMOVED lines=9> */
.L_x_1949:
[----:B------:R-:W-:Y:S05]  /*9b90*/  @P0 BRA `(.L_x_1927) ;  /* 0x0000000000140947 */ /* 0x000fea0003800000 */
[----:B------:R-:W-:Y:S01]  /*9ba0*/  ISETP.NE.AND P1, PT, R22, RZ, PT ;  /* 0x000000ff1600720c */ /* 0x000fe20003f25270 */
[----:B--2---:R-:W-:-:S04]  /*9bb0*/  IMAD.MOV.U32 R7, RZ, RZ, 0x6100 ;  /* 0x00006100ff077424 */ /* 0x004fc800078e00ff */
[----:B------:R3:W-:Y:S08]  /*9bc0*/  SYNCS.ARRIVE.TRANS64 RZ, [R8+URZ+0x36418], R7 ;  /* 0x0364180708ff79a7 */ /* 0x0007f0000800003f */
[----:B------:R-:W-:Y:S05]  /*9bd0*/  @!P1 BRA `(.L_x_1927) ;  /* 0x0000000000049947 */ /* 0x000fea0003800000 */
[----:B------:R-:W-:Y:S01]  /*9be0*/  BPT.TRAP 0x1 ;  /* 0x000000040000795c */ /* 0x000fe20000300000 */
.L_x_1927:
[----:B------:R-:W-:Y:S01]  /*9bf0*/  VIADD R18, R3, 0x40 ;  /* 0x0000004003127836 */ /* 0x000fe20000000000 */
[----:B------:R-:W-:Y:S01]  /*9c00*/  ULDC.64 UR8, c[0x0][0x700] ;  /* 0x0001c00000087ab9 */ /* 0x000fe20000000a00 */
[----:B------:R-:W-:Y:S01]  /*9c10*/  R2UR UR40, R8 ;  /* 0x00000000082872ca */ /* 0x000fe200000e0000 */
[----:B--23--:R-:W-:Y:S01]  /*9c20*/  IMAD.U32 R7, RZ, RZ, UR8 ;  /* 0x00000008ff077e24 */ /* 0x00cfe2000f8e00ff */
[----:B------:R-:W-:Y:S01]  /*9c30*/  UMOV UR32, 0x0 ;  /* 0x0000000000207882 */ /* 0x000fe20000000000 */
[C---:B------:R-:W-:Y:S01]  /*9c40*/  IADD3 R2, P1, R18.reuse, UR22, RZ ;  /* 0x0000001612027c10 */ /* 0x040fe2000ff3e0ff */
[----:B------:R-:W-:Y:S01]  /*9c50*/  VIADD R29, R18, UR7 ;  /* 0x00000007121d7c36 */ /* 0x000fe20008000000 */
[----:B------:R-:W-:Y:S01]  /*9c60*/  SHF.R.S32.HI R6, RZ, 0x1f, R18 ;  /* 0x0000001fff067819 */ /* 0x000fe20000011412 */
[----:B------:R-:W-:Y:S01]  /*9c70*/  UMOV UR33, 0x14f00000 ;  /* 0x14f0000000217882 */ /* 0x000fe20000000000 */
[----:B------:R-:W-:Y:S01]  /*9c80*/  LEA R0, P2, R2, R7, 0x2 ;  /* 0x0000000702007211 */ /* 0x000fe200078410ff */
[----:B------:R-:W-:Y:S01]  /*9c90*/  UMOV UR18, URZ ;  /* 0x0000003f00127c82 */ /* 0x000fe20008000000 */
[----:B------:R-:W-:Y:S01]  /*9ca0*/  R2UR UR19, R29 ;  /* 0x000000001d1372ca */ /* 0x000fe200000e0000 */
[----:B------:R-:W-:Y:S01]  /*9cb0*/  IMAD.X R3, R6, 0x1, R11, P1 ;  /* 0x0000000106037824 */ /* 0x000fe200008e060b */
[----:B------:R-:W-:Y:S01]  /*9cc0*/  R2UR UR42, R0 ;  /* 0x00000000002a72ca */ /* 0x000fe200000e0000 */
[----:B------:R-:W-:Y:S01]  /*9cd0*/  IMAD.U32 R0, RZ, RZ, UR9 ;  /* 0x00000009ff007e24 */ /* 0x000fe2000f8e00ff */
        /* <DEDUP_REMOVED lines=12> */
[----:B------:R-:W-:Y:S01]  /*9da0*/  UMOV UR21, UR29 ;  /* 0x0000001d00157c82 */ /* 0x000fe20008000000 */
[----:B------:R-:W-:Y:S01]  /*9db0*/  UMOV UR10, 0x40 ;  /* 0x00000040000a7882 */ /* 0x000fe20000000000 */
[----:B------:R-:W-:Y:S01]  /*9dc0*/  UMOV UR12, UR28 ;  /* 0x0000001c000c7c82 */ /* 0x000fe20008000000 */
[----:B------:R-:W-:Y:S01]  /*9dd0*/  R2UR UR31, R3 ;  /* 0x00000000031f72ca */ /* 0x000fe200000e0000 */
[----:B------:R-:W-:Y:S01]  /*9de0*/  UMOV UR13, UR29 ;  /* 0x0000001d000d7c82 */ /* 0x000fe20008000000 */
[----:B------:R-:W-:Y:S01]  /*9df0*/  UMOV UR9, UR17 ;  /* 0x0000001100097c82 */ /* 0x000fe20008000000 */
[----:B------:R-:W-:Y:S01]  /*9e00*/  UMOV UR11, UR19 ;  /* 0x00000013000b7c82 */ /* 0x000fe20008000000 */
[----:B------:R-:W-:Y:S01]  /*9e10*/  UMOV UR26, 0x80 ;  /* 0x00000080001a7882 */ /* 0x000fe20000000000 */
[----:B------:R-:W-:Y:S01]  /*9e20*/  UMOV UR25, UR17 ;  /* 0x0000001100197c82 */ /* 0x000fe20008000000 */
[----:B------:R-:W-:Y:S01]  /*9e30*/  UMOV UR27, UR19 ;  /* 0x00000013001b7c82 */ /* 0x000fe20008000000 */
[----:B------:R-:W-:Y:S01]  /*9e40*/  UMOV UR41, UR17 ;  /* 0x0000001100297c82 */ /* 0x000fe20008000000 */
[----:B------:R-:W-:-:S05]  /*9e50*/  UMOV UR34, 0x10 ;  /* 0x0000001000227882 */ /* 0x000fca0000000000 */
[----:B------:R2:W-:Y:S01]  /*9e60*/  UTMALDG.4D [UR16], [UR30], desc[UR32] ;  /* 0x000020101e0075b4 */ /* 0x0005e20008019000 */
[----:B------:R2:W-:Y:S01]  /*9e70*/  UTMALDG.4D [UR8], [UR30], desc[UR32] ;  /* 0x000020081e0075b4 */ /* 0x0005e20008019000 */
[----:B------:R2:W-:Y:S01]  /*9e80*/  UTMALDG.4D [UR24], [UR30], desc[UR32] ;  /* 0x000020181e0075b4 */ /* 0x0005e20008019000 */
[----:B------:R2:W-:Y:S01]  /*9e90*/  UBLKCP.S.G [UR40], [UR42], UR34 ;  /* 0x000000282a0073ba */ /* 0x0005e20008000222 */
[----:B------:R3:W4:Y:S02]  /*9ea0*/  SYNCS.PHASECHK.TRANS64.TRYWAIT P1, [R8+URZ+0x36438], R22 ;  /* 0x03643816080075a7 */ /* 0x000724000802017f */
[----:B---3--:R-:W3:Y:S02]  /*9eb0*/  S2R R22, SR_TID.X ;  /* 0x0000000000167919 */ /* 0x008ee40000002100 */
[----:B---3--:R-:W-:Y:S01]  /*9ec0*/  LOP3.LUT R22, R22, 0x1f, RZ, 0xc0, !PT ;  /* 0x0000001f16167812 */ /* 0x008fe200078ec0ff */
[----:B--2-4-:R-:W-:Y:S06]  /*9ed0*/  @!P1 BRA `(.L_x_1928) ;  /* 0x0000001400149947 */ /* 0x014fec0003800000 */
.L_x_1950:
[----:B------:R-:W-:Y:S05]  /*9ee0*/  @P0 BRA `(.L_x_1929) ;  /* 0x00000000001c0947 */ /* 0x000fea0003800000 */
[----:B------:R-:W-:-:S04]  /*9ef0*/  IMAD.MOV.U32 R22, RZ, RZ, 0x6100 ;  /* 0x00006100ff167424 */ /* 0x000fc800078e00ff */
[----:B------:R2:W-:Y:S02]  /*9f00*/  SYNCS.ARRIVE.TRANS64 RZ, [R8+URZ+0x36430], R22 ;  /* 0x0364301608ff79a7 */ /* 0x0005e4000800003f */
[----:B--2---:R-:W2:Y:S02]  /*9f10*/  S2R R22, SR_TID.X ;  /* 0x0000000000167919 */ /* 0x004ea40000002100 */
[----:B--2---:R-:W-:-:S04]  /*9f20*/  LOP3.LUT R22, R22, 0x1f, RZ, 0xc0, !PT ;  /* 0x0000001f16167812 */ /* 0x004fc800078ec0ff */
[----:B------:R-:W-:-:S13]  /*9f30*/  ISETP.NE.AND P1, PT, R22, RZ, PT ;  /* 0x000000ff1600720c */ /* 0x000fda0003f25270 */
[----:B------:R-:W-:Y:S05]  /*9f40*/  @!P1 BRA `(.L_x_1929) ;  /* 0x0000000000049947 */ /* 0x000fea0003800000 */
[----:B------:R-:W-:Y:S01]  /*9f50*/  BPT.TRAP 0x1 ;  /* 0x000000040000795c */ /* 0x000fe20000300000 */
.L_x_1929:
[----:B------:R-:W-:Y:S01]  /*9f60*/  IADD3 R18, P1, R18, UR14, RZ ;  /* 0x0000000e12127c10 */ /* 0x000fe2000ff3e0ff */
        /* <DEDUP_REMOVED lines=36> */
.L_x_1952:
[----:B------:R-:W-:Y:S05]  /*a1b0*/  @P0 BRA `(.L_x_1931) ;  /* 0x0000000000140947 */ /* 0x000fea0003800000 */
[----:B------:R-:W-:Y:S01]  /*a1c0*/  ISETP.NE.AND P1, PT, R22, RZ, PT ;  /* 0x000000ff1600720c */ /* 0x000fe20003f25270 */
[----:B--2---:R-:W-:-:S04]  /*a1d0*/  IMAD.MOV.U32 R5, RZ, RZ, 0x6100 ;  /* 0x00006100ff057424 */ /* 0x004fc800078e00ff */
[----:B------:R3:W-:Y:S08]  /*a1e0*/  SYNCS.ARRIVE.TRANS64 RZ, [R8+URZ+0x36410], R5 ;  /* 0x0364100508ff79a7 */ /* 0x0007f0000800003f */
[----:B------:R-:W-:Y:S05]  /*a1f0*/  @!P1 BRA `(.L_x_1931) ;  /* 0x0000000000049947 */ /* 0x000fea0003800000 */
[----:B------:R-:W-:Y:S01]  /*a200*/  BPT.TRAP 0x1 ;  /* 0x000000040000795c */ /* 0x000fe20000300000 */
.L_x_1931:
        /* <DEDUP_REMOVED lines=8> */
[----:B------:R-:W-:Y:S01]  /*a290*/  UMOV UR20, UR28 ;  /* 0x0000001c00147c82 */ /* 0x000fe20008000000 */
[----:B------:R-:W-:Y:S01]  /*a2a0*/  UMOV UR21, UR29 ;  /* 0x0000001d00157c82 */ /* 0x000fe20008000000 */
[----:B------:R-:W-:Y:S01]  /*a2b0*/  UMOV UR10, 0x40 ;  /* 0x00000040000a7882 */ /* 0x000fe20000000000 */
[----:B------:R-:W-:Y:S01]  /*a2c0*/  UMOV UR12, UR28 ;  /* 0x0000001c000c7c82 */ /* 0x000fe20008000000 */
[----:B------:R-:W-:Y:S01]  /*a2d0*/  UMOV UR13, UR29 ;  /* 0x0000001d000d7c82 */ /* 0x000fe20008000000 */
[----:B------:R-:W-:-:S02]  /*a2e0*/  UIADD3 UR34, UR34, 0x2, URZ ;  /* 0x0000000222227890 */ /* 0x000fc4000fffe03f */
[----:B------:R-:W-:Y:S02]  /*a2f0*/  UIADD3 UR16, UR40, 0x1e000, URZ ;  /* 0x0001e00028107890 */ /* 0x000fe4000fffe03f */
[----:B------:R-:W-:Y:S02]  /*a300*/  USHF.L.U32 UR19, UR34, 0x6, URZ ;  /* 0x0000000622137899 */ /* 0x000fe4000800063f */
[----:B------:R-:W-:Y:S01]  /*a310*/  UIADD3 UR17, UR40, 0x36410, URZ ;  /* 0x0003641028117890 */ /* 0x000fe2000fffe03f */
[----:B------:R-:W-:Y:S01]  /*a320*/  IMAD.U32 R23, RZ, RZ, UR34 ;  /* 0x00000022ff177e24 */ /* 0x000fe2000f8e00ff */
[----:B------:R-:W-:Y:S02]  /*a330*/  UIADD3 UR8, UP0, UR19, UR22, URZ ;  /* 0x0000001613087290 */ /* 0x000fe4000ff1e03f */
[----:B------:R-:W-:Y:S01]  /*a340*/  IMAD.U32 R4, RZ, RZ, UR19 ;  /* 0x00000013ff047e24 */ /* 0x000fe2000f8e00ff */
[----:B------:R-:W-:Y:S02]  /*a350*/  UIADD3 UR19, UR19, UR7, URZ ;  /* 0x0000000713137290 */ /* 0x000fe4000fffe03f */
[----:B------:R-:W-:Y:S01]  /*a360*/  UIADD3 UR24, UR40, 0x22000, URZ ;  /* 0x0002200028187890 */ /* 0x000fe2000fffe03f */
[----:B------:R-:W-:Y:S01]  /*a370*/  PLOP3.LUT P1, PT, PT, PT, UP0, 0x80, 0x0 ;  /* 0x000000000000781c */ /* 0x000fe20003f2f008 */
[----:B------:R-:W-:Y:S01]  /*a380*/  IMAD.U32 R6, RZ, RZ, UR8 ;  /* 0x00000008ff067e24 */ /* 0x000fe2000f8e00ff */
[----:B------:R-:W-:-:S02]  /*a390*/  UIADD3 UR8, UR40, 0x20000, URZ ;  /* 0x0002000028087890 */ /* 0x000fc4000fffe03f */
[----:B--23--:R-:W-:Y:S01]  /*a3a0*/  LEA.HI.X.SX32 R5, R4, R11, 0x1, P1 ;  /* 0x0000000b04057211 */ /* 0x00cfe200008f0eff */
[----:B------:R-:W-:Y:S01]  /*a3b0*/  UIADD3 UR40, UR40, 0x30000, URZ ;  /* 0x0003000028287890 */ /* 0x000fe2000fffe03f */
[----:B------:R-:W-:Y:S01]  /*a3c0*/  LEA R4, P1, R6, R7, 0x2 ;  /* 0x0000000706047211 */ /* 0x000fe200078210ff */
[----:B------:R-:W-:Y:S01]  /*a3d0*/  UMOV UR9, UR17 ;  /* 0x0000001100097c82 */ /* 0x000fe20008000000 */
[----:B------:R-:W-:Y:S01]  /*a3e0*/  UMOV UR11, UR19 ;  /* 0x00000013000b7c82 */ /* 0x000fe20008000000 */
[----:B------:R-:W-:Y:S01]  /*a3f0*/  UMOV UR26, 0x80 ;  /* 0x00000080001a7882 */ /* 0x000fe20000000000 */
[----:B------:R-:W-:Y:S01]  /*a400*/  R2UR UR42, R4 ;  /* 0x00000000042a72ca */ /* 0x000fe200000e0000 */
[----:B------:R-:W-:Y:S01]  /*a410*/  UMOV UR25, UR17 ;  /* 0x0000001100197c82 */ /* 0x000fe20008000000 */
[----:B------:R-:W-:Y:S01]  /*a420*/  LEA.HI.X R4, R6, R0, R5, 0x2, P1 ;  /* 0x0000000006047211 */ /* 0x000fe200008f1405 */
[----:B------:R2:W-:Y:S01]  /*a430*/  UTMALDG.4D [UR16], [UR30], desc[UR32] ;  /* 0x000020101e0075b4 */ /* 0x0005e20008019000 */
[----:B------:R-:W-:Y:S01]  /*a440*/  ISETP.NE.AND P1, PT, R24, RZ, PT ;  /* 0x000000ff1800720c */ /* 0x000fe20003f25270 */
[----:B------:R-:W-:Y:S01]  /*a450*/  UMOV UR27, UR19 ;  /* 0x00000013001b7c82 */ /* 0x000fe20008000000 */
[----:B------:R-:W-:Y:S01]  /*a460*/  R2UR UR43, R4 ;  /* 0x00000000042b72ca */ /* 0x000fe200000e0000 */
[----:B------:R-:W-:Y:S01]  /*a470*/  UMOV UR41, UR17 ;  /* 0x0000001100297c82 */ /* 0x000fe20008000000 */
[----:B------:R-:W-:Y:S01]  /*a480*/  UMOV UR39, 0x10 ;  /* 0x0000001000277882 */ /* 0x000fe20000000000 */
[----:B------:R2:W-:Y:S01]  /*a490*/  UTMALDG.4D [UR8], [UR30], desc[UR32] ;  /* 0x000020081e0075b4 */ /* 0x0005e20008019000 */
[----:B------:R2:W-:Y:S09]  /*a4a0*/  UTMALDG.4D [UR24], [UR30], desc[UR32] ;  /* 0x000020181e0075b4 */ /* 0x0005f20008019000 */
[----:B------:R2:W-:Y:S02]  /*a4b0*/  UBLKCP.S.G [UR40], [UR42], UR39 ;  /* 0x000000282a0073ba */ /* 0x0005e40008000227 */
[----:B--2---:R-:W-:Y:S05]  /*a4c0*/  @P1 BRA `(.L_x_1932) ;  /* 0xfffffff000c41947 */ /* 0x004fea000383ffff */
.L_x_1923:
[----:B------:R-:W-:Y:S01]  /*a4d0*/  ISETP.NE.AND P1, PT, R21, RZ, PT ;  /* 0x000000ff1500720c */ /* 0x000fe20003f25270 */
[----:B------:R-:W-:Y:S02]  /*a4e0*/  IMAD.MOV.U32 R4, RZ, RZ, R19 ;  /* 0x000000ffff047224 */ /* 0x000fe400078e0013 */
[----:B------:R-:W-:-:S10]  /*a4f0*/  IMAD.MOV.U32 R5, RZ, RZ, 0x1 ;  /* 0x00000001ff057424 */ /* 0x000fd400078e00ff */
[----:B------:R-:W-:Y:S05]  /*a500*/  @!P1 BRA `(.L_x_1922) ;  /* 0x00000004008c9947 */ /* 0x000fea0003800000 */
[----:B------:R-:W2:Y:S02]  /*a510*/  SYNCS.PHASECHK.TRANS64.TRYWAIT P1, [R8+URZ+0x36438], R9 ;  /* 0x03643809080075a7 */ /* 0x000ea4000802017f */
[----:B--2---:R-:W-:Y:S05]  /*a520*/  @!P1 BRA `(.L_x_1933) ;  /* 0x0000000c00b89947 */ /* 0x004fea0003800000 */
.L_x_1953:
[----:B------:R-:W-:Y:S05]  /*a530*/  @P0 BRA `(.L_x_1934) ;  /* 0x0000000000140947 */ /* 0x000fea0003800000 */
[----:B------:R-:W-:Y:S01]  /*a540*/  ISETP.NE.AND P1, PT, R22, RZ, PT ;  /* 0x000000ff1600720c */ /* 0x000fe20003f25270 */
[----:B------:R-:W-:-:S04]  /*a550*/  IMAD.MOV.U32 R5, RZ, RZ, 0x6100 ;  /* 0x00006100ff057424 */ /* 0x000fc800078e00ff */
[----:B------:R3:W-:Y:S08]  /*a560*/  SYNCS.ARRIVE.TRANS64 RZ, [R8+URZ+0x36430], R5 ;  /* 0x0364300508ff79a7 */ /* 0x0007f0000800003f */
[----:B------:R-:W-:Y:S05]  /*a570*/  @!P1 BRA `(.L_x_1934) ;  /* 0x0000000000049947 */ /* 0x000fea0003800000 */
[----:B------:R-:W-:Y:S01]  /*a580*/  BPT.TRAP 0x1 ;  /* 0x000000040000795c */ /* 0x000fe20000300000 */
.L_x_1934:
[----:B---3--:R-:W3:Y:S01]  /*a590*/  LDC.64 R4, c[0x0][0x728] ;  /* 0x0001ca00ff047b82 */ /* 0x008ee20000000a00 */
[----:B------:R-:W-:Y:S01]  /*a5a0*/  IMAD.SHL.U32 R23, R23, 0x40, RZ ;  /* 0x0000004017177824 */ /* 0x000fe200078e00ff */
[----:B------:R-:W-:Y:S01]  /*a5b0*/  R2UR UR24, R8 ;  /* 0x00000000081872ca */ /* 0x000fe200000e0000 */
[----:B------:R-:W-:Y:S01]  /*a5c0*/  UMOV UR32, 0x0 ;  /* 0x0000000000207882 */ /* 0x000fe20000000000 */
[----:B------:R-:W-:Y:S01]  /*a5d0*/  UMOV UR33, 0x14f00000 ;  /* 0x14f0000000217882 */ /* 0x000fe20000000000 */
[----:B------:R-:W-:Y:S01]  /*a5e0*/  UMOV UR18, URZ ;  /* 0x0000003f00127c82 */ /* 0x000fe20008000000 */
[C---:B------:R-:W-:Y:S01]  /*a5f0*/  IADD3 R6, P1, R23.reuse, UR14, RZ ;  /* 0x0000000e17067c10 */ /* 0x040fe2000ff3e0ff */
[----:B------:R-:W-:Y:S01]  /*a600*/  UMOV UR20, UR28 ;  /* 0x0000001c00147c82 */ /* 0x000fe20008000000 */
[C---:B------:R-:W-:Y:S01]  /*a610*/  R2UR UR19, R23.reuse ;  /* 0x00000000171372ca */ /* 0x040fe200000e0000 */
[----:B------:R-:W-:Y:S01]  /*a620*/  UMOV UR21, UR29 ;  /* 0x0000001d00157c82 */ /* 0x000fe20008000000 */
[----:B-12---:R-:W-:Y:S01]  /*a630*/  LEA.HI.X.SX32 R9, R23, R12, 0x1, P1 ;  /* 0x0000000c17097211 */ /* 0x006fe200008f0eff */
        /* <DEDUP_REMOVED lines=9> */
[C---:B---3--:R-:W-:Y:S01]  /*a6d0*/  LEA R4, P2, R6.reuse, R4, 0x2 ;  /* 0x0000000406047211 */ /* 0x048fe200078410ff */
        /* <DEDUP_REMOVED lines=19> */
[----:B------:R-:W2:Y:S02]  /*a810*/  SYNCS.PHASECHK.TRANS64.TRYWAIT P1, [R8+URZ+0x36428], R5 ;  /* 0x03642805080075a7 */ /* 0x000ea4000802017f */
[----:B-12---:R-:W-:Y:S05]  /*a820*/  @!P1 BRA `(.L_x_1935) ;  /* 0x0000000c000c9947 */ /* 0x006fea0003800000 */
.L_x_1954:
[----:B-1----:R-:W-:Y:S01]  /*a830*/  IMAD.MOV.U32 R5, RZ, RZ, RZ ;  /* 0x000000ffff057224 */ /* 0x002fe200078e00ff */
[----:B------:R-:W-:Y:S06]  /*a840*/  @P0 BRA `(.L_x_1936) ;  /* 0x0000000000140947 */ /* 0x000fec0003800000 */
[----:B------:R-:W-:Y:S01]  /*a850*/  ISETP.NE.AND P1, PT, R22, RZ, PT ;  /* 0x000000ff1600720c */ /* 0x000fe20003f25270 */
[----:B------:R-:W-:-:S04]  /*a860*/  IMAD.MOV.U32 R9, RZ, RZ, 0x6100 ;  /* 0x00006100ff097424 */ /* 0x000fc800078e00ff */
[----:B------:R1:W-:Y:S08]  /*a870*/  SYNCS.ARRIVE.TRANS64 RZ, [R8+URZ+0x36418], R9 ;  /* 0x0364180908ff79a7 */ /* 0x0003f0000800003f */
[----:B------:R-:W-:Y:S05]  /*a880*/  @!P1 BRA `(.L_x_1936) ;  /* 0x0000000000049947 */ /* 0x000fea0003800000 */
[----:B------:R-:W-:Y:S01]  /*a890*/  BPT.TRAP 0x1 ;  /* 0x000000040000795c */ /* 0x000fe20000300000 */
.L_x_1936:
        /* <DEDUP_REMOVED lines=16> */
[----:B------:R-:W-:Y:S02]  /*a9a0*/  UIADD3 UR8, UP0, UR19, UR22, URZ ;  /* 0x0000001613087290 */ /* 0x000fe4000ff1e03f */
[----:B------:R-:W-:Y:S01]  /*a9b0*/  IMAD.U32 R4, RZ, RZ, UR19 ;  /* 0x00000013ff047e24 */ /* 0x000fe2000f8e00ff */
[----:B------:R-:W-:Y:S02]  /*a9c0*/  UIADD3 UR17, UR40, 0x36418, URZ ;  /* 0x0003641828117890 */ /* 0x000fe4000fffe03f */
[----:B------:R-:W-:Y:S01]  /*a9d0*/  UIADD3 UR19, UR19, UR7, URZ ;  /* 0x0000000713137290 */ /* 0x000fe2000fffe03f */
[----:B------:R-:W-:Y:S01]  /*a9e0*/  PLOP3.LUT P1, PT, PT, PT, UP0, 0x80, 0x0 ;  /* 0x000000000000781c */ /* 0x000fe20003f2f008 */
[----:B------:R-:W-:Y:S01]  /*a9f0*/  UIADD3 UR24, UR40, 0x28000, URZ ;  /* 0x0002800028187890 */ /* 0x000fe2000fffe03f */
[----:B------:R-:W-:Y:S02]  /*aa00*/  UMOV UR34, 0x10 ;  /* 0x0000001000227882 */ /* 0x000fe40000000000 */
[----:B------:R-:W-:Y:S01]  /*aa10*/  LEA.HI.X.SX32 R11, R4, R11, 0x1, P1 ;  /* 0x0000000b040b7211 */ /* 0x000fe200008f0eff */
[----:B------:R-:W-:Y:S01]  /*aa20*/  IMAD.U32 R4, RZ, RZ, UR8 ;  /* 0x00000008ff047e24 */ /* 0x000fe2000f8e00ff */
[----:B------:R-:W-:-:S02]  /*aa30*/  UIADD3 UR8, UR40, 0x26000, URZ ;  /* 0x0002600028087890 */ /* 0x000fc4000fffe03f */
[----:B------:R-:W-:Y:S01]  /*aa40*/  UIADD3 UR40, UR40, 0x30100, URZ ;  /* 0x0003010028287890 */ /* 0x000fe2000fffe03f */
[----:B------:R2:W-:Y:S01]  /*aa50*/  UTMALDG.4D [UR16], [UR30], desc[UR32] ;  /* 0x000020101e0075b4 */ /* 0x0005e20008019000 */
[C---:B------:R-:W-:Y:S01]  /*aa60*/  LEA R7, P1, R4.reuse, R7, 0x2 ;  /* 0x0000000704077211 */ /* 0x040fe200078210ff */
[----:B------:R-:W-:Y:S01]  /*aa70*/  UMOV UR9, UR17 ;  /* 0x0000001100097c82 */ /* 0x000fe20008000000 */
[----:B------:R-:W-:Y:S01]  /*aa80*/  UMOV UR11, UR19 ;  /* 0x00000013000b7c82 */ /* 0x000fe20008000000 */
[----:B------:R-:W-:Y:S01]  /*aa90*/  UMOV UR25, UR17 ;  /* 0x0000001100197c82 */ /* 0x000fe20008000000 */
[----:B------:R-:W-:Y:S01]  /*aaa0*/  LEA.HI.X R0, R4, R0, R11, 0x2, P1 ;  /* 0x0000000004007211 */ /* 0x000fe200008f140b */
[----:B------:R-:W-:Y:S01]  /*aab0*/  UMOV UR27, UR19 ;  /* 0x00000013001b7c82 */ /* 0x000fe20008000000 */
[----:B------:R-:W-:Y:S01]  /*aac0*/  R2UR UR42, R7 ;  /* 0x00000000072a72ca */ /* 0x000fe200000e0000 */
[----:B------:R-:W-:Y:S01]  /*aad0*/  UMOV UR41, UR17 ;  /* 0x0000001100297c82 */ /* 0x000fe20008000000 */
[----:B------:R-:W-:Y:S01]  /*aae0*/  R2UR UR43, R0 ;  /* 0x00000000002b72ca */ /* 0x000fe200000e0000 */
[----:B------:R2:W-:Y:S01]  /*aaf0*/  UTMALDG.4D [UR8], [UR30], desc[UR32] ;  /* 0x000020081e0075b4 */ /* 0x0005e20008019000 */
[----:B------:R-:W-:Y:S01]  /*ab00*/  IMAD.MOV.U32 R4, RZ, RZ, R19 ;  /* 0x000000ffff047224 */ /* 0x000fe200078e0013 */
[----:B------:R2:W-:Y:S10]  /*ab10*/  UTMALDG.4D [UR24], [UR30], desc[UR32] ;  /* 0x000020181e0075b4 */ /* 0x0005f40008019000 */
[----:B------:R2:W-:Y:S02]  /*ab20*/  UBLKCP.S.G [UR40], [UR42], UR34 ;  /* 0x000000282a0073ba */ /* 0x0005e40008000222 */
[----:B--2---:R-:W-:Y:S01]  /*ab30*/  NOP ;  /* 0x0000000000007918 */ /* 0x004fe20000000000 */
.L_x_1922:
[----:B------:R-:W-:-:S04]  /*ab40*/  SHF.L.U32 R3, R5, 0x1f, RZ ;  /* 0x0000001f05037819 */ /* 0x000fc800000006ff */
[----:B------:R-:W2:Y:S02]  /*ab50*/  SYNCS.PHASECHK.TRANS64.TRYWAIT P1, [R8+URZ+0x36438], R3 ;  /* 0x03643803080075a7 */ /* 0x000ea4000802017f */
[----:B--2---:R-:W-:Y:S05]  /*ab60*/  @!P1 BRA `(.L_x_1937) ;  /* 0x0000000800509947 */ /* 0x004fea0003800000 */
.L_x_1955:
[----:B------:R-:W-:Y:S05]  /*ab70*/  @P0 BRA `(.L_x_1938) ;  /* 0x0000000000180947 */ /* 0x000fea0003800000 */
[----:B------:R-:W3:Y:S01]  /*ab80*/  S2R R0, SR_TID.X ;  /* 0x0000000000007919 */ /* 0x000ee20000002100 */
[----:B--2---:R-:W-:-:S04]  /*ab90*/  IMAD.MOV.U32 R3, RZ, RZ, 0x6100 ;  /* 0x00006100ff037424 */ /* 0x004fc800078e00ff */
[----:B------:R4:W-:Y:S01]  /*aba0*/  SYNCS.ARRIVE.TRANS64 RZ, [R8+URZ+0x36430], R3 ;  /* 0x0364300308ff79a7 */ /* 0x0009e2000800003f */
[----:B---3--:R-:W-:-:S13]  /*abb0*/  LOP3.LUT P0, RZ, R0, 0x1f, RZ, 0xc0, !PT ;  /* 0x0000001f00ff7812 */ /* 0x008fda000780c0ff */
[----:B----4-:R-:W-:Y:S05]  /*abc0*/  @!P0 BRA `(.L_x_1938) ;  /* 0x0000000000048947 */ /* 0x010fea0003800000 */
[----:B------:R-:W-:Y:S01]  /*abd0*/  BPT.TRAP 0x1 ;  /* 0x000000040000795c */ /* 0x000fe20000300000 */
.L_x_1938:
        /* <DEDUP_REMOVED lines=22> */
[----:B--2---:R-:W-:Y:S01]  /*ad40*/  SEL R3, RZ, 0x1, P0 ;  /* 0x00000001ff037807 */ /* 0x004fe20000000000 */
[----:B------:R-:W-:Y:S01]  /*ad50*/  ULEA UR30, UP0, UR9, UR30, 0x2 ;  /* 0x0000001e091e7291 */ /* 0x000fe2000f80103f */
[----:B------:R-:W-:Y:S01]  /*ad60*/  SEL R20, R20, RZ, P0 ;  /* 0x000000ff14147207 */ /* 0x000fe20000000000 */
[----:B------:R-:W-:Y:S01]  /*ad70*/  UIADD3 UR16, UR24, 0x2a000, URZ ;  /* 0x0002a00018107890 */ /* 0x000fe2000fffe03f */
[----:B------:R-:W-:Y:S01]  /*ad80*/  LOP3.LUT R10, R10, R3, RZ, 0x3c, !PT ;  /* 0x000000030a0a7212 */ /* 0x000fe200078e3cff */
[----:B------:R-:W-:-:S02]  /*ad90*/  ULEA.HI.X UR31, UR9, UR31, UR8, 0x2, UP0 ;  /* 0x0000001f091f7291 */ /* 0x000fc400080f1408 */
[----:B------:R-:W-:Y:S02]  /*ada0*/  UIADD3 UR19, UR19, UR7, URZ ;  /* 0x0000000713137290 */ /* 0x000fe4000fffe03f */
[----:B------:R-:W-:Y:S02]  /*adb0*/  UIADD3 UR42, UR24, 0x30200, URZ ;  /* 0x00030200182a7890 */ /* 0x000fe4000fffe03f */
[----:B------:R-:W-:Y:S02]  /*adc0*/  UIADD3 UR8, UR24, 0x2c000, URZ ;  /* 0x0002c00018087890 */ /* 0x000fe4000fffe03f */
[----:B------:R-:W-:Y:S01]  /*add0*/  UIADD3 UR24, UR24, 0x2e000, URZ ;  /* 0x0002e00018187890 */ /* 0x000fe2000fffe03f */
[----:B------:R-:W-:Y:S01]  /*ade0*/  UMOV UR9, UR17 ;  /* 0x0000001100097c82 */ /* 0x000fe20008000000 */
[----:B------:R-:W-:Y:S01]  /*adf0*/  UMOV UR11, UR19 ;  /* 0x00000013000b7c82 */ /* 0x000fe20008000000 */
[----:B------:R-:W-:Y:S01]  /*ae00*/  UMOV UR26, 0x80 ;  /* 0x00000080001a7882 */ /* 0x000fe20000000000 */
[----:B------:R-:W-:Y:S01]  /*ae10*/  UMOV UR25, UR17 ;  /* 0x0000001100197c82 */ /* 0x000fe20008000000 */
[----:B------:R2:W-:Y:S01]  /*ae20*/  UTMALDG.4D [UR16], [UR32], desc[UR40] ;  /* 0x00002810200075b4 */ /* 0x0005e20008019000 */
[----:B------:R-:W-:Y:S01]  /*ae30*/  UMOV UR27, UR19 ;  /* 0x00000013001b7c82 */ /* 0x000fe20008000000 */
[----:B------:R-:W-:Y:S01]  /*ae40*/  UMOV UR43, UR17 ;  /* 0x00000011002b7c82 */ /* 0x000fe20008000000 */
[----:B------:R-:W-:Y:S01]  /*ae50*/  UMOV UR34, 0x10 ;  /* 0x0000001000227882 */ /* 0x000fe20000000000 */
[----:B------:R2:W-:Y:S01]  /*ae60*/  UTMALDG.4D [UR8], [UR32], desc[UR40] ;  /* 0x00002808200075b4 */ /* 0x0005e20008019000 */
[----:B------:R2:W-:Y:S01]  /*ae70*/  UTMALDG.4D [UR24], [UR32], desc[UR40] ;  /* 0x00002818200075b4 */ /* 0x0005e20008019000 */
[----:B------:R2:W-:Y:S02]  /*ae80*/  UBLKCP.S.G [UR42], [UR30], UR34 ;  /* 0x0000002a1e0073ba */ /* 0x0005e40008000222 */
[----:B--2---:R-:W-:Y:S01]  /*ae90*/  NOP ;  /* 0x0000000000007918 */ /* 0x004fe20000000000 */
.L_x_1919:
[----:B------:R-:W-:Y:S05]  /*aea0*/  BSYNC B0 ;  /* 0x0000000000007941 */ /* 0x000fea0003800000 */
.L_x_1914:
[----:B------:R-:W-:-:S03]  /*aeb0*/  UMOV UR8, 0xffffffff ;  /* 0xffffffff00087882 */ /* 0x000fc60000000000 */
[----:B------:R-:W-:Y:S05]  /*aec0*/  BRA.DIV UR8, `(.L_x_1939) ;  /* 0x00000006088c7947 */ /* 0x000fea000b800000 */
[----:B------:R-:W-:-:S13]  /*aed0*/  ELECT P6, URZ, PT ;  /* 0x00000000003f782f */ /* 0x000fda00038c0000 */
.L_x_1958:
[----:B------:R-:W-:Y:S05]  /*aee0*/  @!P6 BRA `(.L_x_1790) ;  /* 0x000000000074e947 */ /* 0x000fea0003800000 */
[----:B------:R-:W-:-:S06]  /*aef0*/  ULOP3.LUT UR8, UR38, 0x2, URZ, 0xfc, !UPT ;  /* 0x0000000226087892 */ /* 0x000fcc000f8efc3f */
[----:B------:R-:W-:-:S05]  /*af00*/  IMAD.U32 R0, RZ, RZ, UR8 ;  /* 0x00000008ff007e24 */ /* 0x000fca000f8e00ff */
[----:B------:R-:W-:-:S13]  /*af10*/  ISETP.NE.AND P2, PT, R0, 0x3, PT ;  /* 0x000000030000780c */ /* 0x000fda0003f45270 */
[----:B------:R-:W-:Y:S05]  /*af20*/  @!P2 BRA `(.L_x_1940) ;  /* 0x000000000004a947 */ /* 0x000fea0003800000 */
[----:B---3--:R-:W-:Y:S01]  /*af30*/  BPT.TRAP 0x1 ;  /* 0x000000040000795c */ /* 0x008fe20000300000 */
.L_x_1940:
[----:B------:R-:W2:Y:S01]  /*af40*/  S2R R3, SR_CgaCtaId ;  /* 0x0000000000037919 */ /* 0x000ea20000008800 */
[----:B------:R-:W-:-:S04]  /*af50*/  MOV R0, 0x400 ;  /* 0x0000040000007802 */ /* 0x000fc80000000f00 */
[----:B--2---:R-:W-:Y:S02]  /*af60*/  LEA R4, R3, R0, 0x18 ;  /* 0x0000000003047211 */ /* 0x004fe400078ec0ff */
[----:B------:R-:W-:-:S03]  /*af70*/  SHF.L.U32 R0, R10, 0x1f, RZ ;  /* 0x0000001f0a007819 */ /* 0x000fc600000006ff */
[----:B------:R-:W-:-:S04]  /*af80*/  VIADD R3, R4, 0x36420 ;  /* 0x0003642004037836 */ /* 0x000fc80000000000 */
[C---:B-1----:R-:W-:Y:S02]  /*af90*/  IMAD R9, R20.reuse, 0x8, R3 ;  /* 0x0000000814097824 */ /* 0x042fe400078e0203 */
        /* <DEDUP_REMOVED lines=9> */
.L_x_1959:
[----:B------:R-:W2:Y:S02]  /*b030*/  SYNCS.PHASECHK.TRANS64.TRYWAIT P0, [R3+URZ], R2 ;  /* 0x00000002030075a7 */ /* 0x000ea4000800017f */
[----:B--2---:R-:W-:Y:S05]  /*b040*/  @!P0 BRA `(.L_x_1942) ;  /* 0x0000000400608947 */ /* 0x004fea0003800000 */
.L_x_1960:
[----:B------:R-:W-:Y:S05]  /*b050*/  @!P2 BRA `(.L_x_1943) ;  /* 0x000000000004a947 */ /* 0x000fea0003800000 */
[----:B---3--:R-:W-:Y:S01]  /*b060*/  BPT.TRAP 0x1 ;  /* 0x000000040000795c */ /* 0x008fe20000300000 */
.L_x_1943:
[----:B------:R-:W-:-:S07]  /*b070*/  SHF.L.U32 R5, R5, 0x1f, RZ ;  /* 0x0000001f05057819 */ /* 0x000fce00000006ff */
.L_x_1944:
[----:B----4-:R4:W1:Y:S02]  /*b080*/  SYNCS.PHASECHK.TRANS64.TRYWAIT P0, [R4+URZ+0x36438], R5 ;  /* 0x03643805040075a7 */ /* 0x010864000800017f */
[----:B-1----:R-:W-:Y:S05]  /*b090*/  @!P0 NANOSLEEP.SYNCS 0x989680 ;  /* 0x009896800000895d */ /* 0x002fea0003900000 */
[----:B------:R-:W1:Y:S02]  /*b0a0*/  @!P0 SYNCS.PHASECHK.TRANS64 P0, [R4+URZ+0x36438], R5 ;  /* 0x03643805040085a7 */ /* 0x000e64000800007f */
[----:B-1----:R-:W-:Y:S05]  /*b0b0*/  @!P0 BRA `(.L_x_1944) ;  /* 0xfffffffc00f08947 */ /* 0x002fea000383ffff */
.L_x_1790:
[----:B---3--:R-:W-:Y:S05]  /*b0c0*/  BSYNC B6 ;  /* 0x0000000000067941 */ /* 0x008fea0003800000 */
.L_x_1784:
[----:B------:R-:W-:Y:S05]  /*b0d0*/  EXIT ;  /* 0x000000000000794d */ /* 0x000fea0003800000 */
.L_x_1801:
[----:B------:R-:W-:Y:S02]  /*b0e0*/  IMAD.MOV.U32 R12, RZ, RZ, RZ ;  /* 0x000000ffff0c7224 */ /* 0x000fe400078e00ff */
[----:B------:R-:W-:Y:S02]  /*b0f0*/  IMAD.MOV.U32 R11, RZ, RZ, 0x1f ;  /* 0x0000001fff0b7424 */ /* 0x000fe400078e00ff */
[----:B------:R-:W-:-:S07]  /*b100*/  IMAD.MOV.U32 R15, RZ, RZ, -0x1 ;  /* 0xffffffffff0f7424 */ /* 0x000fce00078e00ff */
[----:B------:R-:W-:Y:S05]  /*b110*/  WARPSYNC.COLLECTIVE R15, `(.L_x_1945) ;  /* 0x000000000f087348 */ /* 0x000fea0003c00000 */
[----:B------:R1:W2:Y:S02]  /*b120*/  SHFL.IDX P6, R14, R13, R12, R11 ;  /* 0x0000000c0d0e7389 */ /* 0x0002a400000c000b */
[----:B-12---:R-:W-:Y:S01]  /*b130*/  ENDCOLLECTIVE ;  /* 0x000000000000791b */ /* 0x006fe20003800000 */
.L_x_1945:
[----:B------:R-:W-:Y:S05]  /*b140*/  BRA `(.L_x_1946) ;  /* 0xffffff6000a87947 */ /* 0x000fea000383ffff */
.L_x_1803:
[----:B--2---:R2:W3:Y:S02]  /*b150*/  SYNCS.PHASECHK.TRANS64.TRYWAIT P0, [R154+URZ+0x36400], R11 ;  /* 0x0364000b9a0075a7 */ /* 0x0044e4000800017f */
[----:B---3--:R-:W-:Y:S05]  /*b160*/  @!P0 NANOSLEEP.SYNCS 0x989680 ;  /* 0x009896800000895d */ /* 0x008fea0003900000 */
[----:B------:R-:W3:Y:S02]  /*b170*/  @!P0 SYNCS.PHASECHK.TRANS64 P0, [R154+URZ+0x36400], R11 ;  /* 0x0364000b9a0085a7 */ /* 0x000ee4000800007f */
[----:B---3--:R-:W-:Y:S05]  /*b180*/  @!P0 BRA `(.L_x_1803) ;  /* 0xfffffffc00f08947 */ /* 0x008fea000383ffff */
[----:B------:R-:W-:Y:S05]  /*b190*/  BRA `(.L_x_1802) ;  /* 0xffffff6000e07947 */ /* 0x000fea000383ffff */
.L_x_1807:
[----:B--2---:R2:W3:Y:S02]  /*b1a0*/  SYNCS.PHASECHK.TRANS64.TRYWAIT P1, [R3+URZ+0x36410], R12 ;  /* 0x0364100c030075a7 */ /* 0x0044e4000802017f */
[----:B---3--:R-:W-:Y:S05]  /*b1b0*/  @!P1 NANOSLEEP.SYNCS 0x989680 ;  /* 0x009896800000995d */ /* 0x008fea0003900000 */
[----:B------:R-:W3:Y:S02]  /*b1c0*/  @!P1 SYNCS.PHASECHK.TRANS64 P1, [R3+URZ+0x36410], R12 ;  /* 0x0364100c030095a7 */ /* 0x000ee4000802007f */
[----:B---3--:R-:W-:Y:S05]  /*b1d0*/  @!P1 BRA `(.L_x_1807) ;  /* 0xfffffffc00f09947 */ /* 0x008fea000383ffff */
[----:B------:R-:W-:Y:S05]  /*b1e0*/  BRA `(.L_x_1806) ;  /* 0xffffff6800a87947 */ /* 0x000fea000383ffff */
.L_x_1811:
[----:B------:R1:W1:Y:S02]  /*b1f0*/  SYNCS.PHASECHK.TRANS64.TRYWAIT P1, [R154+URZ+0x36430], R13 ;  /* 0x0364300d9a0075a7 */ /* 0x000264000802017f */
[----:B-1----:R-:W-:Y:S05]  /*b200*/  @!P1 NANOSLEEP.SYNCS 0x989680 ;  /* 0x009896800000995d */ /* 0x002fea0003900000 */
[----:B------:R-:W1:Y:S02]  /*b210*/  @!P1 SYNCS.PHASECHK.TRANS64 P1, [R154+URZ+0x36430], R13 ;  /* 0x0364300d9a0095a7 */ /* 0x000e64000802007f */
[----:B-1----:R-:W-:Y:S05]  /*b220*/  @!P1 BRA `(.L_x_1811) ;  /* 0xfffffffc00f09947 */ /* 0x002fea000383ffff */
[----:B------:R-:W-:Y:S05]  /*b230*/  BRA `(.L_x_1810) ;  /* 0xffffff70004c7947 */ /* 0x000fea000383ffff */
.L_x_1920:
[----:B-1----:R1:W2:Y:S02]  /*b240*/  SYNCS.PHASECHK.TRANS64.TRYWAIT P1, [R8+URZ+0x36420], R9 ;  /* 0x03642009080075a7 */ /* 0x0022a4000802017f */
[----:B--2---:R-:W-:Y:S05]  /*b250*/  @!P1 NANOSLEEP.SYNCS 0x989680 ;  /* 0x009896800000995d */ /* 0x004fea0003900000 */
[----:B------:R-:W2:Y:S02]  /*b260*/  @!P1 SYNCS.PHASECHK.TRANS64 P1, [R8+URZ+0x36420], R9 ;  /* 0x03642009080095a7 */ /* 0x000ea4000802007f */
[----:B--2---:R-:W-:Y:S05]  /*b270*/  @!P1 BRA `(.L_x_1920) ;  /* 0xfffffffc00f09947 */ /* 0x004fea000383ffff */
[----:B------:R-:W-:Y:S05]  /*b280*/  BRA `(.L_x_1947) ;  /* 0xffffffdc00607947 */ /* 0x000fea000383ffff */
.L_x_1924:
[----:B-1----:R1:W2:Y:S02]  /*b290*/  SYNCS.PHASECHK.TRANS64.TRYWAIT P1, [R8+URZ+0x36438], R9 ;  /* 0x03643809080075a7 */ /* 0x0022a4000802017f */
[----:B--2---:R-:W-:Y:S05]  /*b2a0*/  @!P1 NANOSLEEP.SYNCS 0x989680 ;  /* 0x009896800000995d */ /* 0x004fea0003900000 */
[----:B------:R-:W2:Y:S02]  /*b2b0*/  @!P1 SYNCS.PHASECHK.TRANS64 P1, [R8+URZ+0x36438], R9 ;  /* 0x03643809080095a7 */ /* 0x000ea4000802007f */
[----:B--2---:R-:W-:Y:S05]  /*b2c0*/  @!P1 BRA `(.L_x_1924) ;  /* 0xfffffffc00f09947 */ /* 0x004fea000383ffff */
[----:B------:R-:W-:Y:S05]  /*b2d0*/  BRA `(.L_x_1948) ;  /* 0xffffffe400507947 */ /* 0x000fea000383ffff */
.L_x_1926:
[----:B--2---:R2:W3:Y:S02]  /*b2e0*/  SYNCS.PHASECHK.TRANS64.TRYWAIT P1, [R8+URZ+0x36428], R7 ;  /* 0x03642807080075a7 */ /* 0x0044e4000802017f */
[----:B---3--:R-:W-:Y:S05]  /*b2f0*/  @!P1 NANOSLEEP.SYNCS 0x989680 ;  /* 0x009896800000995d */ /* 0x008fea0003900000 */
[----:B------:R-:W3:Y:S02]  /*b300*/  @!P1 SYNCS.PHASECHK.TRANS64 P1, [R8+URZ+0x36428], R7 ;  /* 0x03642807080095a7 */ /* 0x000ee4000802007f */
[----:B---3--:R-:W-:Y:S05]  /*b310*/  @!P1 BRA `(.L_x_1926) ;  /* 0xfffffffc00f09947 */ /* 0x008fea000383ffff */
[----:B------:R-:W-:Y:S05]  /*b320*/  BRA `(.L_x_1949) ;  /* 0xffffffe800187947 */ /* 0x000fea000383ffff */
.L_x_1928:
[----:B------:R-:W-:-:S04]  /*b330*/  SHF.L.U32 R22, RZ, 0x1f, RZ ;  /* 0x0000001fff167819 */ /* 0x000fc800000006ff */
[----:B------:R2:W3:Y:S03]  /*b340*/  SYNCS.PHASECHK.TRANS64.TRYWAIT P1, [R8+URZ+0x36438], R22 ;  /* 0x03643816080075a7 */ /* 0x0004e6000802017f */
[----:B---3--:R-:W-:Y:S05]  /*b350*/  @!P1 NANOSLEEP.SYNCS 0x989680 ;  /* 0x009896800000995d */ /* 0x008fea0003900000 */
[----:B------:R2:W3:Y:S02]  /*b360*/  @!P1 SYNCS.PHASECHK.TRANS64 P1, [R8+URZ+0x36438], R22 ;  /* 0x03643816080095a7 */ /* 0x0004e4000802007f */
[----:B--2---:R-:W2:Y:S02]  /*b370*/  S2R R22, SR_TID.X ;  /* 0x0000000000167919 */ /* 0x004ea40000002100 */
[----:B--2---:R-:W-:Y:S01]  /*b380*/  LOP3.LUT R22, R22, 0x1f, RZ, 0xc0, !PT ;  /* 0x0000001f16167812 */ /* 0x004fe200078ec0ff */
[----:B---3--:R-:W-:Y:S06]  /*b390*/  @!P1 BRA `(.L_x_1928) ;  /* 0xfffffffc00e49947 */ /* 0x008fec000383ffff */
[----:B------:R-:W-:Y:S05]  /*b3a0*/  BRA `(.L_x_1950) ;  /* 0xffffffe800cc7947 */ /* 0x000fea000383ffff */
.L_x_1930:
[----:B------:R-:W-:-:S07]  /*b3b0*/  SHF.L.U32 R5, R10, 0x1f, RZ ;  /* 0x0000001f0a057819 */ /* 0x000fce00000006ff */
.L_x_1951:
[----:B--2---:R2:W3:Y:S02]  /*b3c0*/  SYNCS.PHASECHK.TRANS64.TRYWAIT P1, [R8+URZ+0x36420], R5 ;  /* 0x03642005080075a7 */ /* 0x0044e4000802017f */
[----:B---3--:R-:W-:Y:S05]  /*b3d0*/  @!P1 NANOSLEEP.SYNCS 0x989680 ;  /* 0x009896800000995d */ /* 0x008fea0003900000 */
[----:B------:R-:W3:Y:S02]  /*b3e0*/  @!P1 SYNCS.PHASECHK.TRANS64 P1, [R8+URZ+0x36420], R5 ;  /* 0x03642005080095a7 */ /* 0x000ee4000802007f */
[----:B---3--:R-:W-:Y:S05]  /*b3f0*/  @!P1 BRA `(.L_x_1951) ;  /* 0xfffffffc00f09947 */ /* 0x008fea000383ffff */
[----:B------:R-:W-:Y:S05]  /*b400*/  BRA `(.L_x_1952) ;  /* 0xffffffec00687947 */ /* 0x000fea000383ffff */
.L_x_1933:
[----:B--2---:R2:W3:Y:S02]  /*b410*/  SYNCS.PHASECHK.TRANS64.TRYWAIT P1, [R8+URZ+0x36438], R9 ;  /* 0x03643809080075a7 */ /* 0x0044e4000802017f */
[----:B---3--:R-:W-:Y:S05]  /*b420*/  @!P1 NANOSLEEP.SYNCS 0x989680 ;  /* 0x009896800000995d */ /* 0x008fea0003900000 */
[----:B------:R-:W3:Y:S02]  /*b430*/  @!P1 SYNCS.PHASECHK.TRANS64 P1, [R8+URZ+0x36438], R9 ;  /* 0x03643809080095a7 */ /* 0x000ee4000802007f */
[----:B---3--:R-:W-:Y:S05]  /*b440*/  @!P1 BRA `(.L_x_1933) ;  /* 0xfffffffc00f09947 */ /* 0x008fea000383ffff */
[----:B------:R-:W-:Y:S05]  /*b450*/  BRA `(.L_x_1953) ;  /* 0xfffffff000347947 */ /* 0x000fea000383ffff */
.L_x_1935:
[----:B-1----:R1:W2:Y:S02]  /*b460*/  SYNCS.PHASECHK.TRANS64.TRYWAIT P1, [R8+URZ+0x36428], R5 ;  /* 0x03642805080075a7 */ /* 0x0022a4000802017f */
[----:B--2---:R-:W-:Y:S05]  /*b470*/  @!P1 NANOSLEEP.SYNCS 0x989680 ;  /* 0x009896800000995d */ /* 0x004fea0003900000 */
[----:B------:R-:W2:Y:S02]  /*b480*/  @!P1 SYNCS.PHASECHK.TRANS64 P1, [R8+URZ+0x36428], R5 ;  /* 0x03642805080095a7 */ /* 0x000ea4000802007f */
[----:B--2---:R-:W-:Y:S05]  /*b490*/  @!P1 BRA `(.L_x_1935) ;  /* 0xfffffffc00f09947 */ /* 0x004fea000383ffff */
[----:B------:R-:W-:Y:S05]  /*b4a0*/  BRA `(.L_x_1954) ;  /* 0xfffffff000e07947 */ /* 0x000fea000383ffff */
.L_x_1937:
[----:B--2---:R2:W3:Y:S02]  /*b4b0*/  SYNCS.PHASECHK.TRANS64.TRYWAIT P1, [R8+URZ+0x36438], R3 ;  /* 0x03643803080075a7 */ /* 0x0044e4000802017f */
[----:B---3--:R-:W-:Y:S05]  /*b4c0*/  @!P1 NANOSLEEP.SYNCS 0x989680 ;  /* 0x009896800000995d */ /* 0x008fea0003900000 */
[----:B------:R-:W3:Y:S02]  /*b4d0*/  @!P1 SYNCS.PHASECHK.TRANS64 P1, [R8+URZ+0x36438], R3 ;  /* 0x03643803080095a7 */ /* 0x000ee4000802007f */
[----:B---3--:R-:W-:Y:S05]  /*b4e0*/  @!P1 BRA `(.L_x_1937) ;  /* 0xfffffffc00f09947 */ /* 0x008fea000383ffff */
[----:B------:R-:W-:Y:S05]  /*b4f0*/  BRA `(.L_x_1955) ;  /* 0xfffffff4009c7947 */ /* 0x000fea000383ffff */
.L_x_1939:
[----:B------:R-:W-:Y:S01]  /*b500*/  BSSY B0, `(.L_x_1956) ;  /* 0x0000006000007945 */ /* 0x000fe20003800000 */
[----:B------:R-:W-:-:S07]  /*b510*/  IMAD.MOV.U32 R15, RZ, RZ, -0x1 ;  /* 0xffffffffff0f7424 */ /* 0x000fce00078e00ff */
[----:B-1-3--:R-:W-:Y:S05]  /*b520*/  WARPSYNC.COLLECTIVE R15, `(.L_x_1957) ;  /* 0x000000000f0c7348 */ /* 0x00afea0003c00000 */
[----:B------:R-:W-:Y:S02]  /*b530*/  ELECT P6, UR62, PT ;  /* 0x00000000003e782f */ /* 0x000fe400038c0000 */
[----:B------:R-:W-:Y:S01]  /*b540*/  MOV R14, UR62 ;  /* 0x0000003e000e7c02 */ /* 0x000fe20008000f00 */
[----:B-1-3--:R-:W-:Y:S10]  /*b550*/  ENDCOLLECTIVE ;  /* 0x000000000000791b */ /* 0x00aff40003800000 */
.L_x_1957:
[----:B------:R-:W-:Y:S05]  /*b560*/  BSYNC B0 ;  /* 0x0000000000007941 */ /* 0x000fea0003800000 */
.L_x_1956:
[----:B------:R-:W-:Y:S05]  /*b570*/  BRA `(.L_x_1958) ;  /* 0xfffffff800587947 */ /* 0x000fea000383ffff */
.L_x_1941:
[----:B-1----:R1:W2:Y:S02]  /*b580*/  SYNCS.PHASECHK.TRANS64.TRYWAIT P0, [R9+URZ], R0 ;  /* 0x00000000090075a7 */ /* 0x0022a4000800017f */
[----:B--2---:R-:W-:Y:S05]  /*b590*/  @!P0 NANOSLEEP.SYNCS 0x989680 ;  /* 0x009896800000895d */ /* 0x004fea0003900000 */
[----:B------:R-:W2:Y:S02]  /*b5a0*/  @!P0 SYNCS.PHASECHK.TRANS64 P0, [R9+URZ], R0 ;  /* 0x00000000090085a7 */ /* 0x000ea4000800007f */
[----:B--2---:R-:W-:Y:S05]  /*b5b0*/  @!P0 BRA `(.L_x_1941) ;  /* 0xfffffffc00f08947 */ /* 0x004fea000383ffff */
[----:B------:R-:W-:Y:S05]  /*b5c0*/  BRA `(.L_x_1959) ;  /* 0xfffffff800987947 */ /* 0x000fea000383ffff */
.L_x_1942:
[----:B--2---:R2:W4:Y:S02]  /*b5d0*/  SYNCS.PHASECHK.TRANS64.TRYWAIT P0, [R3+URZ], R2 ;  /* 0x00000002030075a7 */ /* 0x004524000800017f */
[----:B----4-:R-:W-:Y:S05]  /*b5e0*/  @!P0 NANOSLEEP.SYNCS 0x989680 ;  /* 0x009896800000895d */ /* 0x010fea0003900000 */
[----:B------:R-:W4:Y:S02]  /*b5f0*/  @!P0 SYNCS.PHASECHK.TRANS64 P0, [R3+URZ], R2 ;  /* 0x00000002030085a7 */ /* 0x000f24000800007f */
[----:B----4-:R-:W-:Y:S05]  /*b600*/  @!P0 BRA `(.L_x_1942) ;  /* 0xfffffffc00f08947 */ /* 0x010fea000383ffff */
[----:B------:R-:W-:Y:S05]  /*b610*/  BRA `(.L_x_1960) ;  /* 0xfffffff8008c7947 */ /* 0x000fea000383ffff */
.L_x_1961:
        /* <DEDUP_REMOVED lines=14> */
.L_x_3867:


//--------------------- .text._ZN7cutlass13device_kernelIN5flash11enable_sm90INS1_16FlashAttnBwdSm90INS1_25CollectiveMainloopBwdSm90ILi2ELi1ELi1EN4cute5tupleIJNS5_1CILi1EEES8_S8_EEENS6_IJNS7_ILi64EEENS7_ILi96EEENS7_ILi192EEEEEENS_6half_tEfNS_4arch4Sm90ELb0ELb1ELb0ELb1ELb1ELb0ELb1ELb0ELi3ELi1ELi1ELi1ELb0EEENS1_21CollectiveEpilogueBwdISD_SE_SG_Li384ELb1ELb1ELi3EEENS1_19SingleTileSchedulerILb1ELb0ELb0ELi96EEEEEEEEEvNT_6ParamsE --------------------------
	.section	.text._ZN7cutlass13device_kernelIN5flash11enable_sm90INS1_16FlashAttnBwdSm90INS1_25CollectiveMainloopBwdSm90ILi2ELi1ELi1EN4cute5tupleIJNS5_1CILi1EEES8_S8_EEENS6_IJNS7_ILi64EEENS7_ILi96EEENS7_ILi192EEEEEENS_6half_tEfNS_4arch4Sm90ELb0ELb1ELb0ELb1ELb1ELb0ELb1ELb0ELi3ELi1ELi1ELi1ELb0EEENS1_21CollectiveEpilogueBwdISD_SE_SG_Li384ELb1ELb1ELi3EEENS1_19SingleTileSchedulerILb1ELb0ELb0ELi96EEEEEEEEEvNT_6ParamsE,"ax",@progbits
	.align	128
.text._ZN7cutlass13device_kernelIN5flash11enable_sm90INS1_16FlashAttnBwdSm90INS1_25CollectiveMainloopBwdSm90ILi2ELi1ELi1EN4cute5tupleIJNS5_1CILi1EEES8_S8_EEENS6_IJNS7_ILi64EEENS7_ILi96EEENS7_ILi192EEEEEENS_6half_tEfNS_4arch4Sm90ELb0ELb1ELb0ELb1ELb1ELb0ELb1ELb0ELi3ELi1ELi1ELi1ELb0EEENS1_21CollectiveEpilogueBwdISD_SE_SG_Li384ELb1ELb1ELi3EEENS1_19SingleTileSchedulerILb1ELb0ELb0ELi96EEEEEEEEEvNT_6ParamsE:
        .type           _ZN7cutlass13device_kernelIN5flash11enable_sm90INS1_16FlashAttnBwdSm90INS1_25CollectiveMainloopBwdSm90ILi2ELi1ELi1EN4cute5tupleIJNS5_1CILi1EEES8_S8_EEENS6_IJNS7_ILi64EEENS7_ILi96EEENS7_ILi192EEEEEENS_6half_tEfNS_4arch4Sm90ELb0ELb1ELb0ELb1ELb1ELb0ELb1ELb0ELi3ELi1ELi1ELi1ELb0EEENS1_21CollectiveEpilogueBwdISD_SE_SG_Li384ELb1ELb1ELi3EEENS1_19SingleTileSchedulerILb1ELb0ELb0ELi96EEEEEEEEEvNT_6ParamsE,@function
        .size           _ZN7cutlass13device_kernelIN5flash11enable_sm90INS1_16FlashAttnBwdSm90INS1_25CollectiveMainloopBwdSm90ILi2ELi1ELi1EN4cute5tupleIJNS5_1CILi1EEES8_S8_EEENS6_IJNS7_ILi64EEENS7_ILi96EEENS7_ILi192EEEEEENS_6half_tEfNS_4arch4Sm90ELb0ELb1ELb0ELb1ELb1ELb0ELb1ELb0ELi3ELi1ELi1ELi1ELb0EEENS1_21CollectiveEpilogueBwdISD_SE_SG_Li384ELb1ELb1ELi3EEENS1_19SingleTileSchedulerILb1ELb0ELb0ELi96EEEEEEEEEvNT_6ParamsE,(.L_x_3868 - _ZN7cutlass13device_kernelIN5flash11enable_sm90INS1_16FlashAttnBwdSm90INS1_25CollectiveMainloopBwdSm90ILi2ELi1ELi1EN4cute5tupleIJNS5_1CILi1EEES8_S8_EEENS6_IJNS7_ILi64EEENS7_ILi96EEENS7_ILi192EEEEEENS_6half_tEfNS_4arch4Sm90ELb0ELb1ELb0ELb1ELb1ELb0ELb1ELb0ELi3ELi1ELi1ELi1ELb0EEENS1_21CollectiveEpilogueBwdISD_SE_SG_Li384ELb1ELb1ELi3EEENS1_19SingleTileSchedulerILb1ELb0ELb0ELi96EEEEEEEEEvNT_6ParamsE)
        .other          _ZN7cutlass13device_kernelIN5flash11enable_sm90INS1_16FlashAttnBwdSm90INS1_25CollectiveMainloopBwdSm90ILi2ELi1ELi1EN4cute5tupleIJNS5_1CILi1EEES8_S8_EEENS6_IJNS7_ILi64EEENS7_ILi96EEENS7_ILi192EEEEEENS_6half_tEfNS_4arch4Sm90ELb0ELb1ELb0ELb1ELb1ELb0ELb1ELb0ELi3ELi1ELi1ELi1ELb0EEENS1_21CollectiveEpilogueBwdISD_SE_SG_Li384ELb1ELb1ELi3EEENS1_19SingleTileSchedulerILb1ELb0ELb0ELi96EEEEEEEEEvNT_6ParamsE,@"STO_CUDA_ENTRY STV_DEFAULT"
_ZN7cutlass13device_kernelIN5flash11enable_sm90INS1_16FlashAttnBwdSm90INS1_25CollectiveMainloopBwdSm90ILi2ELi1ELi1EN4cute5tupleIJNS5_1CILi1EEES8_S8_EEENS6_IJNS7_ILi64EEENS7_ILi96EEENS7_ILi192EEEEEENS_6half_tEfNS_4arch4Sm90ELb0ELb1ELb0ELb1ELb1ELb0ELb1ELb0ELi3ELi1ELi1ELi1ELb0EEENS1_21CollectiveEpilogueBwdISD_SE_SG_Li384ELb1ELb1ELi3EEENS1_19SingleTileSchedulerILb1ELb0ELb0ELi96EEEEEEEEEvNT_6ParamsE:
        /* <DEDUP_REMOVED lines=23> */
.L_x_1963:
[----:B------:R-:W-:Y:S05]  /*0170*/  BSYNC B0 ;  /* 0x0000000000007941 */ /* 0x000fea0003800000 */
.L_x_1962:
        /* <DEDUP_REMOVED lines=37> */
.L_x_1964:
        /* <DEDUP_REMOVED lines=20> */
.L_x_1965:
[----:B------:R-:W-:Y:S01]  /*0510*/  PLOP3.LUT P0, PT, PT, PT, UP0, 0x80, 0x0 ;  /* 0x000000000000781c */ /* 0x000fe20003f0f008 */
[----:B------:R-:W-:Y:S01]  /*0520*/  NOP ;  /* 0x0000000000007918 */ /* 0x000fe20000000000 */
[----:B------:R-:W-:Y:S01]  /*0530*/  ULDC.64 UR46, c[0x0][0x208] ;  /* 0x00008200002e7ab9 */ /* 0x000fe20000000a00 */
[----:B------:R-:W-:Y:S01]  /*0540*/  BSSY B6, `(.L_x_1966) ;  /* 0x0000b9f000067945 */ /* 0x000fe20003800000 */
[----:B-12-4-:R-:W-:Y:S09]  /*0550*/  BAR.SYNC.DEFER_BLOCKING 0x0 ;  /* 0x0000000000007b1d */ /* 0x016ff20000010000 */
[----:B------:R-:W-:Y:S05]  /*0560*/  @!P0 BRA `(.L_x_1967) ;  /* 0x0000006400cc8947 */ /* 0x000fea0003800000 */
.L_x_1968:
        /* <DEDUP_REMOVED lines=21> */
.L_x_1969:
        /* <DEDUP_REMOVED lines=10> */
.L_x_1971:
[----:B------:R-:W2:Y:S02]  /*0760*/  LDC R0, c[0x0][0x8bc] ;  /* 0x00022f00ff007b82 */ /* 0x000ea40000000800 */
.L_x_1970:
        /* <DEDUP_REMOVED lines=15> */
.L_x_1973:
        /* <DEDUP_REMOVED lines=10> */
.L_x_1974:
        /* <DEDUP_REMOVED lines=8> */
.L_x_1975:
        /* <DEDUP_REMOVED lines=9> */
.L_x_1976:
        /* <DEDUP_REMOVED lines=22> */
.L_x_1977:
        /* <DEDUP_REMOVED lines=78> */
.L_x_1980:
        /* <DEDUP_REMOVED lines=15> */
.L_x_1979:
        /* <DEDUP_REMOVED lines=20> */
.L_x_1982:
        /* <DEDUP_REMOVED lines=15> */
.L_x_1981:
        /* <DEDUP_REMOVED lines=8> */
.L_x_2156:
        /* <DEDUP_REMOVED lines=19> */
.L_x_1984:
        /* <DEDUP_REMOVED lines=108> */
.L_x_2004:
[----:B------:R-:W-:-:S13]  /*1be0*/  ISETP.NE.AND P0, PT, R155, 0x3, PT ;  /* 0x000000039b00780c */ /* 0x000fda0003f05270 */
[----:B-1----:R-:W-:Y:S05]  /*1bf0*/  @!P0 BRA `(.L_x_1986) ;  /* 0x0000000000048947 */ /* 0x002fea0003800000 */
[----:B------:R-:W-:Y:S01]  /*1c00*/  BPT.TRAP 0x1 ;  /* 0x000000040000795c */ /* 0x000fe20000300000 */
.L_x_1986:
[----:B------:R-:W-:Y:S02]  /*1c10*/  LEA R3, R2, UR36, 0x3 ;  /* 0x0000002402037c11 */ /* 0x000fe4000f8e18ff */
[----:B------:R-:W-:-:S04]  /*1c20*/  SHF.L.U32 R12, R7, 0x1f, RZ ;  /* 0x0000001f070c7819 */ /* 0x000fc800000006ff */
[----:B------:R1:W2:Y:S01]  /*1c30*/  SYNCS.PHASECHK.TRANS64.TRYWAIT P1, [R3+URZ+0x36410], R12 ;  /* 0x0364100c030075a7 */ /* 0x0002a2000802017f */
[----:B------:R-:W-:Y:S05]  /*1c40*/  @!P0 BRA `(.L_x_1987) ;  /* 0x0000000000048947 */ /* 0x000fea0003800000 */
[----:B------:R-:W-:Y:S01]  /*1c50*/  BPT.TRAP 0x1 ;  /* 0x000000040000795c */ /* 0x000fe20000300000 */
.L_x_1987:
[----:B--2---:R-:W-:Y:S05]  /*1c60*/  @P1 BRA `(.L_x_1988) ;  /* 0x0000000000081947 */ /* 0x004fea0003800000 */
[----:B------:R-:W2:Y:S02]  /*1c70*/  SYNCS.PHASECHK.TRANS64.TRYWAIT P1, [R3+URZ+0x36410], R12 ;  /* 0x0364100c030075a7 */ /* 0x000ea4000802017f */
[----:B--2---:R-:W-:Y:S05]  /*1c80*/  @!P1 BRA `(.L_x_1989) ;  /* 0x000000a000e09947 */ /* 0x004fea0003800000 */
.L_x_1988:
        /* <DEDUP_REMOVED lines=103> */
.L_x_1990:
[----:B------:R-:W-:-:S04]  /*2300*/  SHF.L.U32 R13, R5, 0x1f, RZ ;  /* 0x0000001f050d7819 */ /* 0x000fc800000006ff */
[----:B------:R4:W1:Y:S01]  /*2310*/  SYNCS.PHASECHK.TRANS64.TRYWAIT P1, [UR36+0x36430], R13 ;  /* 0x0364300dff0075a7 */ /* 0x0008620008020164 */
[----:B------:R-:W-:Y:S05]  /*2320*/  @!P0 BRA `(.L_x_1991) ;  /* 0x0000000000048947 */ /* 0x000fea0003800000 */
[----:B------:R-:W-:Y:S01]  /*2330*/  BPT.TRAP 0x1 ;  /* 0x000000040000795c */ /* 0x000fe20000300000 */
.L_x_1991:
[----:B-1----:R-:W-:Y:S05]  /*2340*/  @P1 BRA `(.L_x_1992) ;  /* 0x0000000000081947 */ /* 0x002fea0003800000 */
[----:B------:R-:W1:Y:S02]  /*2350*/  SYNCS.PHASECHK.TRANS64.TRYWAIT P1, [UR36+0x36430], R13 ;  /* 0x0364300dff0075a7 */ /* 0x000e640008020164 */
[----:B-1----:R-:W-:Y:S05]  /*2360*/  @!P1 BRA `(.L_x_1993) ;  /* 0x0000009c003c9947 */ /* 0x002fea0003800000 */
.L_x_1992:
        /* <DEDUP_REMOVED lines=112> */
.L_x_1996:
[----:B------:R-:W-:-:S06]  /*2a70*/  UISETP.NE.AND UP0, UPT, UR42, 0x1, UPT ;  /* 0x000000012a00788c */ /* 0x000fcc000bf05270 */
[----:B------:R-:W-:-:S05]  /*2a80*/  PLOP3.LUT P1, PT, PT, PT, UP0, 0x80, 0x0 ;  /* 0x000000000000781c */ /* 0x000fca0003f2f008 */
[----:B------:R-:W-:-:S08]  /*2a90*/  @UP0 ULDC UR5, c[0x0][0x754] ;  /* 0x0001d50000050ab9 */ /* 0x000fd00000000800 */
[----:B------:R-:W-:Y:S01]  /*2aa0*/  @P1 IMAD.HI.U32 R12, R23, UR5, RZ ;  /* 0x00000005170c1c27 */ /* 0x000fe2000f8e00ff */
[----:B------:R-:W-:-:S04]  /*2ab0*/  @UP0 ULDC UR5, c[0x0][0x758] ;  /* 0x0001d60000050ab9 */ /* 0x000fc80000000800 */
[----:B------:R-:W-:-:S07]  /*2ac0*/  @P1 SHF.R.U32.HI R23, RZ, UR5, R12 ;  /* 0x00000005ff171c19 */ /* 0x000fce000801160c */
.L_x_1997:
[----:B------:R-:W-:Y:S05]  /*2ad0*/  BSYNC B0 ;  /* 0x0000000000007941 */ /* 0x000fea0003800000 */
.L_x_1995:
[----:B------:R-:W-:Y:S01]  /*2ae0*/  IMAD R23, R23, UR42, R18 ;  /* 0x0000002a17177c24 */ /* 0x000fe2000f8e0212 */
[----:B------:R-:W-:-:S04]  /*2af0*/  IADD3 R12, R15, UR4, R4 ;  /* 0x000000040f0c7c10 */ /* 0x000fc8000fffe004 */
[----:B------:R-:W-:Y:S02]  /*2b00*/  VIADDMNMX R13, R23, UR42, R13, PT ;  /* 0x0000002a170d7c46 */ /* 0x000fe4000b80010d */
[----:B------:R-:W-:-:S07]  /*2b10*/  VIMNMX R12, R12, R23, !PT ;  /* 0x000000170c0c7248 */ /* 0x000fce0007fe0100 */
.L_x_1994:
        /* <DEDUP_REMOVED lines=51> */
.L_x_2000:
[----:B------:R-:W-:-:S06]  /*2e50*/  UISETP.NE.AND UP0, UPT, UR42, 0x1, UPT ;  /* 0x000000012a00788c */ /* 0x000fcc000bf05270 */
[----:B------:R-:W-:-:S05]  /*2e60*/  PLOP3.LUT P6, PT, PT, PT, UP0, 0x80, 0x0 ;  /* 0x000000000000781c */ /* 0x000fca0003fcf008 */
[----:B------:R-:W-:-:S08]  /*2e70*/  @UP0 ULDC UR4, c[0x0][0x754] ;  /* 0x0001d50000040ab9 */ /* 0x000fd00000000800 */
[----:B------:R-:W-:Y:S01]  /*2e80*/  @P6 IMAD.HI.U32 R12, R13, UR4, RZ ;  /* 0x000000040d0c6c27 */ /* 0x000fe2000f8e00ff */
[----:B------:R-:W-:Y:S01]  /*2e90*/  PLOP3.LUT P6, PT, PT, PT, UP0, 0x80, 0x0 ;  /* 0x000000000000781c */ /* 0x000fe20003fcf008 */
[----:B------:R-:W-:-:S12]  /*2ea0*/  @UP0 ULDC UR4, c[0x0][0x758] ;  /* 0x0001d60000040ab9 */ /* 0x000fd80000000800 */
[----:B------:R-:W-:-:S07]  /*2eb0*/  @P6 SHF.R.U32.HI R13, RZ, UR4, R12 ;  /* 0x00000004ff0d6c19 */ /* 0x000fce000801160c */
.L_x_2001:
[----:B------:R-:W-:Y:S05]  /*2ec0*/  BSYNC B0 ;  /* 0x0000000000007941 */ /* 0x000fea0003800000 */
.L_x_1999:
[----:B------:R-:W-:-:S05]  /*2ed0*/  IMAD R13, R13, UR42, R18 ;  /* 0x0000002a0d0d7c24 */ /* 0x000fca000f8e0212 */
[----:B------:R-:W-:Y:S02]  /*2ee0*/  VIMNMX R14, R14, R13, !PT ;  /* 0x0000000d0e0e7248 */ /* 0x000fe40007fe0100 */
[----:B------:R-:W-:-:S07]  /*2ef0*/  VIADDMNMX R20, R13, UR42, R20, PT ;  /* 0x0000002a0d147c46 */ /* 0x000fce000b800114 */
.L_x_1998:
        /* <DEDUP_REMOVED lines=214> */
.L_x_2002:
        /* <DEDUP_REMOVED lines=59> */
.L_x_2003:
        /* <DEDUP_REMOVED lines=62> */
.L_x_1978:
        /* <DEDUP_REMOVED lines=128> */
.L_x_2006:
        /* <DEDUP_REMOVED lines=54> */
.L_x_2008:
[----:B------:R-:W-:Y:S05]  /*4f50*/  BSYNC B0 ;  /* 0x0000000000007941 */ /* 0x000fea0003800000 */
.L_x_2007:
        /* <DEDUP_REMOVED lines=15> */
.L_x_2010:
[----:B------:R-:W-:Y:S05]  /*5050*/  BSYNC B0 ;  /* 0x0000000000007941 */ /* 0x000fea0003800000 */
.L_x_2009:
        /* <DEDUP_REMOVED lines=18> */
.L_x_2012:
[----:B------:R-:W-:Y:S05]  /*5180*/  BSYNC B0 ;  /* 0x0000000000007941 */ /* 0x000fea0003800000 */
.L_x_2011:
        /* <DEDUP_REMOVED lines=17> */
.L_x_2014:
[----:B------:R-:W-:Y:S05]  /*52a0*/  BSYNC B0 ;  /* 0x0000000000007941 */ /* 0x000fea0003800000 */
.L_x_2013:
        /* <DEDUP_REMOVED lines=18> */
.L_x_2016:
[----:B------:R-:W-:Y:S05]  /*53d0*/  BSYNC B0 ;  /* 0x0000000000007941 */ /* 0x000fea0003800000 */
.L_x_2015:
        /* <DEDUP_REMOVED lines=19> */
.L_x_2018:
[----:B------:R-:W-:Y:S05]  /*5510*/  BSYNC B0 ;  /* 0x0000000000007941 */ /* 0x000fea0003800000 */
.L_x_2017:
        /* <DEDUP_REMOVED lines=26> */
.L_x_2020:
[----:B------:R-:W-:Y:S05]  /*56c0*/  BSYNC B0 ;  /* 0x0000000000007941 */ /* 0x000fea0003800000 */
.L_x_2019:
        /* <DEDUP_REMOVED lines=15> */
.L_x_2022:
[----:B------:R-:W-:Y:S05]  /*57c0*/  BSYNC B0 ;  /* 0x0000000000007941 */ /* 0x000fea0003800000 */
.L_x_2021:
        /* <DEDUP_REMOVED lines=15> */
.L_x_2024:
[----:B------:R-:W-:Y:S05]  /*58c0*/  BSYNC B0 ;  /* 0x0000000000007941 */ /* 0x000fea0003800000 */
.L_x_2023:
        /* <DEDUP_REMOVED lines=15> */
.L_x_2026:
[----:B------:R-:W-:Y:S05]  /*59c0*/  BSYNC B0 ;  /* 0x0000000000007941 */ /* 0x000fea0003800000 */
.L_x_2025:
        /* <DEDUP_REMOVED lines=15> */
.L_x_2028:
[----:B------:R-:W-:Y:S05]  /*5ac0*/  BSYNC B0 ;  /* 0x0000000000007941 */ /* 0x000fea0003800000 */
.L_x_2027:
        /* <DEDUP_REMOVED lines=15> */
.L_x_2005:
        /* <DEDUP_REMOVED lines=30> */
.L_x_2029:
        /* <DEDUP_REMOVED lines=45> */
.L_x_2031:
[----:B------:R-:W-:Y:S05]  /*6070*/  BSYNC B0 ;  /* 0x0000000000007941 */ /* 0x000fea0003800000 */
.L_x_2030:
        /* <DEDUP_REMOVED lines=16> */
.L_x_2033:
[----:B------:R-:W-:Y:S05]  /*6180*/  BSYNC B0 ;  /* 0x0000000000007941 */ /* 0x000fea0003800000 */
.L_x_2032:
        /* <DEDUP_REMOVED lines=16> */
.L_x_2035:
[----:B------:R-:W-:Y:S05]  /*6290*/  BSYNC B0 ;  /* 0x0000000000007941 */ /* 0x000fea0003800000 */
.L_x_2034:
        /* <DEDUP_REMOVED lines=17> */
.L_x_2037:
[----:B------:R-:W-:Y:S05]  /*63b0*/  BSYNC B0 ;  /* 0x0000000000007941 */ /* 0x000fea0003800000 */
.L_x_2036:
        /* <DEDUP_REMOVED lines=16> */
.L_x_2039:
[----:B------:R-:W-:Y:S05]  /*64c0*/  BSYNC B0 ;  /* 0x0000000000007941 */ /* 0x000fea0003800000 */
.L_x_2038:
        /* <DEDUP_REMOVED lines=20> */
.L_x_2041:
[----:B------:R-:W-:Y:S05]  /*6610*/  BSYNC B0 ;  /* 0x0000000000007941 */ /* 0x000fea0003800000 */
.L_x_2040:
        /* <DEDUP_REMOVED lines=24> */
.L_x_2043:
[----:B------:R-:W-:Y:S05]  /*67a0*/  BSYNC B0 ;  /* 0x0000000000007941 */ /* 0x000fea0003800000 */
.L_x_2042:
        /* <DEDUP_REMOVED lines=15> */
.L_x_2045:
[----:B------:R-:W-:Y:S05]  /*68a0*/  BSYNC B0 ;  /* 0x0000000000007941 */ /* 0x000fea0003800000 */
.L_x_2044:
        /* <DEDUP_REMOVED lines=15> */
.L_x_2047:
[----:B------:R-:W-:Y:S05]  /*69a0*/  BSYNC B0 ;  /* 0x0000000000007941 */ /* 0x000fea0003800000 */
.L_x_2046:
        /* <DEDUP_REMOVED lines=15> */
.L_x_2049:
[----:B------:R-:W-:Y:S05]  /*6aa0*/  BSYNC B0 ;  /* 0x0000000000007941 */ /* 0x000fea0003800000 */
.L_x_2048:
        /* <DEDUP_REMOVED lines=15> */
.L_x_2051:
[----:B------:R-:W-:Y:S05]  /*6ba0*/  BSYNC B0 ;  /* 0x0000000000007941 */ /* 0x000fea0003800000 */
.L_x_2050:
        /* <DEDUP_REMOVED lines=15> */
.L_x_1967:
        /* <DEDUP_REMOVED lines=21> */
.L_x_2053:
        /* <DEDUP_REMOVED lines=13> */
.L_x_2055:
[----:B------:R-:W-:-:S05]  /*6ec0*/  ULDC UR4, c[0x0][0x8bc] ;  /* 0x00022f0000047ab9 */ /* 0x000fca0000000800 */
.L_x_2054:
        /* <DEDUP_REMOVED lines=26> */
[----:B------:R-:W-:Y:S01]  /*7070*/  ULDC UR10, c[0x0][0x280] ;  /* 0x0000a000000a7ab9 */ /* 0x000fe20000000800 */
[----:B-1----:R-:W-:-:S11]  /*7080*/  USHF.R.S32.HI UR16, URZ, 0x1f, UR7 ;  /* 0x0000001f3f107899 */ /* 0x002fd60008011407 */
[----:B--2---:R-:W-:Y:S02]  /*7090*/  @P0 R2UR UR4, R0 ;  /* 0x00000000000402ca */ /* 0x004fe400000e0000 */
[----:B------:R-:W-:-:S04]  /*70a0*/  ISETP.NE.U32.AND P0, PT, RZ, UR8, PT ;  /* 0x00000008ff007c0c */ /* 0x000fc8000bf05070 */
        /* <DEDUP_REMOVED lines=14> */
.L_x_2056:
        /* <DEDUP_REMOVED lines=13> */
.L_x_2057:
        /* <DEDUP_REMOVED lines=12> */
.L_x_2058:
[----:B------:R-:W-:Y:S01]  /*7320*/  UIADD3 UR8, -UR12, UR10, UR6 ;  /* 0x0000000a0c087290 */ /* 0x000fe2000fffe106 */
[----:B------:R-:W-:Y:S01]  /*7330*/  ISETP.LE.AND P0, PT, RZ, UR22, PT ;  /* 0x00000016ff007c0c */ /* 0x000fe2000bf03270 */
[----:B------:R-:W-:Y:S01]  /*7340*/  ULDC UR9, c[0x0][0x74c] ;  /* 0x0001d30000097ab9 */ /* 0x000fe20000000800 */
[----:B------:R-:W-:Y:S01]  /*7350*/  ULDC UR20, c[0x0][0x288] ;  /* 0x0000a20000147ab9 */ /* 0x000fe20000000800 */
[----:B------:R-:W-:Y:S02]  /*7360*/  UIADD3 UR9, UR8, -UR9, URZ ;  /* 0x8000000908097290 */ /* 0x000fe4000fffe03f */
[----:B------:R-:W-:Y:S02]  /*7370*/  UIADD3 UR8, UR10, 0x3f, URZ ;  /* 0x0000003f0a087890 */ /* 0x000fe4000fffe03f */
[----:B------:R-:W-:Y:S02]  /*7380*/  USHF.R.S32.HI UR11, URZ, 0x1f, UR9 ;  /* 0x0000001f3f0b7899 */ /* 0x000fe40008011409 */
[----:B------:R-:W-:-:S02]  /*7390*/  USHF.R.S32.HI UR15, URZ, 0x1f, UR14 ;  /* 0x0000001f3f0f7899 */ /* 0x000fc4000801140e */
[----:B------:R-:W-:Y:S02]  /*73a0*/  ULEA.HI UR11, UR11, UR9, URZ, 0x6 ;  /* 0x000000090b0b7291 */ /* 0x000fe4000f8f303f */
[----:B------:R-:W-:Y:S02]  /*73b0*/  USHF.R.S32.HI UR9, URZ, 0x1f, UR8 ;  /* 0x0000001f3f097899 */ /* 0x000fe40008011408 */
[----:B------:R-:W-:Y:S02]  /*73c0*/  USHF.R.S32.HI UR11, URZ, 0x6, UR11 ;  /* 0x000000063f0b7899 */ /* 0x000fe4000801140b */
[----:B------:R-:W-:Y:S02]  /*73d0*/  ULEA.HI UR8, UR9, UR8, URZ, 0x6 ;  /* 0x0000000809087291 */ /* 0x000fe4000f8f303f */
[----:B------:R-:W-:Y:S02]  /*73e0*/  UISETP.LT.AND UP1, UPT, URZ, UR11, UPT ;  /* 0x0000000b3f00728c */ /* 0x000fe4000bf21270 */
[----:B------:R-:W-:-:S02]  /*73f0*/  USHF.R.S32.HI UR8, URZ, 0x6, UR8 ;  /* 0x000000063f087899 */ /* 0x000fc40008011408 */
[----:B------:R-:W-:Y:S02]  /*7400*/  USEL UR13, UR14, URZ, !UP0 ;  /* 0x0000003f0e0d7287 */ /* 0x000fe4000c000000 */
[----:B------:R-:W-:Y:S02]  /*7410*/  USEL UR9, URZ, UR11, !UP1 ;  /* 0x0000000b3f097287 */ /* 0x000fe4000c800000 */
[----:B------:R-:W-:Y:S01]  /*7420*/  UIMAD UR14, UR14, UR20, URZ ;  /* 0x000000140e0e72a4 */ /* 0x000fe2000f8e023f */
[----:B------:R-:W-:Y:S01]  /*7430*/  UMOV UR11, UR8 ;  /* 0x00000008000b7c82 */ /* 0x000fe20008000000 */
[----:B------:R-:W-:Y:S10]  /*7440*/  @!P0 BRA `(.L_x_2059) ;  /* 0x0000000000208947 */ /* 0x000ff40003800000 */
[----:B------:R-:W-:-:S03]  /*7450*/  UIADD3 UR6, UR6, 0x9f, UR10 ;  /* 0x0000009f06067890 */ /* 0x000fc6000fffe00a */
[----:B------:R-:W-:Y:S02]  /*7460*/  ULDC UR10, c[0x0][0x748] ;  /* 0x0001d200000a7ab9 */ /* 0x000fe40000000800 */
[----:B------:R-:W-:-:S04]  /*7470*/  UIADD3 UR6, UR6, UR10, -UR12 ;  /* 0x0000000a06067290 */ /* 0x000fc8000fffe80c */
[----:B------:R-:W-:-:S04]  /*7480*/  USHF.R.S32.HI UR10, URZ, 0x1f, UR6 ;  /* 0x0000001f3f0a7899 */ /* 0x000fc80008011406 */
[----:B------:R-:W-:-:S04]  /*7490*/  ULEA.HI UR10, UR10, UR6, URZ, 0x6 ;  /* 0x000000060a0a7291 */ /* 0x000fc8000f8f303f */
[----:B------:R-:W-:-:S04]  /*74a0*/  USHF.R.S32.HI UR10, URZ, 0x6, UR10 ;  /* 0x000000063f0a7899 */ /* 0x000fc8000801140a */
[----:B------:R-:W-:-:S04]  /*74b0*/  UISETP.LT.AND UP1, UPT, UR8, UR10, UPT ;  /* 0x0000000a0800728c */ /* 0x000fc8000bf21270 */
[----:B------:R-:W-:-:S12]  /*74c0*/  USEL UR11, UR8, UR10, UP1 ;  /* 0x0000000a080b7287 */ /* 0x000fd80008800000 */
.L_x_2059:
[----:B------:R-:W-:Y:S02]  /*74d0*/  UISETP.GT.AND UP1, UPT, UR11, UR9, UPT ;  /* 0x000000090b00728c */ /* 0x000fe4000bf24270 */
[----:B------:R-:W-:Y:S02]  /*74e0*/  USEL UR21, UR15, URZ, !UP0 ;  /* 0x0000003f0f157287 */ /* 0x000fe4000c000000 */
[----:B------:R-:W-:Y:S02]  /*74f0*/  UIADD3 UR23, UP0, UR14, UR7, URZ ;  /* 0x000000070e177290 */ /* 0x000fe4000ff1e03f */
[----:B------:R-:W-:Y:S02]  /*7500*/  PLOP3.LUT P1, PT, PT, PT, UP1, 0x80, 0x0 ;  /* 0x000000000000781c */ /* 0x000fe40003f2f018 */
[----:B------:R-:W-:Y:S01]  /*7510*/  ELECT P0, URZ, PT ;  /* 0x00000000003f782f */ /* 0x000fe20003800000 */
[----:B------:R-:W-:-:S10]  /*7520*/  ULEA.HI.X.SX32 UR10, UR14, UR16, 0x1, UP0 ;  /* 0x000000100e0a7291 */ /* 0x000fd400080f0e3f */
[----:B------:R-:W-:Y:S05]  /*7530*/  @!P1 BRA `(.L_x_2060) ;  /* 0x00000014008c9947 */ /* 0x000fea0003800000 */
[----:B------:R-:W-:Y:S01]  /*7540*/  ULDC.64 UR18, c[0x0][0x2d8] ;  /* 0x0000b60000127ab9 */ /* 0x000fe20000000a00 */
[----:B------:R-:W1:Y:S01]  /*7550*/  S2R R0, SR_TID.X ;  /* 0x0000000000007919 */ /* 0x000e620000002100 */
[----:B------:R-:W-:Y:S02]  /*7560*/  UIMAD UR6, UR16, UR18, URZ ;  /* 0x00000012100672a4 */ /* 0x000fe4000f8e023f */
[----:B------:R-:W-:Y:S02]  /*7570*/  UIMAD.WIDE.U32 UR14, UR7, UR18, URZ ;  /* 0x00000012070e72a5 */ /* 0x000fe4000f8e003f */
[----:B------:R-:W-:Y:S02]  /*7580*/  UIMAD UR19, UR7, UR19, UR6 ;  /* 0x00000013071372a4 */ /* 0x000fe4000f8e0206 */
[----:B------:R-:W-:Y:S02]  /*7590*/  UIADD3 UR7, -UR9, UR11, URZ ;  /* 0x0000000b09077290 */ /* 0x000fe4000fffe13f */
[----:B------:R-:W-:-:S02]  /*75a0*/  UIADD3 UR6, UP0, UR4, UR14, URZ ;  /* 0x0000000e04067290 */ /* 0x000fc4000ff1e03f */
[----:B------:R-:W-:Y:S02]  /*75b0*/  UIADD3 UR19, UR15, UR19, URZ ;  /* 0x000000130f137290 */ /* 0x000fe4000fffe03f */
[----:B------:R-:W-:Y:S02]  /*75c0*/  ULOP3.LUT UR12, UR7, 0x1, URZ, 0xc0, !UPT ;  /* 0x00000001070c7892 */ /* 0x000fe4000f8ec03f */
[----:B------:R-:W-:Y:S02]  /*75d0*/  UIADD3.X UR7, UR5, UR19, URZ, UP0, !UPT ;  /* 0x0000001305077290 */ /* 0x000fe400087fe43f */
[----:B------:R-:W-:Y:S01]  /*75e0*/  UISETP.NE.U32.AND UP0, UPT, UR12, 0x1, UPT ;  /* 0x000000010c00788c */ /* 0x000fe2000bf05070 */
[----:B------:R-:W-:Y:S02]  /*75f0*/  ULDC.64 UR16, c[0x0][0x2e0] ;  /* 0x0000b80000107ab9 */ /* 0x000fe40000000a00 */
[----:B------:R-:W-:-:S03]  /*7600*/  UIMAD UR18, UR21, UR16, URZ ;  /* 0x00000010151272a4 */ /* 0x000fc6000f8e023f */
[----:B------:R-:W-:Y:S01]  /*7610*/  PLOP3.LUT P1, PT, PT, PT, UP0, 0x80, 0x0 ;  /* 0x000000000000781c */ /* 0x000fe20003f2f008 */
[----:B------:R-:W-:Y:S02]  /*7620*/  UIMAD.WIDE.U32 UR6, UR13, UR16, UR6 ;  /* 0x000000100d0672a5 */ /* 0x000fe4000f8e0006 */
[----:B------:R-:W-:Y:S01]  /*7630*/  UIMAD UR17, UR13, UR17, UR18 ;  /* 0x000000110d1172a4 */ /* 0x000fe2000f8e0212 */
[----:B------:R-:W-:Y:S02]  /*7640*/  ULDC UR21, c[0x0][0x760] ;  /* 0x0001d80000157ab9 */ /* 0x000fe40000000800 */
[----:B------:R-:W-:Y:S02]  /*7650*/  UIMAD UR12, UR20, UR21, URZ ;  /* 0x00000015140c72a4 */ /* 0x000fe4000f8e023f */
[----:B------:R-:W-:Y:S01]  /*7660*/  UIADD3 UR24, UR7, UR17, URZ ;  /* 0x0000001107187290 */ /* 0x000fe2000fffe03f */
[----:B-1----:R-:W-:-:S04]  /*7670*/  LOP3.LUT R9, R0, 0x1f, RZ, 0xc0, !PT ;  /* 0x0000001f00097812 */ /* 0x002fc800078ec0ff */
[----:B------:R-:W-:Y:S07]  /*7680*/  @P1 BRA `(.L_x_2061) ;  /* 0x0000000400d01947 */ /* 0x000fee0003800000 */
        /* <DEDUP_REMOVED lines=11> */
.L_x_2064:
[----:B------:R-:W2:Y:S04]  /*7740*/  LDG.E.STRONG.GPU R0, desc[UR46][R2.64] ;  /* 0x0000002e02007981 */ /* 0x000ea8000c1ef900 */
[----:B--2---:R-:W-:Y:S01]  /*7750*/  CCTL.IVALL ;  /* 0x00000000ff00798f */ /* 0x004fe20002000000 */
[----:B------:R-:W-:Y:S05]  /*7760*/  YIELD ;  /* 0x0000000000007946 */ /* 0x000fea0003800000 */
[----:B------:R-:W-:-:S13]  /*7770*/  ISETP.NE.AND P1, PT, R0, UR22, PT ;  /* 0x0000001600007c0c */ /* 0x000fda000bf25270 */
[----:B------:R-:W-:Y:S05]  /*7780*/  @P1 BRA `(.L_x_2064) ;  /* 0xfffffffc00ec1947 */ /* 0x000fea000383ffff */
.L_x_2063:
[----:B------:R-:W-:Y:S05]  /*7790*/  BSYNC B0 ;  /* 0x0000000000007941 */ /* 0x000fea0003800000 */
.L_x_2062:
[----:B------:R-:W-:-:S03]  /*77a0*/  UMOV UR18, 0xffffffff ;  /* 0xffffffff00127882 */ /* 0x000fc60000000000 */
[----:B------:R-:W-:Y:S05]  /*77b0*/  BRA.DIV UR18, `(.L_x_2065) ;  /* 0x0000004a123c7947 */ /* 0x000fea000b800000 */
[----:B------:R-:W-:Y:S01]  /*77c0*/  NOP ;  /* 0x0000000000007918 */ /* 0x000fe20000000000 */
.L_x_2159:
        /* <DEDUP_REMOVED lines=22> */
.L_x_2067:
[----:B------:R-:W-:Y:S05]  /*7930*/  BSYNC B0 ;  /* 0x0000000000007941 */ /* 0x000fea0003800000 */
.L_x_2066:
[----:B------:R-:W-:Y:S06]  /*7940*/  BAR.SYNC.DEFER_BLOCKING 0xe, 0xa0 ;  /* 0x0382800000007b1d */ /* 0x000fec0000010000 */
[----:B------:R-:W-:Y:S04]  /*7950*/  BSSY B0, `(.L_x_2068) ;  /* 0x0000012000007945 */ /* 0x000fe80003800000 */
[----:B------:R-:W-:Y:S05]  /*7960*/  @!P0 BRA `(.L_x_2069) ;  /* 0x0000000000408947 */ /* 0x000fea0003800000 */
[----:B------:R-:W1:Y:S01]  /*7970*/  S2UR UR26, SR_CgaCtaId ;  /* 0x00000000001a79c3 */ /* 0x000e620000008800 */
[----:B------:R-:W-:Y:S01]  /*7980*/  R2UR UR18, R8 ;  /* 0x00000000081272ca */ /* 0x000fe200000e0000 */
[----:B------:R-:W-:Y:S01]  /*7990*/  UMOV UR25, 0x400 ;  /* 0x0000040000197882 */ /* 0x000fe20000000000 */
[----:B------:R-:W-:-:S11]  /*79a0*/  ULDC.64 UR20, c[0x0][0x2c0] ;  /* 0x0000b00000147ab9 */ /* 0x000fd60000000a00 */
[----:B------:R-:W-:-:S04]  /*79b0*/  UIADD3 UR18, UR18, 0x1000, URZ ;  /* 0x0000100012127890 */ /* 0x000fc8000fffe03f */
[----:B------:R-:W-:-:S04]  /*79c0*/  UIADD3 UR27, UP0, UR18, UR6, URZ ;  /* 0x00000006121b7290 */ /* 0x000fc8000ff1e03f */
[----:B------:R-:W-:Y:S02]  /*79d0*/  ULEA.HI.X.SX32 UR18, UR18, UR24, 0x1, UP0 ;  /* 0x0000001812127291 */ /* 0x000fe400080f0e3f */
[----:B-1----:R-:W-:Y:S02]  /*79e0*/  ULEA UR25, UR26, UR25, 0x18 ;  /* 0x000000191a197291 */ /* 0x002fe4000f8ec03f */
[----:B------:R-:W-:Y:S02]  /*79f0*/  ULEA UR20, UP0, UR27, UR20, 0x2 ;  /* 0x000000141b147291 */ /* 0x000fe4000f80103f */
[----:B------:R-:W-:Y:S02]  /*7a00*/  UIADD3 UR25, UR25, 0x16000, URZ ;  /* 0x0001600019197890 */ /* 0x000fe4000fffe03f */
[----:B------:R-:W-:Y:S01]  /*7a10*/  ULEA.HI.X UR21, UR27, UR21, UR18, 0x2, UP0 ;  /* 0x000000151b157291 */ /* 0x000fe200080f1412 */
[----:B------:R-:W-:Y:S02]  /*7a20*/  UMOV UR26, 0x0 ;  /* 0x00000000001a7882 */ /* 0x000fe40000000000 */
[----:B------:R-:W-:Y:S01]  /*7a30*/  UMOV UR18, 0x400 ;  /* 0x0000040000127882 */ /* 0x000fe20000000000 */
[----:B------:R-:W-:-:S05]  /*7a40*/  UMOV UR27, 0x14f00000 ;  /* 0x14f00000001b7882 */ /* 0x000fca0000000000 */
[----:B------:R1:W-:Y:S02]  /*7a50*/  UBLKRED.G.S.ADD.F32.RN [UR20], [UR25], UR18, desc[UR26] ;  /* 0x00001a14190073bb */ /* 0x0003e400080a1412 */
[----:B-1----:R0:W-:Y:S02]  /*7a60*/  UTMACMDFLUSH ;  /* 0x00000000000079b7 */ /* 0x0021e40000000000 */
.L_x_2069:
[----:B------:R-:W-:Y:S05]  /*7a70*/  BSYNC B0 ;  /* 0x0000000000007941 */ /* 0x000fea0003800000 */
.L_x_2068:
        /* <DEDUP_REMOVED lines=17> */
[----:B------:R1:W-:Y:S01]  /*7b90*/  UBLKRED.G.S.ADD.F32.RN [UR20], [UR25], UR18, desc[UR26] ;  /* 0x00001a14190073bb */ /* 0x0003e200080a1412 */
[----:B------:R0:W-:Y:S01]  /*7ba0*/  UTMACMDFLUSH ;  /* 0x00000000000079b7 */ /* 0x0001e20000000000 */
[----:B-1----:R-:W-:-:S04]  /*7bb0*/  DEPBAR.LE SB0, 0x2 ;  /* 0x000080800000791a */ /* 0x002fc80000000000 */
.L_x_2071:
[----:B------:R-:W-:Y:S05]  /*7bc0*/  BSYNC B0 ;  /* 0x0000000000007941 */ /* 0x000fea0003800000 */
.L_x_2070:
[----:B------:R-:W-:Y:S06]  /*7bd0*/  BAR.ARV 0xa, 0xa0 ;  /* 0x0282800000007b1d */ /* 0x000fec0000002000 */
[----:B------:R-:W-:Y:S04]  /*7be0*/  BSSY B0, `(.L_x_2072) ;  /* 0x0000003000007945 */ /* 0x000fe80003800000 */
[----:B------:R-:W-:Y:S05]  /*7bf0*/  @!P0 BRA `(.L_x_2073) ;  /* 0x0000000000048947 */ /* 0x000fea0003800000 */
[----:B------:R-:W-:-:S04]  /*7c00*/  DEPBAR.LE SB0, 0x1 ;  /* 0x000080400000791a */ /* 0x000fc80000000000 */
.L_x_2073:
[----:B------:R-:W-:Y:S05]  /*7c10*/  BSYNC B0 ;  /* 0x0000000000007941 */ /* 0x000fea0003800000 */
.L_x_2072:
[----:B------:R-:W-:Y:S06]  /*7c20*/  BAR.ARV 0xb, 0xa0 ;  /* 0x02c2800000007b1d */ /* 0x000fec0000002000 */
[----:B------:R-:W-:Y:S04]  /*7c30*/  BSSY B0, `(.L_x_2074) ;  /* 0x0000003000007945 */ /* 0x000fe80003800000 */
[----:B------:R-:W-:Y:S05]  /*7c40*/  @!P0 BRA `(.L_x_2075) ;  /* 0x0000000000048947 */ /* 0x000fea0003800000 */
[----:B------:R-:W-:-:S04]  /*7c50*/  DEPBAR.LE SB0, 0x0 ;  /* 0x000080000000791a */ /* 0x000fc80000000000 */
.L_x_2075:
[----:B------:R-:W-:Y:S05]  /*7c60*/  BSYNC B0 ;  /* 0x0000000000007941 */ /* 0x000fea0003800000 */
.L_x_2074:
        /* <DEDUP_REMOVED lines=19> */
.L_x_2077:
[----:B------:R-:W-:Y:S05]  /*7da0*/  BSYNC B0 ;  /* 0x0000000000007941 */ /* 0x000fea0003800000 */
.L_x_2076:
[----:B------:R-:W-:Y:S01]  /*7db0*/  UIADD3 UR18, UR9, 0x1, URZ ;  /* 0x0000000109127890 */ /* 0x000fe2000fffe03f */
[----:B------:R-:W-:Y:S11]  /*7dc0*/  BRA `(.L_x_2078) ;  /* 0x0000000000047947 */ /* 0x000ff60003800000 */
.L_x_2061:
[----:B------:R-:W-:-:S05]  /*7dd0*/  UMOV UR18, UR9 ;  /* 0x0000000900127c82 */ /* 0x000fca0008000000 */
.L_x_2078:
[----:B------:R-:W-:-:S04]  /*7de0*/  UIADD3 UR9, UR9, 0x1, URZ ;  /* 0x0000000109097890 */ /* 0x000fc8000fffe03f */
[----:B------:R-:W-:-:S03]  /*7df0*/  UISETP.NE.AND UP0, UPT, UR11, UR9, UPT ;  /* 0x000000090b00728c */ /* 0x000fc6000bf05270 */
[----:B------:R-:W-:-:S03]  /*7e00*/  UMOV UR9, UR18 ;  /* 0x0000001200097c82 */ /* 0x000fc60008000000 */
[----:B------:R-:W-:-:S13]  /*7e10*/  PLOP3.LUT P1, PT, PT, PT, UP0, 0x80, 0x0 ;  /* 0x000000000000781c */ /* 0x000fda0003f2f008 */
[----:B------:R-:W-:Y:S05]  /*7e20*/  @!P1 BRA `(.L_x_2060) ;  /* 0x0000000c00509947 */ /* 0x000fea0003800000 */
[----:B------:R-:W-:Y:S01]  /*7e30*/  UMOV UR15, UR19 ;  /* 0x00000013000f7c82 */ /* 0x000fe20008000000 */
[----:B------:R-:W-:Y:S01]  /*7e40*/  ULDC.64 UR26, c[0x0][0x2c0] ;  /* 0x0000b000001a7ab9 */ /* 0x000fe20000000a00 */
[----:B------:R-:W-:Y:S01]  /*7e50*/  UIMAD.WIDE.U32 UR14, UR13, UR16, UR14 ;  /* 0x000000100d0e72a5 */ /* 0x000fe2000f8e000e */
[----:B------:R-:W-:-:S03]  /*7e60*/  UMOV UR9, UR18 ;  /* 0x0000001200097c82 */ /* 0x000fc60008000000 */
[----:B------:R-:W-:-:S04]  /*7e70*/  UIADD3 UR21, UP0, UR4, UR14, URZ ;  /* 0x0000000e04157290 */ /* 0x000fc8000ff1e03f */
[----:B------:R-:W-:Y:S02]  /*7e80*/  UIADD3.X UR4, UR5, UR17, UR15, UP0, !UPT ;  /* 0x0000001105047290 */ /* 0x000fe400087fe40f */
[----:B------:R-:W-:-:S04]  /*7e90*/  ULEA UR20, UP0, UR21, UR26, 0x2 ;  /* 0x0000001a15147291 */ /* 0x000fc8000f80103f */
[----:B------:R-:W-:Y:S02]  /*7ea0*/  ULEA.HI.X UR21, UR21, UR27, UR4, 0x2, UP0 ;  /* 0x0000001b15157291 */ /* 0x000fe400080f1404 */
[----:B------:R-:W-:Y:S01]  /*7eb0*/  UIADD3 UR20, UP0, UR20, 0x4000, URZ ;  /* 0x0000400014147890 */ /* 0x000fe2000ff1e03f */
[----:B------:R-:W-:-:S03]  /*7ec0*/  UMOV UR4, URZ ;  /* 0x0000003f00047c82 */ /* 0x000fc60008000000 */
[----:B------:R-:W-:-:S12]  /*7ed0*/  UIADD3.X UR21, URZ, UR21, URZ, UP0, !UPT ;  /* 0x000000153f157290 */ /* 0x000fd800087fe43f */
.L_x_2111:
        /* <DEDUP_REMOVED lines=11> */
.L_x_2081:
[----:B------:R-:W2:Y:S04]  /*7f90*/  LDG.E.STRONG.GPU R0, desc[UR46][R2.64] ;  /* 0x0000002e02007981 */ /* 0x000ea8000c1ef900 */
[----:B--2---:R-:W-:Y:S01]  /*7fa0*/  CCTL.IVALL ;  /* 0x00000000ff00798f */ /* 0x004fe20002000000 */
[----:B------:R-:W-:Y:S05]  /*7fb0*/  YIELD ;  /* 0x0000000000007946 */ /* 0x000fea0003800000 */
[----:B------:R-:W-:-:S13]  /*7fc0*/  ISETP.NE.AND P1, PT, R0, UR22, PT ;  /* 0x0000001600007c0c */ /* 0x000fda000bf25270 */
[----:B------:R-:W-:Y:S05]  /*7fd0*/  @P1 BRA `(.L_x_2081) ;  /* 0xfffffffc00ec1947 */ /* 0x000fea000383ffff */
.L_x_2080:
[----:B------:R-:W-:Y:S05]  /*7fe0*/  BSYNC B0 ;  /* 0x0000000000007941 */ /* 0x000fea0003800000 */
.L_x_2079:
[----:B------:R-:W-:-:S03]  /*7ff0*/  UMOV UR13, 0xffffffff ;  /* 0xffffffff000d7882 */ /* 0x000fc60000000000 */
[----:B------:R-:W-:Y:S05]  /*8000*/  BRA.DIV UR13, `(.L_x_2082) ;  /* 0x000000420d447947 */ /* 0x000fea000b800000 */
[----:B------:R-:W-:Y:S01]  /*8010*/  NOP ;  /* 0x0000000000007918 */ /* 0x000fe20000000000 */
.L_x_2162:
        /* <DEDUP_REMOVED lines=9> */
[----:B------:R-:W-:-:S03]  /*80b0*/  UMOV UR27, 0x14f00000 ;  /* 0x14f00000001b7882 */ /* 0x000fc60000000000 */
[----:B------:R-:W-:Y:S02]  /*80c0*/  ULEA.HI.X.SX32 UR13, UR13, UR24, 0x1, UP0 ;  /* 0x000000180d0d7291 */ /* 0x000fe400080f0e3f */
[----:B------:R-:W-:-:S04]  /*80d0*/  ULEA UR16, UP0, UR26, UR16, 0x2 ;  /* 0x000000101a107291 */ /* 0x000fc8000f80103f */
[----:B------:R-:W-:-:S03]  /*80e0*/  ULEA.HI.X UR17, UR26, UR17, UR13, 0x2, UP0 ;  /* 0x000000111a117291 */ /* 0x000fc600080f140d */
[----:B------:R-:W-:Y:S01]  /*80f0*/  UMOV UR13, 0x400 ;  /* 0x00000400000d7882 */ /* 0x000fe20000000000 */
[----:B------:R-:W-:Y:S01]  /*8100*/  UMOV UR26, 0x0 ;  /* 0x00000000001a7882 */ /* 0x000fe20000000000 */
[----:B-1----:R-:W-:-:S04]  /*8110*/  ULEA UR19, UR25, UR19, 0x18 ;  /* 0x0000001319137291 */ /* 0x002fc8000f8ec03f */
[----:B------:R-:W-:-:S09]  /*8120*/  UIADD3 UR19, UR19, 0x12000, URZ ;  /* 0x0001200013137890 */ /* 0x000fd2000fffe03f */
[----:B------:R1:W-:Y:S02]  /*8130*/  UBLKRED.G.S.ADD.F32.RN [UR16], [UR19], UR13, desc[UR26] ;  /* 0x00001a10130073bb */ /* 0x0003e400080a140d */
[----:B-1----:R0:W-:Y:S02]  /*8140*/  UTMACMDFLUSH ;  /* 0x00000000000079b7 */ /* 0x0021e40000000000 */
.L_x_2084:
[----:B------:R-:W-:Y:S05]  /*8150*/  BSYNC B0 ;  /* 0x0000000000007941 */ /* 0x000fea0003800000 */
.L_x_2083:
        /* <DEDUP_REMOVED lines=14> */
.L_x_2086:
[----:B------:R-:W-:Y:S05]  /*8240*/  BSYNC B0 ;  /* 0x0000000000007941 */ /* 0x000fea0003800000 */
.L_x_2085:
        /* <DEDUP_REMOVED lines=15> */
.L_x_2088:
[----:B------:R-:W-:Y:S05]  /*8340*/  BSYNC B0 ;  /* 0x0000000000007941 */ /* 0x000fea0003800000 */
.L_x_2087:
[----:B------:R-:W-:Y:S06]  /*8350*/  BAR.ARV 0xa, 0xa0 ;  /* 0x0282800000007b1d */ /* 0x000fec0000002000 */
[----:B------:R-:W-:Y:S04]  /*8360*/  BSSY B0, `(.L_x_2089) ;  /* 0x0000003000007945 */ /* 0x000fe80003800000 */
[----:B------:R-:W-:Y:S05]  /*8370*/  @!P0 BRA `(.L_x_2090) ;  /* 0x0000000000048947 */ /* 0x000fea0003800000 */
[----:B------:R-:W-:-:S04]  /*8380*/  DEPBAR.LE SB0, 0x1 ;  /* 0x000080400000791a */ /* 0x000fc80000000000 */
.L_x_2090:
[----:B------:R-:W-:Y:S05]  /*8390*/  BSYNC B0 ;  /* 0x0000000000007941 */ /* 0x000fea0003800000 */
.L_x_2089:
[----:B------:R-:W-:Y:S06]  /*83a0*/  BAR.ARV 0xb, 0xa0 ;  /* 0x02c2800000007b1d */ /* 0x000fec0000002000 */
[----:B------:R-:W-:Y:S04]  /*83b0*/  BSSY B0, `(.L_x_2091) ;  /* 0x0000003000007945 */ /* 0x000fe80003800000 */
[----:B------:R-:W-:Y:S05]  /*83c0*/  @!P0 BRA `(.L_x_2092) ;  /* 0x0000000000048947 */ /* 0x000fea0003800000 */
[----:B------:R-:W-:-:S04]  /*83d0*/  DEPBAR.LE SB0, 0x0 ;  /* 0x000080000000791a */ /* 0x000fc80000000000 */
.L_x_2092:
[----:B------:R-:W-:Y:S05]  /*83e0*/  BSYNC B0 ;  /* 0x0000000000007941 */ /* 0x000fea0003800000 */
.L_x_2091:
        /* <DEDUP_REMOVED lines=19> */
.L_x_2094:
[----:B------:R-:W-:Y:S05]  /*8520*/  BSYNC B0 ;  /* 0x0000000000007941 */ /* 0x000fea0003800000 */
.L_x_2093:
        /* <DEDUP_REMOVED lines=9> */
.L_x_2097:
[----:B------:R-:W2:Y:S04]  /*85c0*/  LDG.E.STRONG.GPU R0, desc[UR46][R2.64] ;  /* 0x0000002e02007981 */ /* 0x000ea8000c1ef900 */
[----:B--2---:R-:W-:Y:S01]  /*85d0*/  CCTL.IVALL ;  /* 0x00000000ff00798f */ /* 0x004fe20002000000 */
[----:B------:R-:W-:Y:S05]  /*85e0*/  YIELD ;  /* 0x0000000000007946 */ /* 0x000fea0003800000 */
[----:B------:R-:W-:-:S13]  /*85f0*/  ISETP.NE.AND P1, PT, R0, UR22, PT ;  /* 0x0000001600007c0c */ /* 0x000fda000bf25270 */
[----:B------:R-:W-:Y:S05]  /*8600*/  @P1 BRA `(.L_x_2097) ;  /* 0xfffffffc00ec1947 */ /* 0x000fea000383ffff */
.L_x_2096:
[----:B------:R-:W-:Y:S05]  /*8610*/  BSYNC B0 ;  /* 0x0000000000007941 */ /* 0x000fea0003800000 */
.L_x_2095:
[----:B------:R-:W-:-:S03]  /*8620*/  UMOV UR5, 0xffffffff ;  /* 0xffffffff00057882 */ /* 0x000fc60000000000 */
[----:B------:R-:W-:Y:S05]  /*8630*/  BRA.DIV UR5, `(.L_x_2098) ;  /* 0x0000003a05d47947 */ /* 0x000fea000b800000 */
[----:B------:R-:W-:Y:S01]  /*8640*/  NOP ;  /* 0x0000000000007918 */ /* 0x000fe20000000000 */
.L_x_2165:
        /* <DEDUP_REMOVED lines=15> */
.L_x_2100:
[----:B------:R-:W-:Y:S05]  /*8740*/  BSYNC B0 ;  /* 0x0000000000007941 */ /* 0x000fea0003800000 */
.L_x_2099:
        /* <DEDUP_REMOVED lines=14> */
.L_x_2102:
[----:B------:R-:W-:Y:S05]  /*8830*/  BSYNC B0 ;  /* 0x0000000000007941 */ /* 0x000fea0003800000 */
.L_x_2101:
        /* <DEDUP_REMOVED lines=15> */
.L_x_2104:
[----:B------:R-:W-:Y:S05]  /*8930*/  BSYNC B0 ;  /* 0x0000000000007941 */ /* 0x000fea0003800000 */
.L_x_2103:
[----:B------:R-:W-:Y:S06]  /*8940*/  BAR.ARV 0xa, 0xa0 ;  /* 0x0282800000007b1d */ /* 0x000fec0000002000 */
[----:B------:R-:W-:Y:S04]  /*8950*/  BSSY B0, `(.L_x_2105) ;  /* 0x0000003000007945 */ /* 0x000fe80003800000 */
[----:B------:R-:W-:Y:S05]  /*8960*/  @!P0 BRA `(.L_x_2106) ;  /* 0x0000000000048947 */ /* 0x000fea0003800000 */
[----:B------:R-:W-:-:S04]  /*8970*/  DEPBAR.LE SB0, 0x1 ;  /* 0x000080400000791a */ /* 0x000fc80000000000 */
.L_x_2106:
[----:B------:R-:W-:Y:S05]  /*8980*/  BSYNC B0 ;  /* 0x0000000000007941 */ /* 0x000fea0003800000 */
.L_x_2105:
[----:B------:R-:W-:Y:S06]  /*8990*/  BAR.ARV 0xb, 0xa0 ;  /* 0x02c2800000007b1d */ /* 0x000fec0000002000 */
[----:B------:R-:W-:Y:S04]  /*89a0*/  BSSY B0, `(.L_x_2107) ;  /* 0x0000003000007945 */ /* 0x000fe80003800000 */
[----:B------:R-:W-:Y:S05]  /*89b0*/  @!P0 BRA `(.L_x_2108) ;  /* 0x0000000000048947 */ /* 0x000fea0003800000 */
[----:B------:R-:W-:-:S04]  /*89c0*/  DEPBAR.LE SB0, 0x0 ;  /* 0x000080000000791a */ /* 0x000fc80000000000 */
.L_x_2108:
[----:B------:R-:W-:Y:S05]  /*89d0*/  BSYNC B0 ;  /* 0x0000000000007941 */ /* 0x000fea0003800000 */
.L_x_2107:
        /* <DEDUP_REMOVED lines=19> */
.L_x_2110:
[----:B------:R-:W-:Y:S05]  /*8b10*/  BSYNC B0 ;  /* 0x0000000000007941 */ /* 0x000fea0003800000 */
.L_x_2109:
[----:B------:R-:W-:Y:S02]  /*8b20*/  UIADD3 UR9, UR9, 0x2, URZ ;  /* 0x0000000209097890 */ /* 0x000fe4000fffe03f */
[----:B------:R-:W-:Y:S02]  /*8b30*/  UIADD3 UR4, UR4, 0x6000, URZ ;  /* 0x0000600004047890 */ /* 0x000fe4000fffe03f */
[----:B------:R-:W-:-:S06]  /*8b40*/  UISETP.GE.AND UP0, UPT, UR9, UR11, UPT ;  /* 0x0000000b0900728c */ /* 0x000fcc000bf06270 */
[----:B------:R-:W-:-:S13]  /*8b50*/  PLOP3.LUT P1, PT, PT, PT, UP0, 0x80, 0x0 ;  /* 0x000000000000781c */ /* 0x000fda0003f2f008 */
[----:B------:R-:W-:Y:S05]  /*8b60*/  @!P1 BRA `(.L_x_2111) ;  /* 0xfffffff000dc9947 */ /* 0x000fea000383ffff */
.L_x_2060:
        /* <DEDUP_REMOVED lines=41> */
.L_x_2114:
[----:B------:R-:W-:Y:S05]  /*8e00*/  BSYNC B0 ;  /* 0x0000000000007941 */ /* 0x000fea0003800000 */
.L_x_2113:
[----:B------:R-:W-:Y:S05]  /*8e10*/  BRA `(.L_x_2115) ;  /* 0x0000000000047947 */ /* 0x000fea0003800000 */
.L_x_2112:
[----:B------:R-:W-:-:S05]  /*8e20*/  UMOV UR4, UR9 ;  /* 0x0000000900047c82 */ /* 0x000fca0008000000 */
.L_x_2115:
        /* <DEDUP_REMOVED lines=11> */
.L_x_2120:
        /* <DEDUP_REMOVED lines=24> */
.L_x_2117:
[----:B------:R-:W-:Y:S05]  /*9060*/  BSYNC B0 ;  /* 0x0000000000007941 */ /* 0x000fea0003800000 */
.L_x_2116:
        /* <DEDUP_REMOVED lines=24> */
.L_x_2119:
[----:B------:R-:W-:Y:S05]  /*91f0*/  BSYNC B0 ;  /* 0x0000000000007941 */ /* 0x000fea0003800000 */
.L_x_2118:
[----:B------:R-:W-:Y:S02]  /*9200*/  UIADD3 UR7, UR7, 0x2, URZ ;  /* 0x0000000207077890 */ /* 0x000fe4000fffe03f */
[----:B------:R-:W-:Y:S02]  /*9210*/  ULEA UR5, UR19, UR5, 0x1 ;  /* 0x0000000513057291 */ /* 0x000fe4000f8e083f */
[----:B------:R-:W-:Y:S02]  /*9220*/  ULEA UR6, UR19, UR6, 0x1 ;  /* 0x0000000613067291 */ /* 0x000fe4000f8e083f */
[----:B------:R-:W-:-:S13]  /*9230*/  ISETP.NE.AND P0, PT, RZ, UR7, PT ;  /* 0x00000007ff007c0c */ /* 0x000fda000bf05270 */
[----:B------:R-:W-:Y:S05]  /*9240*/  @!P0 BRA `(.L_x_1972) ;  /* 0x0000002c00388947 */ /* 0x000fea0003800000 */
[----:B------:R-:W-:Y:S05]  /*9250*/  BRA `(.L_x_2120) ;  /* 0xfffffffc00207947 */ /* 0x000fea000383ffff */
.L_x_2052:
        /* <DEDUP_REMOVED lines=14> */
.L_x_2121:
        /* <DEDUP_REMOVED lines=16> */
.L_x_2123:
[----:B------:R-:W-:-:S05]  /*9440*/  ULDC UR4, c[0x0][0x8bc] ;  /* 0x00022f0000047ab9 */ /* 0x000fca0000000800 */
.L_x_2122:
        /* <DEDUP_REMOVED lines=62> */
.L_x_2125:
        /* <DEDUP_REMOVED lines=13> */
.L_x_2126:
        /* <DEDUP_REMOVED lines=10> */
.L_x_2127:
        /* <DEDUP_REMOVED lines=21> */
.L_x_2128:
        /* <DEDUP_REMOVED lines=57> */
.L_x_2166:
        /* <DEDUP_REMOVED lines=9> */
.L_x_2131:
        /* <DEDUP_REMOVED lines=116> */
.L_x_2142:
[----:B-1----:R-:W-:-:S05]  /*a650*/  IMAD.MOV.U32 R9, RZ, RZ, 0x1 ;  /* 0x00000001ff097424 */ /* 0x002fca00078e00ff */
[----:B------:R-:W-:-:S04]  /*a660*/  SHF.L.U32 R9, R9, 0x1f, RZ ;  /* 0x0000001f09097819 */ /* 0x000fc800000006ff */
[----:B------:R-:W1:Y:S02]  /*a670*/  SYNCS.PHASECHK.TRANS64.TRYWAIT P1, [R8+URZ+0x36438], R9 ;  /* 0x03643809080075a7 */ /* 0x000e64000802017f */
[----:B-1----:R-:W-:Y:S05]  /*a680*/  @!P1 BRA `(.L_x_2134) ;  /* 0x0000001800f09947 */ /* 0x002fea0003800000 */
.L_x_2167:
[----:B------:R-:W-:Y:S05]  /*a690*/  @P0 BRA `(.L_x_2135) ;  /* 0x0000000000140947 */ /* 0x000fea0003800000 */
[----:B------:R-:W-:Y:S01]  /*a6a0*/  ISETP.NE.AND P1, PT, R22, RZ, PT ;  /* 0x000000ff1600720c */ /* 0x000fe20003f25270 */
[----:B------:R-:W-:-:S04]  /*a6b0*/  IMAD.MOV.U32 R3, RZ, RZ, 0x6100 ;  /* 0x00006100ff037424 */ /* 0x000fc800078e00ff */
[----:B------:R2:W-:Y:S08]  /*a6c0*/  SYNCS.ARRIVE.TRANS64 RZ, [R8+URZ+0x36430], R3 ;  /* 0x0364300308ff79a7 */ /* 0x0005f0000800003f */
[----:B------:R-:W-:Y:S05]  /*a6d0*/  @!P1 BRA `(.L_x_2135) ;  /* 0x0000000000049947 */ /* 0x000fea0003800000 */
[----:B------:R-:W-:Y:S01]  /*a6e0*/  BPT.TRAP 0x1 ;  /* 0x000000040000795c */ /* 0x000fe20000300000 */
.L_x_2135:
        /* <DEDUP_REMOVED lines=49> */
.L_x_2168:
[----:B------:R-:W-:Y:S05]  /*aa00*/  @P0 BRA `(.L_x_2137) ;  /* 0x0000000000140947 */ /* 0x000fea0003800000 */
[----:B------:R-:W-:Y:S01]  /*aa10*/  ISETP.NE.AND P1, PT, R22, RZ, PT ;  /* 0x000000ff1600720c */ /* 0x000fe20003f25270 */
[----:B--2---:R-:W-:-:S04]  /*aa20*/  IMAD.MOV.U32 R7, RZ, RZ, 0x6100 ;  /* 0x00006100ff077424 */ /* 0x004fc800078e00ff */
[----:B------:R3:W-:Y:S08]  /*aa30*/  SYNCS.ARRIVE.TRANS64 RZ, [R8+URZ+0x36418], R7 ;  /* 0x0364180708ff79a7 */ /* 0x0007f0000800003f */
[----:B------:R-:W-:Y:S05]  /*aa40*/  @!P1 BRA `(.L_x_2137) ;  /* 0x0000000000049947 */ /* 0x000fea0003800000 */
[----:B------:R-:W-:Y:S01]  /*aa50*/  BPT.TRAP 0x1 ;  /* 0x000000040000795c */ /* 0x000fe20000300000 */
.L_x_2137:
        /* <DEDUP_REMOVED lines=47> */
.L_x_2169:
        /* <DEDUP_REMOVED lines=8> */
.L_x_2139:
        /* <DEDUP_REMOVED lines=37> */
.L_x_2171:
[----:B------:R-:W-:Y:S05]  /*b020*/  @P0 BRA `(.L_x_2141) ;  /* 0x0000000000140947 */ /* 0x000fea0003800000 */
[----:B------:R-:W-:Y:S01]  /*b030*/  ISETP.NE.AND P1, PT, R22, RZ, PT ;  /* 0x000000ff1600720c */ /* 0x000fe20003f25270 */
[----:B--2---:R-:W-:-:S04]  /*b040*/  IMAD.MOV.U32 R5, RZ, RZ, 0x6100 ;  /* 0x00006100ff057424 */ /* 0x004fc800078e00ff */
[----:B------:R3:W-:Y:S08]  /*b050*/  SYNCS.ARRIVE.TRANS64 RZ, [R8+URZ+0x36410], R5 ;  /* 0x0364100508ff79a7 */ /* 0x0007f0000800003f */
[----:B------:R-:W-:Y:S05]  /*b060*/  @!P1 BRA `(.L_x_2141) ;  /* 0x0000000000049947 */ /* 0x000fea0003800000 */
[----:B------:R-:W-:Y:S01]  /*b070*/  BPT.TRAP 0x1 ;  /* 0x000000040000795c */ /* 0x000fe20000300000 */
.L_x_2141:
        /* <DEDUP_REMOVED lines=44> */
.L_x_2133:
[----:B------:R-:W-:Y:S01]  /*b340*/  ISETP.NE.AND P1, PT, R21, RZ, PT ;  /* 0x000000ff1500720c */ /* 0x000fe20003f25270 */
[----:B------:R-:W-:Y:S02]  /*b350*/  IMAD.MOV.U32 R4, RZ, RZ, R19 ;  /* 0x000000ffff047224 */ /* 0x000fe400078e0013 */
[----:B------:R-:W-:-:S10]  /*b360*/  IMAD.MOV.U32 R5, RZ, RZ, 0x1 ;  /* 0x00000001ff057424 */ /* 0x000fd400078e00ff */
[----:B------:R-:W-:Y:S05]  /*b370*/  @!P1 BRA `(.L_x_2132) ;  /* 0x00000004008c9947 */ /* 0x000fea0003800000 */
[----:B------:R-:W2:Y:S02]  /*b380*/  SYNCS.PHASECHK.TRANS64.TRYWAIT P1, [R8+URZ+0x36438], R9 ;  /* 0x03643809080075a7 */ /* 0x000ea4000802017f */
[----:B--2---:R-:W-:Y:S05]  /*b390*/  @!P1 BRA `(.L_x_2143) ;  /* 0x00000010000c9947 */ /* 0x004fea0003800000 */
.L_x_2172:
[----:B------:R-:W-:Y:S05]  /*b3a0*/  @P0 BRA `(.L_x_2144) ;  /* 0x0000000000140947 */ /* 0x000fea0003800000 */
[----:B------:R-:W-:Y:S01]  /*b3b0*/  ISETP.NE.AND P1, PT, R22, RZ, PT ;  /* 0x000000ff1600720c */ /* 0x000fe20003f25270 */
[----:B------:R-:W-:-:S04]  /*b3c0*/  IMAD.MOV.U32 R5, RZ, RZ, 0x6100 ;  /* 0x00006100ff057424 */ /* 0x000fc800078e00ff */
[----:B------:R3:W-:Y:S08]  /*b3d0*/  SYNCS.ARRIVE.TRANS64 RZ, [R8+URZ+0x36430], R5 ;  /* 0x0364300508ff79a7 */ /* 0x0007f0000800003f */
[----:B------:R-:W-:Y:S05]  /*b3e0*/  @!P1 BRA `(.L_x_2144) ;  /* 0x0000000000049947 */ /* 0x000fea0003800000 */
[----:B------:R-:W-:Y:S01]  /*b3f0*/  BPT.TRAP 0x1 ;  /* 0x000000040000795c */ /* 0x000fe20000300000 */
.L_x_2144:
        /* <DEDUP_REMOVED lines=42> */
.L_x_2173:
[----:B-1----:R-:W-:Y:S01]  /*b6a0*/  IMAD.MOV.U32 R5, RZ, RZ, RZ ;  /* 0x000000ffff057224 */ /* 0x002fe200078e00ff */
[----:B------:R-:W-:Y:S06]  /*b6b0*/  @P0 BRA `(.L_x_2146) ;  /* 0x0000000000140947 */ /* 0x000fec0003800000 */
[----:B------:R-:W-:Y:S01]  /*b6c0*/  ISETP.NE.AND P1, PT, R22, RZ, PT ;  /* 0x000000ff1600720c */ /* 0x000fe20003f25270 */
[----:B------:R-:W-:-:S04]  /*b6d0*/  IMAD.MOV.U32 R9, RZ, RZ, 0x6100 ;  /* 0x00006100ff097424 */ /* 0x000fc800078e00ff */
[----:B------:R1:W-:Y:S08]  /*b6e0*/  SYNCS.ARRIVE.TRANS64 RZ, [R8+URZ+0x36418], R9 ;  /* 0x0364180908ff79a7 */ /* 0x0003f0000800003f */
[----:B------:R-:W-:Y:S05]  /*b6f0*/  @!P1 BRA `(.L_x_2146) ;  /* 0x0000000000049947 */ /* 0x000fea0003800000 */
[----:B------:R-:W-:Y:S01]  /*b700*/  BPT.TRAP 0x1 ;  /* 0x000000040000795c */ /* 0x000fe20000300000 */
.L_x_2146:
        /* <DEDUP_REMOVED lines=42> */
.L_x_2132:
[----:B------:R-:W-:-:S04]  /*b9b0*/  SHF.L.U32 R3, R5, 0x1f, RZ ;  /* 0x0000001f05037819 */ /* 0x000fc800000006ff */
[----:B------:R-:W2:Y:S02]  /*b9c0*/  SYNCS.PHASECHK.TRANS64.TRYWAIT P1, [R8+URZ+0x36438], R3 ;  /* 0x03643803080075a7 */ /* 0x000ea4000802017f */
[----:B--2---:R-:W-:Y:S05]  /*b9d0*/  @!P1 BRA `(.L_x_2147) ;  /* 0x0000000800a49947 */ /* 0x004fea0003800000 */
.L_x_2174:
[----:B------:R-:W-:Y:S05]  /*b9e0*/  @P0 BRA `(.L_x_2148) ;  /* 0x0000000000180947 */ /* 0x000fea0003800000 */
[----:B------:R-:W3:Y:S01]  /*b9f0*/  S2R R0, SR_TID.X ;  /* 0x0000000000007919 */ /* 0x000ee20000002100 */
[----:B--2---:R-:W-:-:S04]  /*ba00*/  IMAD.MOV.U32 R3, RZ, RZ, 0x6100 ;  /* 0x00006100ff037424 */ /* 0x004fc800078e00ff */
[----:B------:R4:W-:Y:S01]  /*ba10*/  SYNCS.ARRIVE.TRANS64 RZ, [R8+URZ+0x36430], R3 ;  /* 0x0364300308ff79a7 */ /* 0x0009e2000800003f */
[----:B---3--:R-:W-:-:S13]  /*ba20*/  LOP3.LUT P0, RZ, R0, 0x1f, RZ, 0xc0, !PT ;  /* 0x0000001f00ff7812 */ /* 0x008fda000780c0ff */
[----:B----4-:R-:W-:Y:S05]  /*ba30*/  @!P0 BRA `(.L_x_2148) ;  /* 0x0000000000048947 */ /* 0x010fea0003800000 */
[----:B------:R-:W-:Y:S01]  /*ba40*/  BPT.TRAP 0x1 ;  /* 0x000000040000795c */ /* 0x000fe20000300000 */
.L_x_2148:
        /* <DEDUP_REMOVED lines=44> */
.L_x_2129:
[----:B------:R-:W-:Y:S05]  /*bd10*/  BSYNC B0 ;  /* 0x0000000000007941 */ /* 0x000fea0003800000 */
.L_x_2124:
[----:B------:R-:W-:-:S03]  /*bd20*/  UMOV UR8, 0xffffffff ;  /* 0xffffffff00087882 */ /* 0x000fc60000000000 */
[----:B------:R-:W-:Y:S05]  /*bd30*/  BRA.DIV UR8, `(.L_x_2149) ;  /* 0x0000000608e07947 */ /* 0x000fea000b800000 */
[----:B------:R-:W-:-:S13]  /*bd40*/  ELECT P6, URZ, PT ;  /* 0x00000000003f782f */ /* 0x000fda00038c0000 */
.L_x_2177:
[----:B------:R-:W-:Y:S05]  /*bd50*/  @!P6 BRA `(.L_x_1972) ;  /* 0x000000000074e947 */ /* 0x000fea0003800000 */
[----:B------:R-:W-:-:S06]  /*bd60*/  ULOP3.LUT UR8, UR38, 0x2, URZ, 0xfc, !UPT ;  /* 0x0000000226087892 */ /* 0x000fcc000f8efc3f */
[----:B------:R-:W-:-:S05]  /*bd70*/  IMAD.U32 R0, RZ, RZ, UR8 ;  /* 0x00000008ff007e24 */ /* 0x000fca000f8e00ff */
[----:B------:R-:W-:-:S13]  /*bd80*/  ISETP.NE.AND P2, PT, R0, 0x3, PT ;  /* 0x000000030000780c */ /* 0x000fda0003f45270 */
[----:B------:R-:W-:Y:S05]  /*bd90*/  @!P2 BRA `(.L_x_2150) ;  /* 0x000000000004a947 */ /* 0x000fea0003800000 */
[----:B---3--:R-:W-:Y:S01]  /*bda0*/  BPT.TRAP 0x1 ;  /* 0x000000040000795c */ /* 0x008fe20000300000 */
.L_x_2150:
        /* <DEDUP_REMOVED lines=15> */
.L_x_2178:
[----:B------:R-:W2:Y:S02]  /*bea0*/  SYNCS.PHASECHK.TRANS64.TRYWAIT P0, [R3+URZ], R2 ;  /* 0x00000002030075a7 */ /* 0x000ea4000800017f */
[----:B--2---:R-:W-:Y:S05]  /*beb0*/  @!P0 BRA `(.L_x_2152) ;  /* 0x0000000400b48947 */ /* 0x004fea0003800000 */
.L_x_2179:
[----:B------:R-:W-:Y:S05]  /*bec0*/  @!P2 BRA `(.L_x_2153) ;  /* 0x000000000004a947 */ /* 0x000fea0003800000 */
[----:B---3--:R-:W-:Y:S01]  /*bed0*/  BPT.TRAP 0x1 ;  /* 0x000000040000795c */ /* 0x008fe20000300000 */
.L_x_2153:
[----:B------:R-:W-:-:S07]  /*bee0*/  SHF.L.U32 R5, R5, 0x1f, RZ ;  /* 0x0000001f05057819 */ /* 0x000fce00000006ff */
.L_x_2154:
[----:B----4-:R4:W1:Y:S02]  /*bef0*/  SYNCS.PHASECHK.TRANS64.TRYWAIT P0, [R4+URZ+0x36438], R5 ;  /* 0x03643805040075a7 */ /* 0x010864000800017f */
[----:B-1----:R-:W-:Y:S05]  /*bf00*/  @!P0 NANOSLEEP.SYNCS 0x989680 ;  /* 0x009896800000895d */ /* 0x002fea0003900000 */
[----:B------:R-:W1:Y:S02]  /*bf10*/  @!P0 SYNCS.PHASECHK.TRANS64 P0, [R4+URZ+0x36438], R5 ;  /* 0x03643805040085a7 */ /* 0x000e64000800007f */
[----:B-1----:R-:W-:Y:S05]  /*bf20*/  @!P0 BRA `(.L_x_2154) ;  /* 0xfffffffc00f08947 */ /* 0x002fea000383ffff */
.L_x_1972:
[----:B---3--:R-:W-:Y:S05]  /*bf30*/  BSYNC B6 ;  /* 0x0000000000067941 */ /* 0x008fea0003800000 */
.L_x_1966:
[----:B------:R-:W-:Y:S05]  /*bf40*/  EXIT ;  /* 0x000000000000794d */ /* 0x000fea0003800000 */
.L_x_1983:
[----:B------:R-:W-:Y:S02]  /*bf50*/  IMAD.MOV.U32 R12, RZ, RZ, RZ ;  /* 0x000000ffff0c7224 */ /* 0x000fe400078e00ff */
[----:B------:R-:W-:Y:S02]  /*bf60*/  IMAD.MOV.U32 R11, RZ, RZ, 0x1f ;  /* 0x0000001fff0b7424 */ /* 0x000fe400078e00ff */
[----:B------:R-:W-:-:S07]  /*bf70*/  IMAD.MOV.U32 R15, RZ, RZ, -0x1 ;  /* 0xffffffffff0f7424 */ /* 0x000fce00078e00ff */
[----:B------:R-:W-:Y:S05]  /*bf80*/  WARPSYNC.COLLECTIVE R15, `(.L_x_2155) ;  /* 0x000000000f087348 */ /* 0x000fea0003c00000 */
[----:B------:R1:W2:Y:S02]  /*bf90*/  SHFL.IDX P6, R14, R13, R12, R11 ;  /* 0x0000000c0d0e7389 */ /* 0x0002a400000c000b */
[----:B-12---:R-:W-:Y:S01]  /*bfa0*/  ENDCOLLECTIVE ;  /* 0x000000000000791b */ /* 0x006fe20003800000 */
.L_x_2155:
[----:B------:R-:W-:Y:S05]  /*bfb0*/  BRA `(.L_x_2156) ;  /* 0xffffff54000c7947 */ /* 0x000fea000383ffff */
.L_x_1985:
[----:B--2---:R2:W3:Y:S02]  /*bfc0*/  SYNCS.PHASECHK.TRANS64.TRYWAIT P0, [R154+URZ+0x36400], R11 ;  /* 0x0364000b9a0075a7 */ /* 0x0044e4000800017f */
[----:B---3--:R-:W-:Y:S05]  /*bfd0*/  @!P0 NANOSLEEP.SYNCS 0x989680 ;  /* 0x009896800000895d */ /* 0x008fea0003900000 */
[----:B------:R-:W3:Y:S02]  /*bfe0*/  @!P0 SYNCS.PHASECHK.TRANS64 P0, [R154+URZ+0x36400], R11 ;  /* 0x0364000b9a0085a7 */ /* 0x000ee4000800007f */
[----:B---3--:R-:W-:Y:S05]  /*bff0*/  @!P0 BRA `(.L_x_1985) ;  /* 0xfffffffc00f08947 */ /* 0x008fea000383ffff */
[----:B------:R-:W-:Y:S05]  /*c000*/  BRA `(.L_x_1984) ;  /* 0xffffff5400447947 */ /* 0x000fea000383ffff */
.L_x_1989:
[----:B--2---:R2:W3:Y:S02]  /*c010*/  SYNCS.PHASECHK.TRANS64.TRYWAIT P1, [R3+URZ+0x36410], R12 ;  /* 0x0364100c030075a7 */ /* 0x0044e4000802017f */
[----:B---3--:R-:W-:Y:S05]  /*c020*/  @!P1 NANOSLEEP.SYNCS 0x989680 ;  /* 0x009896800000995d */ /* 0x008fea0003900000 */
[----:B------:R-:W3:Y:S02]  /*c030*/  @!P1 SYNCS.PHASECHK.TRANS64 P1, [R3+URZ+0x36410], R12 ;  /* 0x0364100c030095a7 */ /* 0x000ee4000802007f */
[----:B---3--:R-:W-:Y:S05]  /*c040*/  @!P1 BRA `(.L_x_1989) ;  /* 0xfffffffc00f09947 */ /* 0x008fea000383ffff */
[----:B------:R-:W-:Y:S05]  /*c050*/  BRA `(.L_x_1988) ;  /* 0xffffff5c000c7947 */ /* 0x000fea000383ffff */
.L_x_1993:
[----:B------:R1:W1:Y:S02]  /*c060*/  SYNCS.PHASECHK.TRANS64.TRYWAIT P1, [R154+URZ+0x36430], R13 ;  /* 0x0364300d9a0075a7 */ /* 0x000264000802017f */
[----:B-1----:R-:W-:Y:S05]  /*c070*/  @!P1 NANOSLEEP.SYNCS 0x989680 ;  /* 0x009896800000995d */ /* 0x002fea0003900000 */
[----:B------:R-:W1:Y:S02]  /*c080*/  @!P1 SYNCS.PHASECHK.TRANS64 P1, [R154+URZ+0x36430], R13 ;  /* 0x0364300d9a0095a7 */ /* 0x000e64000802007f */
[----:B-1----:R-:W-:Y:S05]  /*c090*/  @!P1 BRA `(.L_x_1993) ;  /* 0xfffffffc00f09947 */ /* 0x002fea000383ffff */
[----:B------:R-:W-:Y:S05]  /*c0a0*/  BRA `(.L_x_1992) ;  /* 0xffffff6000b07947 */ /* 0x000fea000383ffff */
.L_x_2065:
[----:B------:R-:W-:Y:S01]  /*c0b0*/  BSSY B0, `(.L_x_2157) ;  /* 0x0000005000007945 */ /* 0x000fe20003800000 */
[----:B------:R-:W-:-:S07]  /*c0c0*/  IMAD.MOV.U32 R15, RZ, RZ, -0x1 ;  /* 0xffffffffff0f7424 */ /* 0x000fce00078e00ff */
[----:B------:R-:W-:Y:S05]  /*c0d0*/  WARPSYNC.COLLECTIVE R15, `(.L_x_2158) ;  /* 0x000000000f087348 */ /* 0x000fea0003c00000 */
[----:B------:R-:W-:Y:S01]  /*c0e0*/  NOP ;  /* 0x0000000000007918 */ /* 0x000fe20000000000 */
[----:B------:R-:W-:Y:S01]  /*c0f0*/  ENDCOLLECTIVE ;  /* 0x000000000000791b */ /* 0x000fe20003800000 */
.L_x_2158:
[----:B------:R-:W-:Y:S05]  /*c100*/  BSYNC B0 ;  /* 0x0000000000007941 */ /* 0x000fea0003800000 */
.L_x_2157:
[----:B------:R-:W-:Y:S05]  /*c110*/  BRA `(.L_x_2159) ;  /* 0xffffffb400ac7947 */ /* 0x000fea000383ffff */
.L_x_2082:
[----:B------:R-:W-:Y:S01]  /*c120*/  BSSY B0, `(.L_x_2160) ;  /* 0x0000005000007945 */ /* 0x000fe20003800000 */
[----:B------:R-:W-:-:S07]  /*c130*/  IMAD.MOV.U32 R15, RZ, RZ, -0x1 ;  /* 0xffffffffff0f7424 */ /* 0x000fce00078e00ff */
[----:B------:R-:W-:Y:S05]  /*c140*/  WARPSYNC.COLLECTIVE R15, `(.L_x_2161) ;  /* 0x000000000f087348 */ /* 0x000fea0003c00000 */
[----:B------:R-:W-:Y:S01]  /*c150*/  NOP ;  /* 0x0000000000007918 */ /* 0x000fe20000000000 */
[----:B------:R-:W-:Y:S01]  /*c160*/  ENDCOLLECTIVE ;  /* 0x000000000000791b */ /* 0x000fe20003800000 */
.L_x_2161:
[----:B------:R-:W-:Y:S05]  /*c170*/  BSYNC B0 ;  /* 0x0000000000007941 */ /* 0x000fea0003800000 */
.L_x_2160:
[----:B------:R-:W-:Y:S05]  /*c180*/  BRA `(.L_x_2162) ;  /* 0xffffffbc00a47947 */ /* 0x000fea000383ffff */
.L_x_2098:
[----:B------:R-:W-:Y:S01]  /*c190*/  BSSY B0, `(.L_x_2163) ;  /* 0x0000005000007945 */ /* 0x000fe20003800000 */
[----:B------:R-:W-:-:S07]  /*c1a0*/  IMAD.MOV.U32 R15, RZ, RZ, -0x1 ;  /* 0xffffffffff0f7424 */ /* 0x000fce00078e00ff */
[----:B------:R-:W-:Y:S05]  /*c1b0*/  WARPSYNC.COLLECTIVE R15, `(.L_x_2164) ;  /* 0x000000000f087348 */ /* 0x000fea0003c00000 */
[----:B------:R-:W-:Y:S01]  /*c1c0*/  NOP ;  /* 0x0000000000007918 */ /* 0x000fe20000000000 */
[----:B------:R-:W-:Y:S01]  /*c1d0*/  ENDCOLLECTIVE ;  /* 0x000000000000791b */ /* 0x000fe20003800000 */
.L_x_2164:
[----:B------:R-:W-:Y:S05]  /*c1e0*/  BSYNC B0 ;  /* 0x0000000000007941 */ /* 0x000fea0003800000 */
.L_x_2163:
[----:B------:R-:W-:Y:S05]  /*c1f0*/  BRA `(.L_x_2165) ;  /* 0xffffffc400147947 */ /* 0x000fea000383ffff */
.L_x_2130:
[----:B-1----:R1:W2:Y:S02]  /*c200*/  SYNCS.PHASECHK.TRANS64.TRYWAIT P1, [R8+URZ+0x36420], R9 ;  /* 0x03642009080075a7 */ /* 0x0022a4000802017f */
[----:B--2---:R-:W-:Y:S05]  /*c210*/  @!P1 NANOSLEEP.SYNCS 0x989680 ;  /* 0x009896800000995d */ /* 0x004fea0003900000 */
[----:B------:R-:W2:Y:S02]  /*c220*/  @!P1 SYNCS.PHASECHK.TRANS64 P1, [R8+URZ+0x36420], R9 ;  /* 0x03642009080095a7 */ /* 0x000ea4000802007f */
[----:B--2---:R-:W-:Y:S05]  /*c230*/  @!P1 BRA `(.L_x_2130) ;  /* 0xfffffffc00f09947 */ /* 0x004fea000383ffff */
[----:B------:R-:W-:Y:S05]  /*c240*/  BRA `(.L_x_2166) ;  /* 0xffffffdc000c7947 */ /* 0x000fea000383ffff */
.L_x_2134:
[----:B-1----:R1:W2:Y:S02]  /*c250*/  SYNCS.PHASECHK.TRANS64.TRYWAIT P1, [R8+URZ+0x36438], R9 ;  /* 0x03643809080075a7 */ /* 0x0022a4000802017f */
[----:B--2---:R-:W-:Y:S05]  /*c260*/  @!P1 NANOSLEEP.SYNCS 0x989680 ;  /* 0x009896800000995d */ /* 0x004fea0003900000 */
[----:B------:R-:W2:Y:S02]  /*c270*/  @!P1 SYNCS.PHASECHK.TRANS64 P1, [R8+URZ+0x36438], R9 ;  /* 0x03643809080095a7 */ /* 0x000ea4000802007f */
[----:B--2---:R-:W-:Y:S05]  /*c280*/  @!P1 BRA `(.L_x_2134) ;  /* 0xfffffffc00f09947 */ /* 0x004fea000383ffff */
[----:B------:R-:W-:Y:S05]  /*c290*/  BRA `(.L_x_2167) ;  /* 0xffffffe000fc7947 */ /* 0x000fea000383ffff */
.L_x_2136:
[----:B--2---:R2:W3:Y:S02]  /*c2a0*/  SYNCS.PHASECHK.TRANS64.TRYWAIT P1, [R8+URZ+0x36428], R7 ;  /* 0x03642807080075a7 */ /* 0x0044e4000802017f */
[----:B---3--:R-:W-:Y:S05]  /*c2b0*/  @!P1 NANOSLEEP.SYNCS 0x989680 ;  /* 0x009896800000995d */ /* 0x008fea0003900000 */
[----:B------:R-:W3:Y:S02]  /*c2c0*/  @!P1 SYNCS.PHASECHK.TRANS64 P1, [R8+URZ+0x36428], R7 ;  /* 0x03642807080095a7 */ /* 0x000ee4000802007f */
[----:B---3--:R-:W-:Y:S05]  /*c2d0*/  @!P1 BRA `(.L_x_2136) ;  /* 0xfffffffc00f09947 */ /* 0x008fea000383ffff */
[----:B------:R-:W-:Y:S05]  /*c2e0*/  BRA `(.L_x_2168) ;  /* 0xffffffe400c47947 */ /* 0x000fea000383ffff */
.L_x_2138:
        /* <DEDUP_REMOVED lines=8> */
.L_x_2140:
[----:B------:R-:W-:-:S07]  /*c370*/  SHF.L.U32 R5, R10, 0x1f, RZ ;  /* 0x0000001f0a057819 */ /* 0x000fce00000006ff */
.L_x_2170:
[----:B--2---:R2:W3:Y:S02]  /*c380*/  SYNCS.PHASECHK.TRANS64.TRYWAIT P1, [R8+URZ+0x36420], R5 ;  /* 0x03642005080075a7 */ /* 0x0044e4000802017f */
[----:B---3--:R-:W-:Y:S05]  /*c390*/  @!P1 NANOSLEEP.SYNCS 0x989680 ;  /* 0x009896800000995d */ /* 0x008fea0003900000 */
[----:B------:R-:W3:Y:S02]  /*c3a0*/  @!P1 SYNCS.PHASECHK.TRANS64 P1, [R8+URZ+0x36420], R5 ;  /* 0x03642005080095a7 */ /* 0x000ee4000802007f */
[----:B---3--:R-:W-:Y:S05]  /*c3b0*/  @!P1 BRA `(.L_x_2170) ;  /* 0xfffffffc00f09947 */ /* 0x008fea000383ffff */
[----:B------:R-:W-:Y:S05]  /*c3c0*/  BRA `(.L_x_2171) ;  /* 0xffffffec00147947 */ /* 0x000fea000383ffff */
.L_x_2143:
[----:B--2---:R2:W3:Y:S02]  /*c3d0*/  SYNCS.PHASECHK.TRANS64.TRYWAIT P1, [R8+URZ+0x36438], R9 ;  /* 0x03643809080075a7 */ /* 0x0044e4000802017f */
[----:B---3--:R-:W-:Y:S05]  /*c3e0*/  @!P1 NANOSLEEP.SYNCS 0x989680 ;  /* 0x009896800000995d */ /* 0x008fea0003900000 */
[----:B------:R-:W3:Y:S02]  /*c3f0*/  @!P1 SYNCS.PHASECHK.TRANS64 P1, [R8+URZ+0x36438], R9 ;  /* 0x03643809080095a7 */ /* 0x000ee4000802007f */
[----:B---3--:R-:W-:Y:S05]  /*c400*/  @!P1 BRA `(.L_x_2143) ;  /* 0xfffffffc00f09947 */ /* 0x008fea000383ffff */
[----:B------:R-:W-:Y:S05]  /*c410*/  BRA `(.L_x_2172) ;  /* 0xffffffec00e07947 */ /* 0x000fea000383ffff */
.L_x_2145:
[----:B-1----:R1:W2:Y:S02]  /*c420*/  SYNCS.PHASECHK.TRANS64.TRYWAIT P1, [R8+URZ+0x36428], R5 ;  /* 0x03642805080075a7 */ /* 0x0022a4000802017f */
[----:B--2---:R-:W-:Y:S05]  /*c430*/  @!P1 NANOSLEEP.SYNCS 0x989680 ;  /* 0x009896800000995d */ /* 0x004fea0003900000 */
[----:B------:R-:W2:Y:S02]  /*c440*/  @!P1 SYNCS.PHASECHK.TRANS64 P1, [R8+URZ+0x36428], R5 ;  /* 0x03642805080095a7 */ /* 0x000ea4000802007f */
[----:B--2---:R-:W-:Y:S05]  /*c450*/  @!P1 BRA `(.L_x_2145) ;  /* 0xfffffffc00f09947 */ /* 0x004fea000383ffff */
[----:B------:R-:W-:Y:S05]  /*c460*/  BRA `(.L_x_2173) ;  /* 0xfffffff0008c7947 */ /* 0x000fea000383ffff */
.L_x_2147:
[----:B--2---:R2:W3:Y:S02]  /*c470*/  SYNCS.PHASECHK.TRANS64.TRYWAIT P1, [R8+URZ+0x36438], R3 ;  /* 0x03643803080075a7 */ /* 0x0044e4000802017f */
[----:B---3--:R-:W-:Y:S05]  /*c480*/  @!P1 NANOSLEEP.SYNCS 0x989680 ;  /* 0x009896800000995d */ /* 0x008fea0003900000 */
[----:B------:R-:W3:Y:S02]  /*c490*/  @!P1 SYNCS.PHASECHK.TRANS64 P1, [R8+URZ+0x36438], R3 ;  /* 0x03643803080095a7 */ /* 0x000ee4000802007f */
[----:B---3--:R-:W-:Y:S05]  /*c4a0*/  @!P1 BRA `(.L_x_2147) ;  /* 0xfffffffc00f09947 */ /* 0x008fea000383ffff */
[----:B------:R-:W-:Y:S05]  /*c4b0*/  BRA `(.L_x_2174) ;  /* 0xfffffff400487947 */ /* 0x000fea000383ffff */
.L_x_2149:
[----:B------:R-:W-:Y:S01]  /*c4c0*/  BSSY B0, `(.L_x_2175) ;  /* 0x0000006000007945 */ /* 0x000fe20003800000 */
[----:B------:R-:W-:-:S07]  /*c4d0*/  IMAD.MOV.U32 R15, RZ, RZ, -0x1 ;  /* 0xffffffffff0f7424 */ /* 0x000fce00078e00ff */
[----:B-1-3--:R-:W-:Y:S05]  /*c4e0*/  WARPSYNC.COLLECTIVE R15, `(.L_x_2176) ;  /* 0x000000000f0c7348 */ /* 0x00afea0003c00000 */
[----:B------:R-:W-:Y:S02]  /*c4f0*/  ELECT P6, UR62, PT ;  /* 0x00000000003e782f */ /* 0x000fe400038c0000 */
[----:B------:R-:W-:Y:S01]  /*c500*/  MOV R14, UR62 ;  /* 0x0000003e000e7c02 */ /* 0x000fe20008000f00 */
[----:B-1-3--:R-:W-:Y:S10]  /*c510*/  ENDCOLLECTIVE ;  /* 0x000000000000791b */ /* 0x00aff40003800000 */
.L_x_2176:
[----:B------:R-:W-:Y:S05]  /*c520*/  BSYNC B0 ;  /* 0x0000000000007941 */ /* 0x000fea0003800000 */
.L_x_2175:
[----:B------:R-:W-:Y:S05]  /*c530*/  BRA `(.L_x_2177) ;  /* 0xfffffff800047947 */ /* 0x000fea000383ffff */
.L_x_2151:
[----:B-1----:R1:W2:Y:S02]  /*c540*/  SYNCS.PHASECHK.TRANS64.TRYWAIT P0, [R9+URZ], R0 ;  /* 0x00000000090075a7 */ /* 0x0022a4000800017f */
[----:B--2---:R-:W-:Y:S05]  /*c550*/  @!P0 NANOSLEEP.SYNCS 0x989680 ;  /* 0x009896800000895d */ /* 0x004fea0003900000 */
[----:B------:R-:W2:Y:S02]  /*c560*/  @!P0 SYNCS.PHASECHK.TRANS64 P0, [R9+URZ], R0 ;  /* 0x00000000090085a7 */ /* 0x000ea4000800007f */
[----:B--2---:R-:W-:Y:S05]  /*c570*/  @!P0 BRA `(.L_x_2151) ;  /* 0xfffffffc00f08947 */ /* 0x004fea000383ffff */
[----:B------:R-:W-:Y:S05]  /*c580*/  BRA `(.L_x_2178) ;  /* 0xfffffff800447947 */ /* 0x000fea000383ffff */
.L_x_2152:
[----:B--2---:R2:W4:Y:S02]  /*c590*/  SYNCS.PHASECHK.TRANS64.TRYWAIT P0, [R3+URZ], R2 ;  /* 0x00000002030075a7 */ /* 0x004524000800017f */
[----:B----4-:R-:W-:Y:S05]  /*c5a0*/  @!P0 NANOSLEEP.SYNCS 0x989680 ;  /* 0x009896800000895d */ /* 0x010fea0003900000 */
[----:B------:R-:W4:Y:S02]  /*c5b0*/  @!P0 SYNCS.PHASECHK.TRANS64 P0, [R3+URZ], R2 ;  /* 0x00000002030085a7 */ /* 0x000f24000800007f */
[----:B----4-:R-:W-:Y:S05]  /*c5c0*/  @!P0 BRA `(.L_x_2152) ;  /* 0xfffffffc00f08947 */ /* 0x010fea000383ffff */
[----:B------:R-:W-:Y:S05]  /*c5d0*/  BRA `(.L_x_2179) ;  /* 0xfffffff800387947 */ /* 0x000fea000383ffff */
.L_x_2180:
        /* <DEDUP_REMOVED lines=10> */
.L_x_3868:


//--------------------- .text._ZN7cutlass13device_kernelIN5flash11enable_sm90INS1_16FlashAttnBwdSm90INS1_25CollectiveMainloopBwdSm90ILi2ELi1ELi1EN4cute5tupleIJNS5_1CILi1EEES8_S8_EEENS6_IJNS7_ILi64EEENS7_ILi96EEENS7_ILi192EEEEEENS_6half_tEfNS_4arch4Sm90ELb0ELb1ELb0ELb1ELb0ELb0ELb1ELb0ELi3ELi1ELi1ELi1ELb0EEENS1_24CollectiveEpilogueBwdGQAISD_fSG_Li384ELb1ELb0EEENS1_19SingleTileSchedulerILb1ELb0ELb0ELi96EEEEEEEEEvNT_6ParamsE --------------------------
	.section	.text._ZN7cutlass13device_kernelIN5flash11enable_sm90INS1_16FlashAttnBwdSm90INS1_25CollectiveMainloopBwdSm90ILi2ELi1ELi1EN4cute5tupleIJNS5_1CILi1EEES8_S8_EEENS6_IJNS7_ILi64EEENS7_ILi96EEENS7_ILi192EEEEEENS_6half_tEfNS_4arch4Sm90ELb0ELb1ELb0ELb1ELb0ELb0ELb1ELb0ELi3ELi1ELi1ELi1ELb0EEENS1_24CollectiveEpilogueBwdGQAISD_fSG_Li384ELb1ELb0EEENS1_19SingleTileSchedulerILb1ELb0ELb0ELi96EEEEEEEEEvNT_6ParamsE,"ax",@progbits
	.align	128
.text._ZN7cutlass13device_kernelIN5flash11enable_sm90INS1_16FlashAttnBwdSm90INS1_25CollectiveMainloopBwdSm90ILi2ELi1ELi1EN4cute5tupleIJNS5_1CILi1EEES8_S8_EEENS6_IJNS7_ILi64EEENS7_ILi96EEENS7_ILi192EEEEEENS_6half_tEfNS_4arch4Sm90ELb0ELb1ELb0ELb1ELb0ELb0ELb1ELb0ELi3ELi1ELi1ELi1ELb0EEENS1_24CollectiveEpilogueBwdGQAISD_fSG_Li384ELb1ELb0EEENS1_19SingleTileSchedulerILb1ELb0ELb0ELi96EEEEEEEEEvNT_6ParamsE:
        .type           _ZN7cutlass13device_kernelIN5flash11enable_sm90INS1_16FlashAttnBwdSm90INS1_25CollectiveMainloopBwdSm90ILi2ELi1ELi1EN4cute5tupleIJNS5_1CILi1EEES8_S8_EEENS6_IJNS7_ILi64EEENS7_ILi96EEENS7_ILi192EEEEEENS_6half_tEfNS_4arch4Sm90ELb0ELb1ELb0ELb1ELb0ELb0ELb1ELb0ELi3ELi1ELi1ELi1ELb0EEENS1_24CollectiveEpilogueBwdGQAISD_fSG_Li384ELb1ELb0EEENS1_19SingleTileSchedulerILb1ELb0ELb0ELi96EEEEEEEEEvNT_6ParamsE,@function
        .size           _ZN7cutlass13device_kernelIN5flash11enable_sm90INS1_16FlashAttnBwdSm90INS1_25CollectiveMainloopBwdSm90ILi2ELi1ELi1EN4cute5tupleIJNS5_1CILi1EEES8_S8_EEENS6_IJNS7_ILi64EEENS7_ILi96EEENS7_ILi192EEEEEENS_6half_tEfNS_4arch4Sm90ELb0ELb1ELb0ELb1ELb0ELb0ELb1ELb0ELi3ELi1ELi1ELi1ELb0EEENS1_24CollectiveEpilogueBwdGQAISD_fSG_Li384ELb1ELb0EEENS1_19SingleTileSchedulerILb1ELb0ELb0ELi96EEEEEEEEEvNT_6ParamsE,(.L_x_3869 - _ZN7cutlass13device_kernelIN5flash11enable_sm90INS1_16FlashAttnBwdSm90INS1_25CollectiveMainloopBwdSm90ILi2ELi1ELi1EN4cute5tupleIJNS5_1CILi1EEES8_S8_EEENS6_IJNS7_ILi64EEENS7_ILi96EEENS7_ILi192EEEEEENS_6half_tEfNS_4arch4Sm90ELb0ELb1ELb0ELb1ELb0ELb0ELb1ELb0ELi3ELi1ELi1ELi1ELb0EEENS1_24CollectiveEpilogueBwdGQAISD_fSG_Li384ELb1ELb0EEENS1_19SingleTileSchedulerILb1ELb0ELb0ELi96EEEEEEEEEvNT_6ParamsE)
        .other          _ZN7cutlass13device_kernelIN5flash11enable_sm90INS1_16FlashAttnBwdSm90INS1_25CollectiveMainloopBwdSm90ILi2ELi1ELi1EN4cute5tupleIJNS5_1CILi1EEES8_S8_EEENS6_IJNS7_ILi64EEENS7_ILi96EEENS7_ILi192EEEEEENS_6half_tEfNS_4arch4Sm90ELb0ELb1ELb0ELb1ELb0ELb0ELb1ELb0ELi3ELi1ELi1ELi1ELb0EEENS1_24CollectiveEpilogueBwdGQAISD_fSG_Li384ELb1ELb0EEENS1_19SingleTileSchedulerILb1ELb0ELb0ELi96EEEEEEEEEvNT_6ParamsE,@"STO_CUDA_ENTRY STV_DEFAULT"
_ZN7cutlass13device_kernelIN5flash11enable_sm90INS1_16FlashAttnBwdSm90INS1_25CollectiveMainloopBwdSm90ILi2ELi1ELi1EN4cute5tupleIJNS5_1CILi1EEES8_S8_EEENS6_IJNS7_ILi64EEENS7_ILi96EEENS7_ILi192EEEEEENS_6half_tEfNS_4arch4Sm90ELb0ELb1ELb0ELb1ELb0ELb0ELb1ELb0ELi3ELi1ELi1ELi1ELb0EEENS1_24CollectiveEpilogueBwdGQAISD_fSG_Li384ELb1ELb0EEENS1_19SingleTileSchedulerILb1ELb0ELb0ELi96EEEEEEEEEvNT_6ParamsE:
        /* <DEDUP_REMOVED lines=23> */
.L_x_2182:
[----:B------:R-:W-:Y:S05]  /*0170*/  BSYNC B0 ;  /* 0x0000000000007941 */ /* 0x000fea0003800000 */
.L_x_2181:
        /* <DEDUP_REMOVED lines=37> */
.L_x_2183:
        /* <DEDUP_REMOVED lines=20> */
.L_x_2184:
[----:B------:R-:W-:Y:S01]  /*0510*/  PLOP3.LUT P0, PT, PT, PT, UP0, 0x80, 0x0 ;  /* 0x000000000000781c */ /* 0x000fe20003f0f008 */
[----:B------:R-:W-:Y:S01]  /*0520*/  NOP ;  /* 0x0000000000007918 */ /* 0x000fe20000000000 */
[----:B------:R-:W-:Y:S01]  /*0530*/  ULDC.64 UR46, c[0x0][0x208] ;  /* 0x00008200002e7ab9 */ /* 0x000fe20000000a00 */
[----:B------:R-:W-:Y:S01]  /*0540*/  BSSY B6, `(.L_x_2185) ;  /* 0x00008bb000067945 */ /* 0x000fe20003800000 */
[----:B-12-4-:R-:W-:Y:S09]  /*0550*/  BAR.SYNC.DEFER_BLOCKING 0x0 ;  /* 0x0000000000007b1d */ /* 0x016ff20000010000 */
[----:B------:R-:W-:Y:S05]  /*0560*/  @!P0 BRA `(.L_x_2186) ;  /* 0x0000004400d88947 */ /* 0x000fea0003800000 */
.L_x_2187:
        /* <DEDUP_REMOVED lines=21> */
.L_x_2188:
        /* <DEDUP_REMOVED lines=10> */
.L_x_2190:
[----:B------:R-:W2:Y:S02]  /*0760*/  LDC R0, c[0x0][0x8c4] ;  /* 0x00023100ff007b82 */ /* 0x000ea40000000800 */
.L_x_2189:
        /* <DEDUP_REMOVED lines=15> */
.L_x_2192:
        /* <DEDUP_REMOVED lines=10> */
.L_x_2193:
        /* <DEDUP_REMOVED lines=8> */
.L_x_2194:
        /* <DEDUP_REMOVED lines=9> */
.L_x_2195:
        /* <DEDUP_REMOVED lines=22> */
.L_x_2196:
        /* <DEDUP_REMOVED lines=78> */
.L_x_2199:
        /* <DEDUP_REMOVED lines=15> */
.L_x_2198:
        /* <DEDUP_REMOVED lines=20> */
.L_x_2201:
        /* <DEDUP_REMOVED lines=15> */
.L_x_2200:
        /* <DEDUP_REMOVED lines=8> */
.L_x_2304:
        /* <DEDUP_REMOVED lines=19> */
.L_x_2203:
        /* <DEDUP_REMOVED lines=29> */
[----:B------:R-:W-:Y:S01]  /*16f0*/  LOP3.LUT R6, R6, 0xc0, RZ, 0xc0, !PT ;  /* 0x000000c006067812 */ /* 0x000fe200078ec0ff */
[----:B------:R-:W-:Y:S01]  /*1700*/  IMAD R9, R9, 0x20, R10 ;  /* 0x0000002009097824 */ /* 0x000fe200078e020a */
[----:B------:R-:W-:Y:S01]  /*1710*/  SHF.R.S32.HI R4, RZ, 0x2, R2 ;  /* 0x00000002ff047819 */ /* 0x000fe20000011402 */
[----:B------:R-:W-:Y:S01]  /*1720*/  IMAD.IADD R13, R0, 0x1, -R13 ;  /* 0x00000001000d7824 */ /* 0x000fe200078e0a0d */
[----:B------:R-:W-:Y:S01]  /*1730*/  LOP3.LUT R11, R6, 0x8, R11, 0xf8, !PT ;  /* 0x00000008060b7812 */ /* 0x000fe200078ef80b */
[----:B------:R-:W-:Y:S01]  /*1740*/  IMAD R9, R12, 0x200, R9 ;  /* 0x000002000c097824 */ /* 0x000fe200078e0209 */
[----:B------:R-:W-:Y:S01]  /*1750*/  SHF.R.U32.HI R0, RZ, 0x3, R6 ;  /* 0x00000003ff007819 */ /* 0x000fe20000011606 */
[----:B------:R-:W-:Y:S01]  /*1760*/  IMAD R13, R14, 0x10, R13 ;  /* 0x000000100e0d7824 */ /* 0x000fe200078e020d */
[----:B------:R-:W-:Y:S01]  /*1770*/  SHF.R.S32.HI R5, RZ, 0x1f, R2 ;  /* 0x0000001fff057819 */ /* 0x000fe20000011402 */
[----:B------:R-:W-:Y:S01]  /*1780*/  IMAD.MOV.U32 R12, RZ, RZ, 0x20 ;  /* 0x00000020ff0c7424 */ /* 0x000fe200078e00ff */
[----:B------:R-:W-:Y:S01]  /*1790*/  LOP3.LUT R0, R11, R0, RZ, 0x3c, !PT ;  /* 0x000000000b007212 */ /* 0x000fe200078e3cff */
[----:B------:R-:W-:Y:S01]  /*17a0*/  IMAD.IADD R11, R19, 0x1, R18 ;  /* 0x00000001130b7824 */ /* 0x000fe200078e0212 */
[----:B------:R-:W-:Y:S01]  /*17b0*/  LEA.HI R5, R5, R4, RZ, 0x3 ;  /* 0x0000000405057211 */ /* 0x000fe200078f18ff */
[----:B------:R-:W-:Y:S01]  /*17c0*/  IMAD.IADD R10, R18, 0x1, -R17 ;  /* 0x00000001120a7824 */ /* 0x000fe200078e0a11 */
[----:B------:R-:W-:Y:S01]  /*17d0*/  LOP3.LUT P0, RZ, R7, 0x2, RZ, 0xc0, !PT ;  /* 0x0000000207ff7812 */ /* 0x000fe2000780c0ff */
[----:B------:R-:W-:Y:S01]  /*17e0*/  IMAD.IADD R9, R9, 0x1, R0 ;  /* 0x0000000109097824 */ /* 0x000fe200078e0200 */
[----:B------:R-:W-:Y:S01]  /*17f0*/  LOP3.LUT R5, R5, 0xfffffff8, RZ, 0xc0, !PT ;  /* 0xfffffff805057812 */ /* 0x000fe200078ec0ff */
[----:B------:R-:W-:Y:S01]  /*1800*/  IMAD.SHL.U32 R0, R15, 0x4, RZ ;  /* 0x000000040f007824 */ /* 0x000fe200078e00ff */
[----:B------:R-:W-:Y:S01]  /*1810*/  IADD3 R17, -R17, 0x1, R11 ;  /* 0x0000000111117810 */ /* 0x000fe20007ffe10b */
[----:B------:R-:W-:Y:S01]  /*1820*/  IMAD.SHL.U32 R18, R13, 0x2, RZ ;  /* 0x000000020d127824 */ /* 0x000fe200078e00ff */
[----:B------:R-:W-:Y:S01]  /*1830*/  SHF.R.S32.HI R3, RZ, 0x5, R3 ;  /* 0x00000005ff037819 */ /* 0x000fe20000011403 */
[----:B------:R-:W-:Y:S01]  /*1840*/  IMAD.IADD R6, R4, 0x1, -R5 ;  /* 0x0000000104067824 */ /* 0x000fe200078e0a05 */
[----:B------:R-:W-:Y:S01]  /*1850*/  SEL R12, R12, 0xffffffe0, !P0 ;  /* 0xffffffe00c0c7807 */ /* 0x000fe20004000000 */
[--C-:B------:R-:W-:Y:S01]  /*1860*/  IMAD.IADD R11, R11, 0x1, -R18.reuse ;  /* 0x000000010b0b7824 */ /* 0x100fe200078e0a12 */
[----:B------:R-:W-:Y:S01]  /*1870*/  LEA R9, R9, UR36, 0x1 ;  /* 0x0000002409097c11 */ /* 0x000fe2000f8e08ff */
[----:B------:R-:W-:Y:S01]  /*1880*/  IMAD.IADD R4, R17, 0x1, -R18 ;  /* 0x0000000111047824 */ /* 0x000fe200078e0a12 */
[----:B------:R-:W-:Y:S01]  /*1890*/  CS2R R112, SRZ ;  /* 0x0000000000707805 */ /* 0x000fe2000001ff00 */
[----:B------:R-:W-:Y:S01]  /*18a0*/  IMAD R6, R3, 0x10, R6 ;  /* 0x0000001003067824 */ /* 0x000fe200078e0206 */
[----:B------:R-:W-:Y:S01]  /*18b0*/  CS2R R110, SRZ ;  /* 0x00000000006e7805 */ /* 0x000fe2000001ff00 */
        /* <DEDUP_REMOVED lines=46> */
[----:B------:R-:W-:Y:S01]  /*1ba0*/  LOP3.LUT R155, R155, 0x1, RZ, 0xfc, !PT ;  /* 0x000000019b9b7812 */ /* 0x000fe200078efcff */
[----:B------:R-:W-:Y:S01]  /*1bb0*/  IMAD.IADD R18, R19, 0x1, -R18 ;  /* 0x0000000113127824 */ /* 0x000fe200078e0a12 */
[----:B------:R-:W-:-:S02]  /*1bc0*/  LEA R0, R0, UR36, 0x2 ;  /* 0x0000002400007c11 */ /* 0x000fc4000f8e10ff */
[----:B------:R-:W-:-:S07]  /*1bd0*/  IADD3 R17, R12, 0x30400, R9 ;  /* 0x000304000c117810 */ /* 0x000fce0007ffe009 */
.L_x_2223:
[----:B------:R-:W-:-:S13]  /*1be0*/  ISETP.NE.AND P0, PT, R155, 0x3, PT ;  /* 0x000000039b00780c */ /* 0x000fda0003f05270 */
[----:B-1----:R-:W-:Y:S05]  /*1bf0*/  @!P0 BRA `(.L_x_2205) ;  /* 0x0000000000048947 */ /* 0x002fea0003800000 */
[----:B------:R-:W-:Y:S01]  /*1c00*/  BPT.TRAP 0x1 ;  /* 0x000000040000795c */ /* 0x000fe20000300000 */
.L_x_2205:
[----:B------:R-:W-:Y:S02]  /*1c10*/  LEA R3, R2, UR36, 0x3 ;  /* 0x0000002402037c11 */ /* 0x000fe4000f8e18ff */
[----:B------:R-:W-:-:S04]  /*1c20*/  SHF.L.U32 R12, R7, 0x1f, RZ ;  /* 0x0000001f070c7819 */ /* 0x000fc800000006ff */
[----:B------:R1:W2:Y:S01]  /*1c30*/  SYNCS.PHASECHK.TRANS64.TRYWAIT P1, [R3+URZ+0x36410], R12 ;  /* 0x0364100c030075a7 */ /* 0x0002a2000802017f */
[----:B------:R-:W-:Y:S05]  /*1c40*/  @!P0 BRA `(.L_x_2206) ;  /* 0x0000000000048947 */ /* 0x000fea0003800000 */
[----:B------:R-:W-:Y:S01]  /*1c50*/  BPT.TRAP 0x1 ;  /* 0x000000040000795c */ /* 0x000fe20000300000 */
.L_x_2206:
[----:B--2---:R-:W-:Y:S05]  /*1c60*/  @P1 BRA `(.L_x_2207) ;  /* 0x0000000000081947 */ /* 0x004fea0003800000 */
[----:B------:R-:W2:Y:S02]  /*1c70*/  SYNCS.PHASECHK.TRANS64.TRYWAIT P1, [R3+URZ+0x36410], R12 ;  /* 0x0364100c030075a7 */ /* 0x000ea4000802017f */
[----:B--2---:R-:W-:Y:S05]  /*1c80*/  @!P1 BRA `(.L_x_2208) ;  /* 0x0000007400509947 */ /* 0x004fea0003800000 */
.L_x_2207:
        /* <DEDUP_REMOVED lines=103> */
.L_x_2209:
[----:B------:R-:W-:-:S04]  /*2300*/  SHF.L.U32 R13, R5, 0x1f, RZ ;  /* 0x0000001f050d7819 */ /* 0x000fc800000006ff */
[----:B------:R4:W1:Y:S01]  /*2310*/  SYNCS.PHASECHK.TRANS64.TRYWAIT P1, [UR36+0x36430], R13 ;  /* 0x0364300dff0075a7 */ /* 0x0008620008020164 */
[----:B------:R-:W-:Y:S05]  /*2320*/  @!P0 BRA `(.L_x_2210) ;  /* 0x0000000000048947 */ /* 0x000fea0003800000 */
[----:B------:R-:W-:Y:S01]  /*2330*/  BPT.TRAP 0x1 ;  /* 0x000000040000795c */ /* 0x000fe20000300000 */
.L_x_2210:
[----:B-1----:R-:W-:Y:S05]  /*2340*/  @P1 BRA `(.L_x_2211) ;  /* 0x0000000000081947 */ /* 0x002fea0003800000 */
[----:B------:R-:W1:Y:S02]  /*2350*/  SYNCS.PHASECHK.TRANS64.TRYWAIT P1, [UR36+0x36430], R13 ;  /* 0x0364300dff0075a7 */ /* 0x000e640008020164 */
[----:B-1----:R-:W-:Y:S05]  /*2360*/  @!P1 BRA `(.L_x_2212) ;  /* 0x0000006c00ac9947 */ /* 0x002fea0003800000 */
.L_x_2211:
        /* <DEDUP_REMOVED lines=112> */
.L_x_2215:
[----:B------:R-:W-:-:S06]  /*2a70*/  UISETP.NE.AND UP0, UPT, UR42, 0x1, UPT ;  /* 0x000000012a00788c */ /* 0x000fcc000bf05270 */
[----:B------:R-:W-:-:S05]  /*2a80*/  PLOP3.LUT P1, PT, PT, PT, UP0, 0x80, 0x0 ;  /* 0x000000000000781c */ /* 0x000fca0003f2f008 */
[----:B------:R-:W-:-:S08]  /*2a90*/  @UP0 ULDC UR5, c[0x0][0x754] ;  /* 0x0001d50000050ab9 */ /* 0x000fd00000000800 */
[----:B------:R-:W-:Y:S01]  /*2aa0*/  @P1 IMAD.HI.U32 R12, R23, UR5, RZ ;  /* 0x00000005170c1c27 */ /* 0x000fe2000f8e00ff */
[----:B------:R-:W-:-:S04]  /*2ab0*/  @UP0 ULDC UR5, c[0x0][0x758] ;  /* 0x0001d60000050ab9 */ /* 0x000fc80000000800 */
[----:B------:R-:W-:-:S07]  /*2ac0*/  @P1 SHF.R.U32.HI R23, RZ, UR5, R12 ;  /* 0x00000005ff171c19 */ /* 0x000fce000801160c */
.L_x_2216:
[----:B------:R-:W-:Y:S05]  /*2ad0*/  BSYNC B0 ;  /* 0x0000000000007941 */ /* 0x000fea0003800000 */
.L_x_2214:
[----:B------:R-:W-:Y:S01]  /*2ae0*/  IMAD R23, R23, UR42, R18 ;  /* 0x0000002a17177c24 */ /* 0x000fe2000f8e0212 */
[----:B------:R-:W-:-:S04]  /*2af0*/  IADD3 R12, R15, UR4, R4 ;  /* 0x000000040f0c7c10 */ /* 0x000fc8000fffe004 */
[----:B------:R-:W-:Y:S02]  /*2b00*/  VIADDMNMX R13, R23, UR42, R13, PT ;  /* 0x0000002a170d7c46 */ /* 0x000fe4000b80010d */
[----:B------:R-:W-:-:S07]  /*2b10*/  VIMNMX R12, R12, R23, !PT ;  /* 0x000000170c0c7248 */ /* 0x000fce0007fe0100 */
.L_x_2213:
        /* <DEDUP_REMOVED lines=51> */
.L_x_2219:
[----:B------:R-:W-:-:S06]  /*2e50*/  UISETP.NE.AND UP0, UPT, UR42, 0x1, UPT ;  /* 0x000000012a00788c */ /* 0x000fcc000bf05270 */
[----:B------:R-:W-:-:S05]  /*2e60*/  PLOP3.LUT P6, PT, PT, PT, UP0, 0x80, 0x0 ;  /* 0x000000000000781c */ /* 0x000fca0003fcf008 */
[----:B------:R-:W-:-:S08]  /*2e70*/  @UP0 ULDC UR4, c[0x0][0x754] ;  /* 0x0001d50000040ab9 */ /* 0x000fd00000000800 */
[----:B------:R-:W-:Y:S01]  /*2e80*/  @P6 IMAD.HI.U32 R12, R13, UR4, RZ ;  /* 0x000000040d0c6c27 */ /* 0x000fe2000f8e00ff */
[----:B------:R-:W-:Y:S01]  /*2e90*/  PLOP3.LUT P6, PT, PT, PT, UP0, 0x80, 0x0 ;  /* 0x000000000000781c */ /* 0x000fe20003fcf008 */
[----:B------:R-:W-:-:S12]  /*2ea0*/  @UP0 ULDC UR4, c[0x0][0x758] ;  /* 0x0001d60000040ab9 */ /* 0x000fd80000000800 */
[----:B------:R-:W-:-:S07]  /*2eb0*/  @P6 SHF.R.U32.HI R13, RZ, UR4, R12 ;  /* 0x00000004ff0d6c19 */ /* 0x000fce000801160c */
.L_x_2220:
[----:B------:R-:W-:Y:S05]  /*2ec0*/  BSYNC B0 ;  /* 0x0000000000007941 */ /* 0x000fea0003800000 */
.L_x_2218:
[----:B------:R-:W-:-:S05]  /*2ed0*/  IMAD R13, R13, UR42, R18 ;  /* 0x0000002a0d0d7c24 */ /* 0x000fca000f8e0212 */
[----:B------:R-:W-:Y:S02]  /*2ee0*/  VIMNMX R14, R14, R13, !PT ;  /* 0x0000000d0e0e7248 */ /* 0x000fe40007fe0100 */
[----:B------:R-:W-:-:S07]  /*2ef0*/  VIADDMNMX R20, R13, UR42, R20, PT ;  /* 0x0000002a0d147c46 */ /* 0x000fce000b800114 */
.L_x_2217:
        /* <DEDUP_REMOVED lines=22> */
[C---:B------:R-:W-:Y:S01]  /*3060*/  ISETP.GE.AND P6, PT, R19.reuse, 0x1a, PT ;  /* 0x0000001a1300780c */ /* 0x040fe20003fc6270 */
        /* <DEDUP_REMOVED lines=191> */
.L_x_2221:
        /* <DEDUP_REMOVED lines=59> */
.L_x_2222:
        /* <DEDUP_REMOVED lines=62> */
.L_x_2197:
[----:B------:R-:W-:Y:S05]  /*43f0*/  @P0 BRA `(.L_x_2191) ;  /* 0x0000004c003c0947 */ /* 0x000fea0003800000 */
[----:B-1----:R-:W1:Y:S01]  /*4400*/  LDC.64 R2, c[0x0][0x878] ;  /* 0x00021e00ff027b82 */ /* 0x002e620000000a00 */
        /* <DEDUP_REMOVED lines=19> */
[----:B------:R-:W-:-:S05]  /*4540*/  ULEA UR4, UR5, UR4, 0x18 ;  /* 0x0000000405047291 */ /* 0x000fca000f8ec03f */
[----:B------:R-:W4:Y:S01]  /*4550*/  LDC.64 R22, c[0x0][0x828] ;  /* 0x00020a00ff167b82 */ /* 0x000f220000000a00 */
[----:B------:R-:W-:Y:S01]  /*4560*/  SHF.R.S32.HI R3, RZ, 0x1f, R2 ;  /* 0x0000001fff037819 */ /* 0x000fe20000011402 */
[----:B------:R-:W-:Y:S03]  /*4570*/  BSSY B0, `(.L_x_2224) ;  /* 0x0000051000007945 */ /* 0x000fe60003800000 */
[----:B------:R-:W-:-:S03]  /*4580*/  LEA.HI R7, R3, R2, RZ, 0x7 ;  /* 0x0000000203077211 */ /* 0x000fc600078f38ff */
[----:B------:R-:W1:Y:S01]  /*4590*/  @P1 LDC R9, c[0x0][0x854] ;  /* 0x00021500ff091b82 */ /* 0x000e620000000800 */
        /* <DEDUP_REMOVED lines=9> */
[----:B-1----:R-:W-:Y:S02]  /*4630*/  @P1 IMAD.HI.U32 R4, R6, R9, RZ ;  /* 0x0000000906041227 */ /* 0x002fe400078e00ff */
[----:B------:R1:W-:Y:S04]  /*4640*/  STS.128 [R8], R24 ;  /* 0x0000001808007388 */ /* 0x0003e80000000c00 */
[----:B------:R1:W-:Y:S01]  /*4650*/  STS.128 [R8+0x800], R28 ;  /* 0x0008001c08007388 */ /* 0x0003e20000000c00 */
[----:B---3--:R-:W-:-:S03]  /*4660*/  @P1 SHF.R.U32.HI R3, RZ, R11, R4 ;  /* 0x0000000bff031219 */ /* 0x008fc60000011604 */
[----:B------:R1:W-:Y:S01]  /*4670*/  STS.128 [R8+0x1000], R32 ;  /* 0x0010002008007388 */ /* 0x0003e20000000c00 */
[----:B------:R-:W-:-:S03]  /*4680*/  SHF.R.S32.HI R9, RZ, 0x1f, R3 ;  /* 0x0000001fff097819 */ /* 0x000fc60000011403 */
[----:B------:R1:W-:Y:S04]  /*4690*/  STS.128 [R8+0x1800], R36 ;  /* 0x0018002408007388 */ /* 0x0003e80000000c00 */
[----:B------:R1:W-:Y:S01]  /*46a0*/  STS.128 [R8+0x2000], R40 ;  /* 0x0020002808007388 */ /* 0x0003e20000000c00 */
[----:B------:R-:W-:-:S03]  /*46b0*/  IMAD R10, R9, R16, RZ ;  /* 0x00000010090a7224 */ /* 0x000fc600078e02ff */
        /* <DEDUP_REMOVED lines=12> */
[----:B---3--:R-:W3:Y:S01]  /*4780*/  FENCE.VIEW.ASYNC.S ;  /* 0x00000000000073c6 */ /* 0x008ee20000000000 */
[----:B--2---:R-:W-:-:S04]  /*4790*/  @P0 IMAD R5, R152, 0x60, R5 ;  /* 0x0000006098050824 */ /* 0x004fc800078e0205 */
[----:B------:R-:W-:-:S05]  /*47a0*/  @P0 IMAD.HI R5, R5, 0x2aaaaaab, RZ ;  /* 0x2aaaaaab05050827 */ /* 0x000fca00078e02ff */
[----:B------:R-:W-:-:S04]  /*47b0*/  @P0 SHF.R.U32.HI R6, RZ, 0x1f, R5 ;  /* 0x0000001fff060819 */ /* 0x000fc80000011605 */
[----:B------:R-:W-:-:S05]  /*47c0*/  @P0 LEA.HI.SX32 R6, R5, R6, 0x1c ;  /* 0x0000000605060211 */ /* 0x000fca00078fe2ff */
[----:B------:R-:W-:-:S05]  /*47d0*/  @P0 IMAD R4, R6, 0x4800, RZ ;  /* 0x0000480006040824 */ /* 0x000fca00078e02ff */
[----:B------:R-:W-:Y:S02]  /*47e0*/  @P0 SHF.R.S32.HI R5, RZ, 0x1f, R4 ;  /* 0x0000001fff050819 */ /* 0x000fe40000011404 */
[----:B------:R-:W-:Y:S01]  /*47f0*/  @!P0 CS2R R4, SRZ ;  /* 0x0000000000048805 */ /* 0x000fe2000001ff00 */
[----:B---3--:R-:W-:Y:S05]  /*4800*/  BAR.SYNC.DEFER_BLOCKING 0x1, 0x180 ;  /* 0x0046000000007b1d */ /* 0x008fea0000010000 */
        /* <DEDUP_REMOVED lines=19> */
[----:B----4-:R-:W-:Y:S01]  /*4940*/  LEA R22, P2, R6, R22, 0x2 ;  /* 0x0000001606167211 */ /* 0x010fe200078410ff */
[----:B------:R-:W-:Y:S02]  /*4950*/  IMAD R9, R9, R19, R12 ;  /* 0x0000001309097224 */ /* 0x000fe400078e020c */
[----:B------:R-:W-:Y:S02]  /*4960*/  IMAD.IADD R3, R5, 0x1, R3 ;  /* 0x0000000105037824 */ /* 0x000fe400078e0203 */
[----:B------:R-:W-:-:S03]  /*4970*/  IMAD.IADD R2, R7, 0x1, R9 ;  /* 0x0000000107027824 */ /* 0x000fc600078e0209 */
[----:B------:R-:W-:Y:S02]  /*4980*/  LEA.HI.X R3, R4, R21, R3, 0x2, P1 ;  /* 0x0000001504037211 */ /* 0x000fe400008f1403 */
[----:B------:R-:W-:Y:S01]  /*4990*/  LEA.HI.X R2, R6, R23, R2, 0x2, P2 ;  /* 0x0000001706027211 */ /* 0x000fe200010f1402 */
[----:B-1----:R-:W-:Y:S06]  /*49a0*/  @P0 BRA `(.L_x_2225) ;  /* 0x0000000000340947 */ /* 0x002fec0003800000 */
[----:B------:R-:W-:Y:S01]  /*49b0*/  R2UR UR6, R22 ;  /* 0x00000000160672ca */ /* 0x000fe200000e0000 */
[----:B------:R-:W-:Y:S01]  /*49c0*/  UMOV UR5, 0x1200 ;  /* 0x0000120000057882 */ /* 0x000fe20000000000 */
[----:B------:R-:W-:Y:S01]  /*49d0*/  R2UR UR7, R2 ;  /* 0x00000000020772ca */ /* 0x000fe200000e0000 */
[----:B------:R-:W-:Y:S01]  /*49e0*/  UMOV UR8, 0x0 ;  /* 0x0000000000087882 */ /* 0x000fe20000000000 */
[----:B------:R-:W-:Y:S01]  /*49f0*/  PLOP3.LUT P0, PT, PT, PT, PT, 0x80, 0x0 ;  /* 0x000000000000781c */ /* 0x000fe20003f0f070 */
[----:B------:R-:W-:-:S12]  /*4a00*/  UMOV UR9, 0x14f00000 ;  /* 0x14f0000000097882 */ /* 0x000fd80000000000 */
.L_x_2226:
[----:B------:R-:W-:Y:S01]  /*4a10*/  @P0 ELECT P1, URZ, PT ;  /* 0x00000000003f082f */ /* 0x000fe20003820000 */
[----:B------:R1:W-:-:S12]  /*4a20*/  UBLKRED.G.S.ADD.F32.RN [UR6], [UR4], UR5, desc[UR8] ;  /* 0x00000806040073bb */ /* 0x0003d800080a1405 */
[----:B------:R-:W-:Y:S02]  /*4a30*/  @P1 PLOP3.LUT P0, PT, P1, PT, PT, 0x8, 0x0 ;  /* 0x000000000000181c */ /* 0x000fe40000f0e170 */
[----:B------:R-:W-:-:S11]  /*4a40*/  PLOP3.LUT P1, PT, PT, PT, PT, 0x8, 0x0 ;  /* 0x000000000000781c */ /* 0x000fd60003f2e170 */
[----:B-1----:R-:W-:Y:S05]  /*4a50*/  @P0 BRA.U.ANY `(.L_x_2226) ;  /* 0xfffffffd00ec0947 */ /* 0x002fea000393ffff */
[----:B------:R0:W-:Y:S01]  /*4a60*/  UTMACMDFLUSH ;  /* 0x00000000000079b7 */ /* 0x0001e20000000000 */
[----:B------:R-:W-:-:S04]  /*4a70*/  DEPBAR.LE SB0, 0x0 ;  /* 0x000080000000791a */ /* 0x000fc80000000000 */
.L_x_2225:
[----:B------:R-:W-:Y:S05]  /*4a80*/  BSYNC B0 ;  /* 0x0000000000007941 */ /* 0x000fea0003800000 */
.L_x_2224:
        /* <DEDUP_REMOVED lines=28> */
.L_x_2227:
        /* <DEDUP_REMOVED lines=8> */
.L_x_2186:
        /* <DEDUP_REMOVED lines=21> */
.L_x_2229:
        /* <DEDUP_REMOVED lines=13> */
.L_x_2231:
[----:B------:R-:W-:-:S05]  /*4ef0*/  ULDC UR4, c[0x0][0x8c4] ;  /* 0x0002310000047ab9 */ /* 0x000fca0000000800 */
.L_x_2230:
        /* <DEDUP_REMOVED lines=44> */
.L_x_2232:
        /* <DEDUP_REMOVED lines=13> */
.L_x_2233:
        /* <DEDUP_REMOVED lines=12> */
.L_x_2234:
        /* <DEDUP_REMOVED lines=22> */
.L_x_2235:
        /* <DEDUP_REMOVED lines=40> */
.L_x_2238:
[----:B------:R-:W-:Y:S05]  /*5730*/  BSYNC B0 ;  /* 0x0000000000007941 */ /* 0x000fea0003800000 */
.L_x_2237:
        /* <DEDUP_REMOVED lines=18> */
.L_x_2240:
[----:B------:R-:W-:Y:S05]  /*5860*/  BSYNC B0 ;  /* 0x0000000000007941 */ /* 0x000fea0003800000 */
.L_x_2239:
        /* <DEDUP_REMOVED lines=19> */
.L_x_2242:
[----:B------:R-:W-:Y:S05]  /*59a0*/  BSYNC B0 ;  /* 0x0000000000007941 */ /* 0x000fea0003800000 */
.L_x_2241:
[----:B------:R-:W-:Y:S06]  /*59b0*/  BAR.ARV 0xa, 0xa0 ;  /* 0x0282800000007b1d */ /* 0x000fec0000002000 */
[----:B------:R-:W-:Y:S04]  /*59c0*/  BSSY B0, `(.L_x_2243) ;  /* 0x0000003000007945 */ /* 0x000fe80003800000 */
[----:B------:R-:W-:Y:S05]  /*59d0*/  @!P0 BRA `(.L_x_2244) ;  /* 0x0000000000048947 */ /* 0x000fea0003800000 */
[----:B------:R-:W-:-:S04]  /*59e0*/  DEPBAR.LE SB0, 0x1 ;  /* 0x000080400000791a */ /* 0x000fc80000000000 */
.L_x_2244:
[----:B------:R-:W-:Y:S05]  /*59f0*/  BSYNC B0 ;  /* 0x0000000000007941 */ /* 0x000fea0003800000 */
.L_x_2243:
[----:B------:R-:W-:Y:S06]  /*5a00*/  BAR.ARV 0xb, 0xa0 ;  /* 0x02c2800000007b1d */ /* 0x000fec0000002000 */
[----:B------:R-:W-:Y:S04]  /*5a10*/  BSSY B0, `(.L_x_2245) ;  /* 0x0000003000007945 */ /* 0x000fe80003800000 */
[----:B------:R-:W-:Y:S05]  /*5a20*/  @!P0 BRA `(.L_x_2246) ;  /* 0x0000000000048947 */ /* 0x000fea0003800000 */
[----:B------:R-:W-:-:S04]  /*5a30*/  DEPBAR.LE SB0, 0x0 ;  /* 0x000080000000791a */ /* 0x000fc80000000000 */
.L_x_2246:
[----:B------:R-:W-:Y:S05]  /*5a40*/  BSYNC B0 ;  /* 0x0000000000007941 */ /* 0x000fea0003800000 */
.L_x_2245:
[----:B------:R-:W-:Y:S06]  /*5a50*/  BAR.ARV 0xc, 0xa0 ;  /* 0x0302800000007b1d */ /* 0x000fec0000002000 */
[----:B------:R-:W-:Y:S01]  /*5a60*/  UIADD3 UR19, UR7, 0x1, URZ ;  /* 0x0000000107137890 */ /* 0x000fe2000fffe03f */
[----:B------:R-:W-:Y:S11]  /*5a70*/  BRA `(.L_x_2247) ;  /* 0x0000000000047947 */ /* 0x000ff60003800000 */
.L_x_2236:
[----:B------:R-:W-:-:S05]  /*5a80*/  UMOV UR19, UR7 ;  /* 0x0000000700137c82 */ /* 0x000fca0008000000 */
.L_x_2247:
        /* <DEDUP_REMOVED lines=25> */
.L_x_2268:
        /* <DEDUP_REMOVED lines=32> */
.L_x_2249:
[----:B------:R-:W-:Y:S05]  /*5e20*/  BSYNC B0 ;  /* 0x0000000000007941 */ /* 0x000fea0003800000 */
.L_x_2248:
        /* <DEDUP_REMOVED lines=12> */
.L_x_2251:
[----:B------:R-:W-:Y:S05]  /*5ef0*/  BSYNC B0 ;  /* 0x0000000000007941 */ /* 0x000fea0003800000 */
.L_x_2250:
        /* <DEDUP_REMOVED lines=13> */
.L_x_2253:
[----:B------:R-:W-:Y:S05]  /*5fd0*/  BSYNC B0 ;  /* 0x0000000000007941 */ /* 0x000fea0003800000 */
.L_x_2252:
[----:B------:R-:W-:Y:S06]  /*5fe0*/  BAR.ARV 0xa, 0xa0 ;  /* 0x0282800000007b1d */ /* 0x000fec0000002000 */
[----:B------:R-:W-:Y:S04]  /*5ff0*/  BSSY B0, `(.L_x_2254) ;  /* 0x0000003000007945 */ /* 0x000fe80003800000 */
[----:B------:R-:W-:Y:S05]  /*6000*/  @!P0 BRA `(.L_x_2255) ;  /* 0x0000000000048947 */ /* 0x000fea0003800000 */
[----:B------:R-:W-:-:S04]  /*6010*/  DEPBAR.LE SB0, 0x1 ;  /* 0x000080400000791a */ /* 0x000fc80000000000 */
.L_x_2255:
[----:B------:R-:W-:Y:S05]  /*6020*/  BSYNC B0 ;  /* 0x0000000000007941 */ /* 0x000fea0003800000 */
.L_x_2254:
[----:B------:R-:W-:Y:S06]  /*6030*/  BAR.ARV 0xb, 0xa0 ;  /* 0x02c2800000007b1d */ /* 0x000fec0000002000 */
[----:B------:R-:W-:Y:S04]  /*6040*/  BSSY B0, `(.L_x_2256) ;  /* 0x0000003000007945 */ /* 0x000fe80003800000 */
[----:B------:R-:W-:Y:S05]  /*6050*/  @!P0 BRA `(.L_x_2257) ;  /* 0x0000000000048947 */ /* 0x000fea0003800000 */
[----:B------:R-:W-:-:S04]  /*6060*/  DEPBAR.LE SB0, 0x0 ;  /* 0x000080000000791a */ /* 0x000fc80000000000 */
.L_x_2257:
[----:B------:R-:W-:Y:S05]  /*6070*/  BSYNC B0 ;  /* 0x0000000000007941 */ /* 0x000fea0003800000 */
.L_x_2256:
        /* <DEDUP_REMOVED lines=13> */
.L_x_2259:
[----:B------:R-:W-:Y:S05]  /*6150*/  BSYNC B0 ;  /* 0x0000000000007941 */ /* 0x000fea0003800000 */
.L_x_2258:
        /* <DEDUP_REMOVED lines=12> */
.L_x_2261:
[----:B------:R-:W-:Y:S05]  /*6220*/  BSYNC B0 ;  /* 0x0000000000007941 */ /* 0x000fea0003800000 */
.L_x_2260:
        /* <DEDUP_REMOVED lines=13> */
.L_x_2263:
[----:B------:R-:W-:Y:S05]  /*6300*/  BSYNC B0 ;  /* 0x0000000000007941 */ /* 0x000fea0003800000 */
.L_x_2262:
[----:B------:R-:W-:Y:S06]  /*6310*/  BAR.ARV 0xa, 0xa0 ;  /* 0x0282800000007b1d */ /* 0x000fec0000002000 */
[----:B------:R-:W-:Y:S04]  /*6320*/  BSSY B0, `(.L_x_2264) ;  /* 0x0000003000007945 */ /* 0x000fe80003800000 */
[----:B------:R-:W-:Y:S05]  /*6330*/  @!P0 BRA `(.L_x_2265) ;  /* 0x0000000000048947 */ /* 0x000fea0003800000 */
[----:B------:R-:W-:-:S04]  /*6340*/  DEPBAR.LE SB0, 0x1 ;  /* 0x000080400000791a */ /* 0x000fc80000000000 */
.L_x_2265:
[----:B------:R-:W-:Y:S05]  /*6350*/  BSYNC B0 ;  /* 0x0000000000007941 */ /* 0x000fea0003800000 */
.L_x_2264:
[----:B------:R-:W-:Y:S01]  /*6360*/  UIADD3 UR19, UR19, 0x2, URZ ;  /* 0x0000000213137890 */ /* 0x000fe2000fffe03f */
[----:B------:R-:W-:Y:S06]  /*6370*/  BAR.ARV 0xb, 0xa0 ;  /* 0x02c2800000007b1d */ /* 0x000fec0000002000 */
[----:B------:R-:W-:Y:S01]  /*6380*/  BSSY B0, `(.L_x_2266) ;  /* 0x0000004000007945 */ /* 0x000fe20003800000 */
[----:B------:R-:W-:-:S03]  /*6390*/  ISETP.LE.AND P1, PT, R2, UR19, PT ;  /* 0x0000001302007c0c */ /* 0x000fc6000bf23270 */
[----:B------:R-:W-:Y:S10]  /*63a0*/  @!P0 BRA `(.L_x_2267) ;  /* 0x0000000000048947 */ /* 0x000ff40003800000 */
[----:B------:R-:W-:-:S04]  /*63b0*/  DEPBAR.LE SB0, 0x0 ;  /* 0x000080000000791a */ /* 0x000fc80000000000 */
.L_x_2267:
[----:B------:R-:W-:Y:S05]  /*63c0*/  BSYNC B0 ;  /* 0x0000000000007941 */ /* 0x000fea0003800000 */
.L_x_2266:
[----:B------:R-:W-:Y:S06]  /*63d0*/  BAR.ARV 0xc, 0xa0 ;  /* 0x0302800000007b1d */ /* 0x000fec0000002000 */
[----:B------:R-:W-:Y:S02]  /*63e0*/  UIADD3 UR45, UR45, 0x6000, URZ ;  /* 0x000060002d2d7890 */ /* 0x000fe4000fffe03f */
[----:B------:R-:W-:Y:S01]  /*63f0*/  UIADD3 UR6, UR6, 0x6000, URZ ;  /* 0x0000600006067890 */ /* 0x000fe2000fffe03f */
[----:B------:R-:W-:Y:S11]  /*6400*/  @!P1 BRA `(.L_x_2268) ;  /* 0xfffffff800049947 */ /* 0x000ff6000383ffff */
[----:B------:R-:W-:Y:S05]  /*6410*/  BRA `(.L_x_2191) ;  /* 0x0000002c00347947 */ /* 0x000fea0003800000 */
.L_x_2228:
        /* <DEDUP_REMOVED lines=14> */
.L_x_2269:
        /* <DEDUP_REMOVED lines=16> */
.L_x_2271:
[----:B------:R-:W-:-:S05]  /*6600*/  ULDC UR4, c[0x0][0x8c4] ;  /* 0x0002310000047ab9 */ /* 0x000fca0000000800 */
.L_x_2270:
        /* <DEDUP_REMOVED lines=62> */
.L_x_2273:
        /* <DEDUP_REMOVED lines=13> */
.L_x_2274:
        /* <DEDUP_REMOVED lines=10> */
.L_x_2275:
        /* <DEDUP_REMOVED lines=21> */
.L_x_2276:
        /* <DEDUP_REMOVED lines=57> */
.L_x_2305:
        /* <DEDUP_REMOVED lines=9> */
.L_x_2279:
        /* <DEDUP_REMOVED lines=116> */
.L_x_2290:
[----:B-1----:R-:W-:-:S05]  /*7810*/  IMAD.MOV.U32 R9, RZ, RZ, 0x1 ;  /* 0x00000001ff097424 */ /* 0x002fca00078e00ff */
[----:B------:R-:W-:-:S04]  /*7820*/  SHF.L.U32 R9, R9, 0x1f, RZ ;  /* 0x0000001f09097819 */ /* 0x000fc800000006ff */
[----:B------:R-:W1:Y:S02]  /*7830*/  SYNCS.PHASECHK.TRANS64.TRYWAIT P1, [R8+URZ+0x36438], R9 ;  /* 0x03643809080075a7 */ /* 0x000e64000802017f */
[----:B-1----:R-:W-:Y:S05]  /*7840*/  @!P1 BRA `(.L_x_2282) ;  /* 0x00000018009c9947 */ /* 0x002fea0003800000 */
.L_x_2306:
[----:B------:R-:W-:Y:S05]  /*7850*/  @P0 BRA `(.L_x_2283) ;  /* 0x0000000000140947 */ /* 0x000fea0003800000 */
[----:B------:R-:W-:Y:S01]  /*7860*/  ISETP.NE.AND P1, PT, R22, RZ, PT ;  /* 0x000000ff1600720c */ /* 0x000fe20003f25270 */
[----:B------:R-:W-:-:S04]  /*7870*/  IMAD.MOV.U32 R3, RZ, RZ, 0x6100 ;  /* 0x00006100ff037424 */ /* 0x000fc800078e00ff */
[----:B------:R2:W-:Y:S08]  /*7880*/  SYNCS.ARRIVE.TRANS64 RZ, [R8+URZ+0x36430], R3 ;  /* 0x0364300308ff79a7 */ /* 0x0005f0000800003f */
[----:B------:R-:W-:Y:S05]  /*7890*/  @!P1 BRA `(.L_x_2283) ;  /* 0x0000000000049947 */ /* 0x000fea0003800000 */
[----:B------:R-:W-:Y:S01]  /*78a0*/  BPT.TRAP 0x1 ;  /* 0x000000040000795c */ /* 0x000fe20000300000 */
.L_x_2283:
        /* <DEDUP_REMOVED lines=49> */
.L_x_2307:
[----:B------:R-:W-:Y:S05]  /*7bc0*/  @P0 BRA `(.L_x_2285) ;  /* 0x0000000000140947 */ /* 0x000fea0003800000 */
[----:B------:R-:W-:Y:S01]  /*7bd0*/  ISETP.NE.AND P1, PT, R22, RZ, PT ;  /* 0x000000ff1600720c */ /* 0x000fe20003f25270 */
[----:B--2---:R-:W-:-:S04]  /*7be0*/  IMAD.MOV.U32 R7, RZ, RZ, 0x6100 ;  /* 0x00006100ff077424 */ /* 0x004fc800078e00ff */
[----:B------:R3:W-:Y:S08]  /*7bf0*/  SYNCS.ARRIVE.TRANS64 RZ, [R8+URZ+0x36418], R7 ;  /* 0x0364180708ff79a7 */ /* 0x0007f0000800003f */
[----:B------:R-:W-:Y:S05]  /*7c00*/  @!P1 BRA `(.L_x_2285) ;  /* 0x0000000000049947 */ /* 0x000fea0003800000 */
[----:B------:R-:W-:Y:S01]  /*7c10*/  BPT.TRAP 0x1 ;  /* 0x000000040000795c */ /* 0x000fe20000300000 */
.L_x_2285:
        /* <DEDUP_REMOVED lines=47> */
.L_x_2308:
        /* <DEDUP_REMOVED lines=8> */
.L_x_2287:
        /* <DEDUP_REMOVED lines=37> */
.L_x_2310:
[----:B------:R-:W-:Y:S05]  /*81e0*/  @P0 BRA `(.L_x_2289) ;  /* 0x0000000000140947 */ /* 0x000fea0003800000 */
[----:B------:R-:W-:Y:S01]  /*81f0*/  ISETP.NE.AND P1, PT, R22, RZ, PT ;  /* 0x000000ff1600720c */ /* 0x000fe20003f25270 */
[----:B--2---:R-:W-:-:S04]  /*8200*/  IMAD.MOV.U32 R5, RZ, RZ, 0x6100 ;  /* 0x00006100ff057424 */ /* 0x004fc800078e00ff */
[----:B------:R3:W-:Y:S08]  /*8210*/  SYNCS.ARRIVE.TRANS64 RZ, [R8+URZ+0x36410], R5 ;  /* 0x0364100508ff79a7 */ /* 0x0007f0000800003f */
[----:B------:R-:W-:Y:S05]  /*8220*/  @!P1 BRA `(.L_x_2289) ;  /* 0x0000000000049947 */ /* 0x000fea0003800000 */
[----:B------:R-:W-:Y:S01]  /*8230*/  BPT.TRAP 0x1 ;  /* 0x000000040000795c */ /* 0x000fe20000300000 */
.L_x_2289:
        /* <DEDUP_REMOVED lines=44> */
.L_x_2281:
[----:B------:R-:W-:Y:S01]  /*8500*/  ISETP.NE.AND P1, PT, R21, RZ, PT ;  /* 0x000000ff1500720c */ /* 0x000fe20003f25270 */
[----:B------:R-:W-:Y:S02]  /*8510*/  IMAD.MOV.U32 R4, RZ, RZ, R19 ;  /* 0x000000ffff047224 */ /* 0x000fe400078e0013 */
[----:B------:R-:W-:-:S10]  /*8520*/  IMAD.MOV.U32 R5, RZ, RZ, 0x1 ;  /* 0x00000001ff057424 */ /* 0x000fd400078e00ff */
[----:B------:R-:W-:Y:S05]  /*8530*/  @!P1 BRA `(.L_x_2280) ;  /* 0x00000004008c9947 */ /* 0x000fea0003800000 */
[----:B------:R-:W2:Y:S02]  /*8540*/  SYNCS.PHASECHK.TRANS64.TRYWAIT P1, [R8+URZ+0x36438], R9 ;  /* 0x03643809080075a7 */ /* 0x000ea4000802017f */
[----:B--2---:R-:W-:Y:S05]  /*8550*/  @!P1 BRA `(.L_x_2291) ;  /* 0x0000000c00b89947 */ /* 0x004fea0003800000 */
.L_x_2311:
[----:B------:R-:W-:Y:S05]  /*8560*/  @P0 BRA `(.L_x_2292) ;  /* 0x0000000000140947 */ /* 0x000fea0003800000 */
[----:B------:R-:W-:Y:S01]  /*8570*/  ISETP.NE.AND P1, PT, R22, RZ, PT ;  /* 0x000000ff1600720c */ /* 0x000fe20003f25270 */
[----:B------:R-:W-:-:S04]  /*8580*/  IMAD.MOV.U32 R5, RZ, RZ, 0x6100 ;  /* 0x00006100ff057424 */ /* 0x000fc800078e00ff */
[----:B------:R3:W-:Y:S08]  /*8590*/  SYNCS.ARRIVE.TRANS64 RZ, [R8+URZ+0x36430], R5 ;  /* 0x0364300508ff79a7 */ /* 0x0007f0000800003f */
[----:B------:R-:W-:Y:S05]  /*85a0*/  @!P1 BRA `(.L_x_2292) ;  /* 0x0000000000049947 */ /* 0x000fea0003800000 */
[----:B------:R-:W-:Y:S01]  /*85b0*/  BPT.TRAP 0x1 ;  /* 0x000000040000795c */ /* 0x000fe20000300000 */
.L_x_2292:
        /* <DEDUP_REMOVED lines=42> */
.L_x_2312:
[----:B-1----:R-:W-:Y:S01]  /*8860*/  IMAD.MOV.U32 R5, RZ, RZ, RZ ;  /* 0x000000ffff057224 */ /* 0x002fe200078e00ff */
[----:B------:R-:W-:Y:S06]  /*8870*/  @P0 BRA `(.L_x_2294) ;  /* 0x0000000000140947 */ /* 0x000fec0003800000 */
[----:B------:R-:W-:Y:S01]  /*8880*/  ISETP.NE.AND P1, PT, R22, RZ, PT ;  /* 0x000000ff1600720c */ /* 0x000fe20003f25270 */
[----:B------:R-:W-:-:S04]  /*8890*/  IMAD.MOV.U32 R9, RZ, RZ, 0x6100 ;  /* 0x00006100ff097424 */ /* 0x000fc800078e00ff */
[----:B------:R1:W-:Y:S08]  /*88a0*/  SYNCS.ARRIVE.TRANS64 RZ, [R8+URZ+0x36418], R9 ;  /* 0x0364180908ff79a7 */ /* 0x0003f0000800003f */
[----:B------:R-:W-:Y:S05]  /*88b0*/  @!P1 BRA `(.L_x_2294) ;  /* 0x0000000000049947 */ /* 0x000fea0003800000 */
[----:B------:R-:W-:Y:S01]  /*88c0*/  BPT.TRAP 0x1 ;  /* 0x000000040000795c */ /* 0x000fe20000300000 */
.L_x_2294:
        /* <DEDUP_REMOVED lines=42> */
.L_x_2280:
[----:B------:R-:W-:-:S04]  /*8b70*/  SHF.L.U32 R3, R5, 0x1f, RZ ;  /* 0x0000001f05037819 */ /* 0x000fc800000006ff */
[----:B------:R-:W2:Y:S02]  /*8b80*/  SYNCS.PHASECHK.TRANS64.TRYWAIT P1, [R8+URZ+0x36438], R3 ;  /* 0x03643803080075a7 */ /* 0x000ea4000802017f */
[----:B--2---:R-:W-:Y:S05]  /*8b90*/  @!P1 BRA `(.L_x_2295) ;  /* 0x0000000800509947 */ /* 0x004fea0003800000 */
.L_x_2313:
[----:B------:R-:W-:Y:S05]  /*8ba0*/  @P0 BRA `(.L_x_2296) ;  /* 0x0000000000180947 */ /* 0x000fea0003800000 */
[----:B------:R-:W3:Y:S01]  /*8bb0*/  S2R R0, SR_TID.X ;  /* 0x0000000000007919 */ /* 0x000ee20000002100 */
[----:B--2---:R-:W-:-:S04]  /*8bc0*/  IMAD.MOV.U32 R3, RZ, RZ, 0x6100 ;  /* 0x00006100ff037424 */ /* 0x004fc800078e00ff */
[----:B------:R4:W-:Y:S01]  /*8bd0*/  SYNCS.ARRIVE.TRANS64 RZ, [R8+URZ+0x36430], R3 ;  /* 0x0364300308ff79a7 */ /* 0x0009e2000800003f */
[----:B---3--:R-:W-:-:S13]  /*8be0*/  LOP3.LUT P0, RZ, R0, 0x1f, RZ, 0xc0, !PT ;  /* 0x0000001f00ff7812 */ /* 0x008fda000780c0ff */
[----:B----4-:R-:W-:Y:S05]  /*8bf0*/  @!P0 BRA `(.L_x_2296) ;  /* 0x0000000000048947 */ /* 0x010fea0003800000 */
[----:B------:R-:W-:Y:S01]  /*8c00*/  BPT.TRAP 0x1 ;  /* 0x000000040000795c */ /* 0x000fe20000300000 */
.L_x_2296:
        /* <DEDUP_REMOVED lines=44> */
.L_x_2277:
[----:B------:R-:W-:Y:S05]  /*8ed0*/  BSYNC B0 ;  /* 0x0000000000007941 */ /* 0x000fea0003800000 */
.L_x_2272:
[----:B------:R-:W-:-:S03]  /*8ee0*/  UMOV UR8, 0xffffffff ;  /* 0xffffffff00087882 */ /* 0x000fc60000000000 */
[----:B------:R-:W-:Y:S05]  /*8ef0*/  BRA.DIV UR8, `(.L_x_2297) ;  /* 0x00000006088c7947 */ /* 0x000fea000b800000 */
[----:B------:R-:W-:-:S13]  /*8f00*/  ELECT P6, URZ, PT ;  /* 0x00000000003f782f */ /* 0x000fda00038c0000 */
.L_x_2316:
[----:B------:R-:W-:Y:S05]  /*8f10*/  @!P6 BRA `(.L_x_2191) ;  /* 0x000000000074e947 */ /* 0x000fea0003800000 */
[----:B------:R-:W-:-:S06]  /*8f20*/  ULOP3.LUT UR8, UR38, 0x2, URZ, 0xfc, !UPT ;  /* 0x0000000226087892 */ /* 0x000fcc000f8efc3f */
[----:B------:R-:W-:-:S05]  /*8f30*/  IMAD.U32 R0, RZ, RZ, UR8 ;  /* 0x00000008ff007e24 */ /* 0x000fca000f8e00ff */
[----:B------:R-:W-:-:S13]  /*8f40*/  ISETP.NE.AND P2, PT, R0, 0x3, PT ;  /* 0x000000030000780c */ /* 0x000fda0003f45270 */
[----:B------:R-:W-:Y:S05]  /*8f50*/  @!P2 BRA `(.L_x_2298) ;  /* 0x000000000004a947 */ /* 0x000fea0003800000 */
[----:B---3--:R-:W-:Y:S01]  /*8f60*/  BPT.TRAP 0x1 ;  /* 0x000000040000795c */ /* 0x008fe20000300000 */
.L_x_2298:
        /* <DEDUP_REMOVED lines=15> */
.L_x_2317:
[----:B------:R-:W2:Y:S02]  /*9060*/  SYNCS.PHASECHK.TRANS64.TRYWAIT P0, [R3+URZ], R2 ;  /* 0x00000002030075a7 */ /* 0x000ea4000800017f */
[----:B--2---:R-:W-:Y:S05]  /*9070*/  @!P0 BRA `(.L_x_2300) ;  /* 0x0000000400608947 */ /* 0x004fea0003800000 */
.L_x_2318:
[----:B------:R-:W-:Y:S05]  /*9080*/  @!P2 BRA `(.L_x_2301) ;  /* 0x000000000004a947 */ /* 0x000fea0003800000 */
[----:B---3--:R-:W-:Y:S01]  /*9090*/  BPT.TRAP 0x1 ;  /* 0x000000040000795c */ /* 0x008fe20000300000 */
.L_x_2301:
[----:B------:R-:W-:-:S07]  /*90a0*/  SHF.L.U32 R5, R5, 0x1f, RZ ;  /* 0x0000001f05057819 */ /* 0x000fce00000006ff */
.L_x_2302:
[----:B----4-:R4:W1:Y:S02]  /*90b0*/  SYNCS.PHASECHK.TRANS64.TRYWAIT P0, [R4+URZ+0x36438], R5 ;  /* 0x03643805040075a7 */ /* 0x010864000800017f */
[----:B-1----:R-:W-:Y:S05]  /*90c0*/  @!P0 NANOSLEEP.SYNCS 0x989680 ;  /* 0x009896800000895d */ /* 0x002fea0003900000 */
[----:B------:R-:W1:Y:S02]  /*90d0*/  @!P0 SYNCS.PHASECHK.TRANS64 P0, [R4+URZ+0x36438], R5 ;  /* 0x03643805040085a7 */ /* 0x000e64000800007f */
[----:B-1----:R-:W-:Y:S05]  /*90e0*/  @!P0 BRA `(.L_x_2302) ;  /* 0xfffffffc00f08947 */ /* 0x002fea000383ffff */
.L_x_2191:
[----:B---3--:R-:W-:Y:S05]  /*90f0*/  BSYNC B6 ;  /* 0x0000000000067941 */ /* 0x008fea0003800000 */
.L_x_2185:
[----:B------:R-:W-:Y:S05]  /*9100*/  EXIT ;  /* 0x000000000000794d */ /* 0x000fea0003800000 */
.L_x_2202:
[----:B------:R-:W-:Y:S02]  /*9110*/  IMAD.MOV.U32 R12, RZ, RZ, RZ ;  /* 0x000000ffff0c7224 */ /* 0x000fe400078e00ff */
[----:B------:R-:W-:Y:S02]  /*9120*/  IMAD.MOV.U32 R11, RZ, RZ, 0x1f ;  /* 0x0000001fff0b7424 */ /* 0x000fe400078e00ff */
[----:B------:R-:W-:-:S07]  /*9130*/  IMAD.MOV.U32 R15, RZ, RZ, -0x1 ;  /* 0xffffffffff0f7424 */ /* 0x000fce00078e00ff */
[----:B------:R-:W-:Y:S05]  /*9140*/  WARPSYNC.COLLECTIVE R15, `(.L_x_2303) ;  /* 0x000000000f087348 */ /* 0x000fea0003c00000 */
[----:B------:R1:W2:Y:S02]  /*9150*/  SHFL.IDX P6, R14, R13, R12, R11 ;  /* 0x0000000c0d0e7389 */ /* 0x0002a400000c000b */
[----:B-12---:R-:W-:Y:S01]  /*9160*/  ENDCOLLECTIVE ;  /* 0x000000000000791b */ /* 0x006fe20003800000 */
.L_x_2303:
[----:B------:R-:W-:Y:S05]  /*9170*/  BRA `(.L_x_2304) ;  /* 0xffffff80009c7947 */ /* 0x000fea000383ffff */
.L_x_2204:
[----:B--2---:R2:W3:Y:S02]  /*9180*/  SYNCS.PHASECHK.TRANS64.TRYWAIT P0, [R154+URZ+0x36400], R11 ;  /* 0x0364000b9a0075a7 */ /* 0x0044e4000800017f */
[----:B---3--:R-:W-:Y:S05]  /*9190*/  @!P0 NANOSLEEP.SYNCS 0x989680 ;  /* 0x009896800000895d */ /* 0x008fea0003900000 */
[----:B------:R-:W3:Y:S02]  /*91a0*/  @!P0 SYNCS.PHASECHK.TRANS64 P0, [R154+URZ+0x36400], R11 ;  /* 0x0364000b9a0085a7 */ /* 0x000ee4000800007f */
[----:B---3--:R-:W-:Y:S05]  /*91b0*/  @!P0 BRA `(.L_x_2204) ;  /* 0xfffffffc00f08947 */ /* 0x008fea000383ffff */
[----:B------:R-:W-:Y:S05]  /*91c0*/  BRA `(.L_x_2203) ;  /* 0xffffff8000d47947 */ /* 0x000fea000383ffff */
.L_x_2208:
[----:B--2---:R2:W3:Y:S02]  /*91d0*/  SYNCS.PHASECHK.TRANS64.TRYWAIT P1, [R3+URZ+0x36410], R12 ;  /* 0x0364100c030075a7 */ /* 0x0044e4000802017f */
[----:B---3--:R-:W-:Y:S05]  /*91e0*/  @!P1 NANOSLEEP.SYNCS 0x989680 ;  /* 0x009896800000995d */ /* 0x008fea0003900000 */
[----:B------:R-:W3:Y:S02]  /*91f0*/  @!P1 SYNCS.PHASECHK.TRANS64 P1, [R3+URZ+0x36410], R12 ;  /* 0x0364100c030095a7 */ /* 0x000ee4000802007f */
[----:B---3--:R-:W-:Y:S05]  /*9200*/  @!P1 BRA `(.L_x_2208) ;  /* 0xfffffffc00f09947 */ /* 0x008fea000383ffff */
[----:B------:R-:W-:Y:S05]  /*9210*/  BRA `(.L_x_2207) ;  /* 0xffffff88009c7947 */ /* 0x000fea000383ffff */
.L_x_2212:
[----:B------:R1:W1:Y:S02]  /*9220*/  SYNCS.PHASECHK.TRANS64.TRYWAIT P1, [R154+URZ+0x36430], R13 ;  /* 0x0364300d9a0075a7 */ /* 0x000264000802017f */
[----:B-1----:R-:W-:Y:S05]  /*9230*/  @!P1 NANOSLEEP.SYNCS 0x989680 ;  /* 0x009896800000995d */ /* 0x002fea0003900000 */
[----:B------:R-:W1:Y:S02]  /*9240*/  @!P1 SYNCS.PHASECHK.TRANS64 P1, [R154+URZ+0x36430], R13 ;  /* 0x0364300d9a0095a7 */ /* 0x000e64000802007f */
[----:B-1----:R-:W-:Y:S05]  /*9250*/  @!P1 BRA `(.L_x_2212) ;  /* 0xfffffffc00f09947 */ /* 0x002fea000383ffff */
[----:B------:R-:W-:Y:S05]  /*9260*/  BRA `(.L_x_2211) ;  /* 0xffffff9000407947 */ /* 0x000fea000383ffff */
.L_x_2278:
[----:B-1----:R1:W2:Y:S02]  /*9270*/  SYNCS.PHASECHK.TRANS64.TRYWAIT P1, [R8+URZ+0x36420], R9 ;  /* 0x03642009080075a7 */ /* 0x0022a4000802017f */
[----:B--2---:R-:W-:Y:S05]  /*9280*/  @!P1 NANOSLEEP.SYNCS 0x989680 ;  /* 0x009896800000995d */ /* 0x004fea0003900000 */
[----:B------:R-:W2:Y:S02]  /*9290*/  @!P1 SYNCS.PHASECHK.TRANS64 P1, [R8+URZ+0x36420], R9 ;  /* 0x03642009080095a7 */ /* 0x000ea4000802007f */
[----:B--2---:R-:W-:Y:S05]  /*92a0*/  @!P1 BRA `(.L_x_2278) ;  /* 0xfffffffc00f09947 */ /* 0x004fea000383ffff */
[----:B------:R-:W-:Y:S05]  /*92b0*/  BRA `(.L_x_2305) ;  /* 0xffffffdc00607947 */ /* 0x000fea000383ffff */
.L_x_2282:
[----:B-1----:R1:W2:Y:S02]  /*92c0*/  SYNCS.PHASECHK.TRANS64.TRYWAIT P1, [R8+URZ+0x36438], R9 ;  /* 0x03643809080075a7 */ /* 0x0022a4000802017f */
[----:B--2---:R-:W-:Y:S05]  /*92d0*/  @!P1 NANOSLEEP.SYNCS 0x989680 ;  /* 0x009896800000995d */ /* 0x004fea0003900000 */
[----:B------:R-:W2:Y:S02]  /*92e0*/  @!P1 SYNCS.PHASECHK.TRANS64 P1, [R8+URZ+0x36438], R9 ;  /* 0x03643809080095a7 */ /* 0x000ea4000802007f */
[----:B--2---:R-:W-:Y:S05]  /*92f0*/  @!P1 BRA `(.L_x_2282) ;  /* 0xfffffffc00f09947 */ /* 0x004fea000383ffff */
[----:B------:R-:W-:Y:S05]  /*9300*/  BRA `(.L_x_2306) ;  /* 0xffffffe400507947 */ /* 0x000fea000383ffff */
.L_x_2284:
[----:B--2---:R2:W3:Y:S02]  /*9310*/  SYNCS.PHASECHK.TRANS64.TRYWAIT P1, [R8+URZ+0x36428], R7 ;  /* 0x03642807080075a7 */ /* 0x0044e4000802017f */
[----:B---3--:R-:W-:Y:S05]  /*9320*/  @!P1 NANOSLEEP.SYNCS 0x989680 ;  /* 0x009896800000995d */ /* 0x008fea0003900000 */
[----:B------:R-:W3:Y:S02]  /*9330*/  @!P1 SYNCS.PHASECHK.TRANS64 P1, [R8+URZ+0x36428], R7 ;  /* 0x03642807080095a7 */ /* 0x000ee4000802007f */
[----:B---3--:R-:W-:Y:S05]  /*9340*/  @!P1 BRA `(.L_x_2284) ;  /* 0xfffffffc00f09947 */ /* 0x008fea000383ffff */
[----:B------:R-:W-:Y:S05]  /*9350*/  BRA `(.L_x_2307) ;  /* 0xffffffe800187947 */ /* 0x000fea000383ffff */
.L_x_2286:
        /* <DEDUP_REMOVED lines=8> */
.L_x_2288:
[----:B------:R-:W-:-:S07]  /*93e0*/  SHF.L.U32 R5, R10, 0x1f, RZ ;  /* 0x0000001f0a057819 */ /* 0x000fce00000006ff */
.L_x_2309:
[----:B--2---:R2:W3:Y:S02]  /*93f0*/  SYNCS.PHASECHK.TRANS64.TRYWAIT P1, [R8+URZ+0x36420], R5 ;  /* 0x03642005080075a7 */ /* 0x0044e4000802017f */
[----:B---3--:R-:W-:Y:S05]  /*9400*/  @!P1 NANOSLEEP.SYNCS 0x989680 ;  /* 0x009896800000995d */ /* 0x008fea0003900000 */
[----:B------:R-:W3:Y:S02]  /*9410*/  @!P1 SYNCS.PHASECHK.TRANS64 P1, [R8+URZ+0x36420], R5 ;  /* 0x03642005080095a7 */ /* 0x000ee4000802007f */
[----:B---3--:R-:W-:Y:S05]  /*9420*/  @!P1 BRA `(.L_x_2309) ;  /* 0xfffffffc00f09947 */ /* 0x008fea000383ffff */
[----:B------:R-:W-:Y:S05]  /*9430*/  BRA `(.L_x_2310) ;  /* 0xffffffec00687947 */ /* 0x000fea000383ffff */
.L_x_2291:
[----:B--2---:R2:W3:Y:S02]  /*9440*/  SYNCS.PHASECHK.TRANS64.TRYWAIT P1, [R8+URZ+0x36438], R9 ;  /* 0x03643809080075a7 */ /* 0x0044e4000802017f */
[----:B---3--:R-:W-:Y:S05]  /*9450*/  @!P1 NANOSLEEP.SYNCS 0x989680 ;  /* 0x009896800000995d */ /* 0x008fea0003900000 */
[----:B------:R-:W3:Y:S02]  /*9460*/  @!P1 SYNCS.PHASECHK.TRANS64 P1, [R8+URZ+0x36438], R9 ;  /* 0x03643809080095a7 */ /* 0x000ee4000802007f */
[----:B---3--:R-:W-:Y:S05]  /*9470*/  @!P1 BRA `(.L_x_2291) ;  /* 0xfffffffc00f09947 */ /* 0x008fea000383ffff */
[----:B------:R-:W-:Y:S05]  /*9480*/  BRA `(.L_x_2311) ;  /* 0xfffffff000347947 */ /* 0x000fea000383ffff */
.L_x_2293:
[----:B-1----:R1:W2:Y:S02]  /*9490*/  SYNCS.PHASECHK.TRANS64.TRYWAIT P1, [R8+URZ+0x36428], R5 ;  /* 0x03642805080075a7 */ /* 0x0022a4000802017f */
[----:B--2---:R-:W-:Y:S05]  /*94a0*/  @!P1 NANOSLEEP.SYNCS 0x989680 ;  /* 0x009896800000995d */ /* 0x004fea0003900000 */
[----:B------:R-:W2:Y:S02]  /*94b0*/  @!P1 SYNCS.PHASECHK.TRANS64 P1, [R8+URZ+0x36428], R5 ;  /* 0x03642805080095a7 */ /* 0x000ea4000802007f */
[----:B--2---:R-:W-:Y:S05]  /*94c0*/  @!P1 BRA `(.L_x_2293) ;  /* 0xfffffffc00f09947 */ /* 0x004fea000383ffff */
[----:B------:R-:W-:Y:S05]  /*94d0*/  BRA `(.L_x_2312) ;  /* 0xfffffff000e07947 */ /* 0x000fea000383ffff */
.L_x_2295:
[----:B--2---:R2:W3:Y:S02]  /*94e0*/  SYNCS.PHASECHK.TRANS64.TRYWAIT P1, [R8+URZ+0x36438], R3 ;  /* 0x03643803080075a7 */ /* 0x0044e4000802017f */
[----:B---3--:R-:W-:Y:S05]  /*94f0*/  @!P1 NANOSLEEP.SYNCS 0x989680 ;  /* 0x009896800000995d */ /* 0x008fea0003900000 */
[----:B------:R-:W3:Y:S02]  /*9500*/  @!P1 SYNCS.PHASECHK.TRANS64 P1, [R8+URZ+0x36438], R3 ;  /* 0x03643803080095a7 */ /* 0x000ee4000802007f */
[----:B---3--:R-:W-:Y:S05]  /*9510*/  @!P1 BRA `(.L_x_2295) ;  /* 0xfffffffc00f09947 */ /* 0x008fea000383ffff */
[----:B------:R-:W-:Y:S05]  /*9520*/  BRA `(.L_x_2313) ;  /* 0xfffffff4009c7947 */ /* 0x000fea000383ffff */
.L_x_2297:
[----:B------:R-:W-:Y:S01]  /*9530*/  BSSY B0, `(.L_x_2314) ;  /* 0x0000006000007945 */ /* 0x000fe20003800000 */
[----:B------:R-:W-:-:S07]  /*9540*/  IMAD.MOV.U32 R15, RZ, RZ, -0x1 ;  /* 0xffffffffff0f7424 */ /* 0x000fce00078e00ff */
[----:B-1-3--:R-:W-:Y:S05]  /*9550*/  WARPSYNC.COLLECTIVE R15, `(.L_x_2315) ;  /* 0x000000000f0c7348 */ /* 0x00afea0003c00000 */
[----:B------:R-:W-:Y:S02]  /*9560*/  ELECT P6, UR62, PT ;  /* 0x00000000003e782f */ /* 0x000fe400038c0000 */
[----:B------:R-:W-:Y:S01]  /*9570*/  MOV R14, UR62 ;  /* 0x0000003e000e7c02 */ /* 0x000fe20008000f00 */
[----:B-1-3--:R-:W-:Y:S10]  /*9580*/  ENDCOLLECTIVE ;  /* 0x000000000000791b */ /* 0x00aff40003800000 */
.L_x_2315:
[----:B------:R-:W-:Y:S05]  /*9590*/  BSYNC B0 ;  /* 0x0000000000007941 */ /* 0x000fea0003800000 */
.L_x_2314:
[----:B------:R-:W-:Y:S05]  /*95a0*/  BRA `(.L_x_2316) ;  /* 0xfffffff800587947 */ /* 0x000fea000383ffff */
.L_x_2299:
[----:B-1----:R1:W2:Y:S02]  /*95b0*/  SYNCS.PHASECHK.TRANS64.TRYWAIT P0, [R9+URZ], R0 ;  /* 0x00000000090075a7 */ /* 0x0022a4000800017f */
[----:B--2---:R-:W-:Y:S05]  /*95c0*/  @!P0 NANOSLEEP.SYNCS 0x989680 ;  /* 0x009896800000895d */ /* 0x004fea0003900000 */
[----:B------:R-:W2:Y:S02]  /*95d0*/  @!P0 SYNCS.PHASECHK.TRANS64 P0, [R9+URZ], R0 ;  /* 0x00000000090085a7 */ /* 0x000ea4000800007f */
[----:B--2---:R-:W-:Y:S05]  /*95e0*/  @!P0 BRA `(.L_x_2299) ;  /* 0xfffffffc00f08947 */ /* 0x004fea000383ffff */
[----:B------:R-:W-:Y:S05]  /*95f0*/  BRA `(.L_x_2317) ;  /* 0xfffffff800987947 */ /* 0x000fea000383ffff */
.L_x_2300:
[----:B--2---:R2:W4:Y:S02]  /*9600*/  SYNCS.PHASECHK.TRANS64.TRYWAIT P0, [R3+URZ], R2 ;  /* 0x00000002030075a7 */ /* 0x004524000800017f */
[----:B----4-:R-:W-:Y:S05]  /*9610*/  @!P0 NANOSLEEP.SYNCS 0x989680 ;  /* 0x009896800000895d */ /* 0x010fea0003900000 */
[----:B------:R-:W4:Y:S02]  /*9620*/  @!P0 SYNCS.PHASECHK.TRANS64 P0, [R3+URZ], R2 ;  /* 0x00000002030085a7 */ /* 0x000f24000800007f */
[----:B----4-:R-:W-:Y:S05]  /*9630*/  @!P0 BRA `(.L_x_2300) ;  /* 0xfffffffc00f08947 */ /* 0x010fea000383ffff */
[----:B------:R-:W-:Y:S05]  /*9640*/  BRA `(.L_x_2318) ;  /* 0xfffffff8008c7947 */ /* 0x000fea000383ffff */
.L_x_2319:
        /* <DEDUP_REMOVED lines=11> */
.L_x_3869:


//--------------------- .text._ZN7cutlass13device_kernelIN5flash11enable_sm90INS1_16FlashAttnBwdSm90INS1_25CollectiveMainloopBwdSm90ILi2ELi1ELi1EN4cute5tupleIJNS5_1CILi1EEES8_S8_EEENS6_IJNS7_ILi64EEENS7_ILi96EEENS7_ILi192EEEEEENS_6half_tEfNS_4arch4Sm90ELb0ELb1ELb0ELb1ELb1ELb0ELb1ELb0ELi3ELi1ELi1ELi1ELb0EEENS1_24CollectiveEpilogueBwdGQAISD_fSG_Li384ELb1ELb1EEENS1_19SingleTileSchedulerILb1ELb0ELb0ELi96EEEEEEEEEvNT_6ParamsE --------------------------
	.section	.text._ZN7cutlass13device_kernelIN5flash11enable_sm90INS1_16FlashAttnBwdSm90INS1_25CollectiveMainloopBwdSm90ILi2ELi1ELi1EN4cute5tupleIJNS5_1CILi1EEES8_S8_EEENS6_IJNS7_ILi64EEENS7_ILi96EEENS7_ILi192EEEEEENS_6half_tEfNS_4arch4Sm90ELb0ELb1ELb0ELb1ELb1ELb0ELb1ELb0ELi3ELi1ELi1ELi1ELb0EEENS1_24CollectiveEpilogueBwdGQAISD_fSG_Li384ELb1ELb1EEENS1_19SingleTileSchedulerILb1ELb0ELb0ELi96EEEEEEEEEvNT_6ParamsE,"ax",@progbits
	.align	128
.text._ZN7cutlass13device_kernelIN5flash11enable_sm90INS1_16FlashAttnBwdSm90INS1_25CollectiveMainloopBwdSm90ILi2ELi1ELi1EN4cute5tupleIJNS5_1CILi1EEES8_S8_EEENS6_IJNS7_ILi64EEENS7_ILi96EEENS7_ILi192EEEEEENS_6half_tEfNS_4arch4Sm90ELb0ELb1ELb0ELb1ELb1ELb0ELb1ELb0ELi3ELi1ELi1ELi1ELb0EEENS1_24CollectiveEpilogueBwdGQAISD_fSG_Li384ELb1ELb1EEENS1_19SingleTileSchedulerILb1ELb0ELb0ELi96EEEEEEEEEvNT_6ParamsE:
        .type           _ZN7cutlass13device_kernelIN5flash11enable_sm90INS1_16FlashAttnBwdSm90INS1_25CollectiveMainloopBwdSm90ILi2ELi1ELi1EN4cute5tupleIJNS5_1CILi1EEES8_S8_EEENS6_IJNS7_ILi64EEENS7_ILi96EEENS7_ILi192EEEEEENS_6half_tEfNS_4arch4Sm90ELb0ELb1ELb0ELb1ELb1ELb0ELb1ELb0ELi3ELi1ELi1ELi1ELb0EEENS1_24CollectiveEpilogueBwdGQAISD_fSG_Li384ELb1ELb1EEENS1_19SingleTileSchedulerILb1ELb0ELb0ELi96EEEEEEEEEvNT_6ParamsE,@function
        .size           _ZN7cutlass13device_kernelIN5flash11enable_sm90INS1_16FlashAttnBwdSm90INS1_25CollectiveMainloopBwdSm90ILi2ELi1ELi1EN4cute5tupleIJNS5_1CILi1EEES8_S8_EEENS6_IJNS7_ILi64EEENS7_ILi96EEENS7_ILi192EEEEEENS_6half_tEfNS_4arch4Sm90ELb0ELb1ELb0ELb1ELb1ELb0ELb1ELb0ELi3ELi1ELi1ELi1ELb0EEENS1_24CollectiveEpilogueBwdGQAISD_fSG_Li384ELb1ELb1EEENS1_19SingleTileSchedulerILb1ELb0ELb0ELi96EEEEEEEEEvNT_6ParamsE,(.L_x_3870 - _ZN7cutlass13device_kernelIN5flash11enable_sm90INS1_16FlashAttnBwdSm90INS1_25CollectiveMainloopBwdSm90ILi2ELi1ELi1EN4cute5tupleIJNS5_1CILi1EEES8_S8_EEENS6_IJNS7_ILi64EEENS7_ILi96EEENS7_ILi192EEEEEENS_6half_tEfNS_4arch4Sm90ELb0ELb1ELb0ELb1ELb1ELb0ELb1ELb0ELi3ELi1ELi1ELi1ELb0EEENS1_24CollectiveEpilogueBwdGQAISD_fSG_Li384ELb1ELb1EEENS1_19SingleTileSchedulerILb1ELb0ELb0ELi96EEEEEEEEEvNT_6ParamsE)
        .other          _ZN7cutlass13device_kernelIN5flash11enable_sm90INS1_16FlashAttnBwdSm90INS1_25CollectiveMainloopBwdSm90ILi2ELi1ELi1EN4cute5tupleIJNS5_1CILi1EEES8_S8_EEENS6_IJNS7_ILi64EEENS7_ILi96EEENS7_ILi192EEEEEENS_6half_tEfNS_4arch4Sm90ELb0ELb1ELb0ELb1ELb1ELb0ELb1ELb0ELi3ELi1ELi1ELi1ELb0EEENS1_24CollectiveEpilogueBwdGQAISD_fSG_Li384ELb1ELb1EEENS1_19SingleTileSchedulerILb1ELb0ELb0ELi96EEEEEEEEEvNT_6ParamsE,@"STO_CUDA_ENTRY STV_DEFAULT"
_ZN7cutlass13device_kernelIN5flash11enable_sm90INS1_16FlashAttnBwdSm90INS1_25CollectiveMainloopBwdSm90ILi2ELi1ELi1EN4cute5tupleIJNS5_1CILi1EEES8_S8_EEENS6_IJNS7_ILi64EEENS7_ILi96EEENS7_ILi192EEEEEENS_6half_tEfNS_4arch4Sm90ELb0ELb1ELb0ELb1ELb1ELb0ELb1ELb0ELi3ELi1ELi1ELi1ELb0EEENS1_24CollectiveEpilogueBwdGQAISD_fSG_Li384ELb1ELb1EEENS1_19SingleTileSchedulerILb1ELb0ELb0ELi96EEEEEEEEEvNT_6ParamsE:
        /* <DEDUP_REMOVED lines=23> */
.L_x_2321:
[----:B------:R-:W-:Y:S05]  /*0170*/  BSYNC B0 ;  /* 0x0000000000007941 */ /* 0x000fea0003800000 */
.L_x_2320:
        /* <DEDUP_REMOVED lines=37> */
.L_x_2322:
        /* <DEDUP_REMOVED lines=20> */
.L_x_2323:
[----:B------:R-:W-:Y:S01]  /*0510*/  PLOP3.LUT P0, PT, PT, PT, UP0, 0x80, 0x0 ;  /* 0x000000000000781c */ /* 0x000fe20003f0f008 */
[----:B------:R-:W-:Y:S01]  /*0520*/  NOP ;  /* 0x0000000000007918 */ /* 0x000fe20000000000 */
[----:B------:R-:W-:Y:S01]  /*0530*/  ULDC.64 UR46, c[0x0][0x208] ;  /* 0x00008200002e7ab9 */ /* 0x000fe20000000a00 */
[----:B------:R-:W-:Y:S01]  /*0540*/  BSSY B6, `(.L_x_2324) ;  /* 0x00009eb000067945 */ /* 0x000fe20003800000 */
[----:B-12-4-:R-:W-:Y:S09]  /*0550*/  BAR.SYNC.DEFER_BLOCKING 0x0 ;  /* 0x0000000000007b1d */ /* 0x016ff20000010000 */
[----:B------:R-:W-:Y:S05]  /*0560*/  @!P0 BRA `(.L_x_2325) ;  /* 0x0000004800fc8947 */ /* 0x000fea0003800000 */
.L_x_2326:
        /* <DEDUP_REMOVED lines=21> */
.L_x_2327:
        /* <DEDUP_REMOVED lines=10> */
.L_x_2329:
[----:B------:R-:W2:Y:S02]  /*0760*/  LDC R0, c[0x0][0x8c4] ;  /* 0x00023100ff007b82 */ /* 0x000ea40000000800 */
.L_x_2328:
        /* <DEDUP_REMOVED lines=15> */
.L_x_2331:
        /* <DEDUP_REMOVED lines=10> */
.L_x_2332:
        /* <DEDUP_REMOVED lines=8> */
.L_x_2333:
        /* <DEDUP_REMOVED lines=9> */
.L_x_2334:
        /* <DEDUP_REMOVED lines=22> */
.L_x_2335:
        /* <DEDUP_REMOVED lines=78> */
.L_x_2338:
        /* <DEDUP_REMOVED lines=15> */
.L_x_2337:
        /* <DEDUP_REMOVED lines=20> */
.L_x_2340:
        /* <DEDUP_REMOVED lines=15> */
.L_x_2339:
        /* <DEDUP_REMOVED lines=8> */
.L_x_2483:
        /* <DEDUP_REMOVED lines=19> */
.L_x_2342:
        /* <DEDUP_REMOVED lines=108> */
.L_x_2362:
[----:B------:R-:W-:-:S13]  /*1be0*/  ISETP.NE.AND P0, PT, R155, 0x3, PT ;  /* 0x000000039b00780c */ /* 0x000fda0003f05270 */
[----:B-1----:R-:W-:Y:S05]  /*1bf0*/  @!P0 BRA `(.L_x_2344) ;  /* 0x0000000000048947 */ /* 0x002fea0003800000 */
[----:B------:R-:W-:Y:S01]  /*1c00*/  BPT.TRAP 0x1 ;  /* 0x000000040000795c */ /* 0x000fe20000300000 */
.L_x_2344:
[----:B------:R-:W-:Y:S02]  /*1c10*/  LEA R3, R2, UR36, 0x3 ;  /* 0x0000002402037c11 */ /* 0x000fe4000f8e18ff */
[----:B------:R-:W-:-:S04]  /*1c20*/  SHF.L.U32 R12, R7, 0x1f, RZ ;  /* 0x0000001f070c7819 */ /* 0x000fc800000006ff */
[----:B------:R1:W2:Y:S01]  /*1c30*/  SYNCS.PHASECHK.TRANS64.TRYWAIT P1, [R3+URZ+0x36410], R12 ;  /* 0x0364100c030075a7 */ /* 0x0002a2000802017f */
[----:B------:R-:W-:Y:S05]  /*1c40*/  @!P0 BRA `(.L_x_2345) ;  /* 0x0000000000048947 */ /* 0x000fea0003800000 */
[----:B------:R-:W-:Y:S01]  /*1c50*/  BPT.TRAP 0x1 ;  /* 0x000000040000795c */ /* 0x000fe20000300000 */
.L_x_2345:
[----:B--2---:R-:W-:Y:S05]  /*1c60*/  @P1 BRA `(.L_x_2346) ;  /* 0x0000000000081947 */ /* 0x004fea0003800000 */
[----:B------:R-:W2:Y:S02]  /*1c70*/  SYNCS.PHASECHK.TRANS64.TRYWAIT P1, [R3+URZ+0x36410], R12 ;  /* 0x0364100c030075a7 */ /* 0x000ea4000802017f */
[----:B--2---:R-:W-:Y:S05]  /*1c80*/  @!P1 BRA `(.L_x_2347) ;  /* 0x0000008800109947 */ /* 0x004fea0003800000 */
.L_x_2346:
        /* <DEDUP_REMOVED lines=103> */
.L_x_2348:
[----:B------:R-:W-:-:S04]  /*2300*/  SHF.L.U32 R13, R5, 0x1f, RZ ;  /* 0x0000001f050d7819 */ /* 0x000fc800000006ff */
[----:B------:R4:W1:Y:S01]  /*2310*/  SYNCS.PHASECHK.TRANS64.TRYWAIT P1, [UR36+0x36430], R13 ;  /* 0x0364300dff0075a7 */ /* 0x0008620008020164 */
[----:B------:R-:W-:Y:S05]  /*2320*/  @!P0 BRA `(.L_x_2349) ;  /* 0x0000000000048947 */ /* 0x000fea0003800000 */
[----:B------:R-:W-:Y:S01]  /*2330*/  BPT.TRAP 0x1 ;  /* 0x000000040000795c */ /* 0x000fe20000300000 */
.L_x_2349:
[----:B-1----:R-:W-:Y:S05]  /*2340*/  @P1 BRA `(.L_x_2350) ;  /* 0x0000000000081947 */ /* 0x002fea0003800000 */
[----:B------:R-:W1:Y:S02]  /*2350*/  SYNCS.PHASECHK.TRANS64.TRYWAIT P1, [UR36+0x36430], R13 ;  /* 0x0364300dff0075a7 */ /* 0x000e640008020164 */
[----:B-1----:R-:W-:Y:S05]  /*2360*/  @!P1 BRA `(.L_x_2351) ;  /* 0x00000080006c9947 */ /* 0x002fea0003800000 */
.L_x_2350:
        /* <DEDUP_REMOVED lines=112> */
.L_x_2354:
[----:B------:R-:W-:-:S06]  /*2a70*/  UISETP.NE.AND UP0, UPT, UR42, 0x1, UPT ;  /* 0x000000012a00788c */ /* 0x000fcc000bf05270 */
[----:B------:R-:W-:-:S05]  /*2a80*/  PLOP3.LUT P1, PT, PT, PT, UP0, 0x80, 0x0 ;  /* 0x000000000000781c */ /* 0x000fca0003f2f008 */
[----:B------:R-:W-:-:S08]  /*2a90*/  @UP0 ULDC UR5, c[0x0][0x754] ;  /* 0x0001d50000050ab9 */ /* 0x000fd00000000800 */
[----:B------:R-:W-:Y:S01]  /*2aa0*/  @P1 IMAD.HI.U32 R12, R23, UR5, RZ ;  /* 0x00000005170c1c27 */ /* 0x000fe2000f8e00ff */
[----:B------:R-:W-:-:S04]  /*2ab0*/  @UP0 ULDC UR5, c[0x0][0x758] ;  /* 0x0001d60000050ab9 */ /* 0x000fc80000000800 */
[----:B------:R-:W-:-:S07]  /*2ac0*/  @P1 SHF.R.U32.HI R23, RZ, UR5, R12 ;  /* 0x00000005ff171c19 */ /* 0x000fce000801160c */
.L_x_2355:
[----:B------:R-:W-:Y:S05]  /*2ad0*/  BSYNC B0 ;  /* 0x0000000000007941 */ /* 0x000fea0003800000 */
.L_x_2353:
[----:B------:R-:W-:Y:S01]  /*2ae0*/  IMAD R23, R23, UR42, R18 ;  /* 0x0000002a17177c24 */ /* 0x000fe2000f8e0212 */
[----:B------:R-:W-:-:S04]  /*2af0*/  IADD3 R12, R15, UR4, R4 ;  /* 0x000000040f0c7c10 */ /* 0x000fc8000fffe004 */
[----:B------:R-:W-:Y:S02]  /*2b00*/  VIADDMNMX R13, R23, UR42, R13, PT ;  /* 0x0000002a170d7c46 */ /* 0x000fe4000b80010d */
[----:B------:R-:W-:-:S07]  /*2b10*/  VIMNMX R12, R12, R23, !PT ;  /* 0x000000170c0c7248 */ /* 0x000fce0007fe0100 */
.L_x_2352:
        /* <DEDUP_REMOVED lines=51> */
.L_x_2358:
[----:B------:R-:W-:-:S06]  /*2e50*/  UISETP.NE.AND UP0, UPT, UR42, 0x1, UPT ;  /* 0x000000012a00788c */ /* 0x000fcc000bf05270 */
[----:B------:R-:W-:-:S05]  /*2e60*/  PLOP3.LUT P6, PT, PT, PT, UP0, 0x80, 0x0 ;  /* 0x000000000000781c */ /* 0x000fca0003fcf008 */
[----:B------:R-:W-:-:S08]  /*2e70*/  @UP0 ULDC UR4, c[0x0][0x754] ;  /* 0x0001d50000040ab9 */ /* 0x000fd00000000800 */
[----:B------:R-:W-:Y:S01]  /*2e80*/  @P6 IMAD.HI.U32 R12, R13, UR4, RZ ;  /* 0x000000040d0c6c27 */ /* 0x000fe2000f8e00ff */
[----:B------:R-:W-:Y:S01]  /*2e90*/  PLOP3.LUT P6, PT, PT, PT, UP0, 0x80, 0x0 ;  /* 0x000000000000781c */ /* 0x000fe20003fcf008 */
[----:B------:R-:W-:-:S12]  /*2ea0*/  @UP0 ULDC UR4, c[0x0][0x758] ;  /* 0x0001d60000040ab9 */ /* 0x000fd80000000800 */
[----:B------:R-:W-:-:S07]  /*2eb0*/  @P6 SHF.R.U32.HI R13, RZ, UR4, R12 ;  /* 0x00000004ff0d6c19 */ /* 0x000fce000801160c */
.L_x_2359:
[----:B------:R-:W-:Y:S05]  /*2ec0*/  BSYNC B0 ;  /* 0x0000000000007941 */ /* 0x000fea0003800000 */
.L_x_2357:
[----:B------:R-:W-:-:S05]  /*2ed0*/  IMAD R13, R13, UR42, R18 ;  /* 0x0000002a0d0d7c24 */ /* 0x000fca000f8e0212 */
[----:B------:R-:W-:Y:S02]  /*2ee0*/  VIMNMX R14, R14, R13, !PT ;  /* 0x0000000d0e0e7248 */ /* 0x000fe40007fe0100 */
[----:B------:R-:W-:-:S07]  /*2ef0*/  VIADDMNMX R20, R13, UR42, R20, PT ;  /* 0x0000002a0d147c46 */ /* 0x000fce000b800114 */
.L_x_2356:
        /* <DEDUP_REMOVED lines=214> */
.L_x_2360:
        /* <DEDUP_REMOVED lines=59> */
.L_x_2361:
        /* <DEDUP_REMOVED lines=62> */
.L_x_2336:
[----:B------:R-:W-:Y:S05]  /*43f0*/  @P0 BRA `(.L_x_2330) ;  /* 0x0000005c00fc0947 */ /* 0x000fea0003800000 */
[----:B-1----:R-:W1:Y:S01]  /*4400*/  LDC.64 R2, c[0x0][0x878] ;  /* 0x00021e00ff027b82 */ /* 0x002e620000000a00 */
        /* <DEDUP_REMOVED lines=12> */
[----:B------:R-:W2:Y:S08]  /*44d0*/  @P0 LDC.64 R4, c[0x0][0x878] ;  /* 0x00021e00ff040b82 */ /* 0x000eb00000000a00 */
[----:B------:R-:W1:Y:S01]  /*44e0*/  LDC.64 R22, c[0x0][0x800] ;  /* 0x00020000ff167b82 */ /* 0x000e620000000a00 */
        /* <DEDUP_REMOVED lines=56> */
[----:B------:R2:W-:Y:S03]  /*4870*/  STS.128 [R8+0x2800], R44 ;  /* 0x0028002c08007388 */ /* 0x0005e60000000c00 */
        /* <DEDUP_REMOVED lines=19> */
[----:B------:R-:W-:-:S03]  /*49b0*/  LEA R22, P3, R4, R22, 0x2 ;  /* 0x0000001604167211 */ /* 0x000fc600078610ff */
[----:B------:R-:W-:Y:S01]  /*49c0*/  IMAD.MOV R2, RZ, RZ, -R2 ;  /* 0x000000ffff027224 */ /* 0x000fe200078e0a02 */
[----:B---3--:R-:W-:Y:S01]  /*49d0*/  LEA R24, P4, R6, R24, 0x2 ;  /* 0x0000001806187211 */ /* 0x008fe200078810ff */
[----:B------:R-:W-:Y:S02]  /*49e0*/  IMAD R9, R9, R21, R12 ;  /* 0x0000001509097224 */ /* 0x000fe400078e020c */
[----:B------:R-:W-:Y:S02]  /*49f0*/  IMAD R17, R3, R2, R0 ;  /* 0x0000000203117224 */ /* 0x000fe400078e0200 */
[----:B------:R-:W-:Y:S02]  /*4a00*/  IMAD.IADD R3, R5, 0x1, R13 ;  /* 0x0000000105037824 */ /* 0x000fe400078e020d */
[----:B------:R-:W-:Y:S01]  /*4a10*/  IMAD.IADD R2, R7, 0x1, R9 ;  /* 0x0000000107027824 */ /* 0x000fe200078e0209 */
[----:B--2---:R-:W-:Y:S06]  /*4a20*/  @P2 BRA `(.L_x_2364) ;  /* 0x0000000000142947 */ /* 0x004fec0003800000 */
.L_x_2365:
[----:B------:R-:W2:Y:S04]  /*4a30*/  LDG.E.STRONG.GPU R0, desc[UR46][R10.64] ;  /* 0x0000002e0a007981 */ /* 0x000ea8000c1ef900 */
[----:B--2---:R-:W-:Y:S01]  /*4a40*/  CCTL.IVALL ;  /* 0x00000000ff00798f */ /* 0x004fe20002000000 */
[----:B------:R-:W-:Y:S05]  /*4a50*/  YIELD ;  /* 0x0000000000007946 */ /* 0x000fea0003800000 */
[----:B------:R-:W-:-:S13]  /*4a60*/  ISETP.NE.AND P0, PT, R0, R17, PT ;  /* 0x000000110000720c */ /* 0x000fda0003f05270 */
[----:B------:R-:W-:Y:S05]  /*4a70*/  @P0 BRA `(.L_x_2365) ;  /* 0xfffffffc00ec0947 */ /* 0x000fea000383ffff */
.L_x_2364:
[----:B------:R-:W-:Y:S05]  /*4a80*/  BSYNC B0 ;  /* 0x0000000000007941 */ /* 0x000fea0003800000 */
.L_x_2363:
[----:B------:R-:W-:Y:S01]  /*4a90*/  UMOV UR5, 0xffffffff ;  /* 0xffffffff00057882 */ /* 0x000fe20000000000 */
[----:B------:R-:W-:Y:S02]  /*4aa0*/  LEA.HI.X R23, R4, R23, R3, 0x2, P3 ;  /* 0x0000001704177211 */ /* 0x000fe400018f1403 */
[----:B------:R-:W-:Y:S01]  /*4ab0*/  LEA.HI.X R2, R6, R25, R2, 0x2, P4 ;  /* 0x0000001906027211 */ /* 0x000fe200020f1402 */
[----:B------:R-:W-:Y:S06]  /*4ac0*/  BRA.DIV UR5, `(.L_x_2366) ;  /* 0x0000005a05a87947 */ /* 0x000fec000b800000 */
[----:B------:R-:W-:Y:S01]  /*4ad0*/  NOP ;  /* 0x0000000000007918 */ /* 0x000fe20000000000 */
.L_x_2486:
        /* <DEDUP_REMOVED lines=16> */
.L_x_2369:
[----:B------:R-:W-:Y:S01]  /*4be0*/  @P0 ELECT P2, URZ, PT ;  /* 0x00000000003f082f */ /* 0x000fe20003840000 */
[----:B------:R1:W-:-:S12]  /*4bf0*/  UBLKRED.G.S.ADD.F32.RN [UR6], [UR4], UR5, desc[UR8] ;  /* 0x00000806040073bb */ /* 0x0003d800080a1405 */
[----:B------:R-:W-:Y:S02]  /*4c00*/  @P2 PLOP3.LUT P0, PT, P2, PT, PT, 0x8, 0x0 ;  /* 0x000000000000281c */ /* 0x000fe4000170e170 */
[----:B------:R-:W-:-:S11]  /*4c10*/  PLOP3.LUT P2, PT, PT, PT, PT, 0x8, 0x0 ;  /* 0x000000000000781c */ /* 0x000fd60003f4e170 */
[----:B-1----:R-:W-:Y:S05]  /*4c20*/  @P0 BRA.U.ANY `(.L_x_2369) ;  /* 0xfffffffd00ec0947 */ /* 0x002fea000393ffff */
[----:B------:R0:W-:Y:S01]  /*4c30*/  UTMACMDFLUSH ;  /* 0x00000000000079b7 */ /* 0x0001e20000000000 */
[----:B------:R-:W-:-:S04]  /*4c40*/  DEPBAR.LE SB0, 0x0 ;  /* 0x000080000000791a */ /* 0x000fc80000000000 */
.L_x_2368:
[----:B------:R-:W-:Y:S05]  /*4c50*/  BSYNC B0 ;  /* 0x0000000000007941 */ /* 0x000fea0003800000 */
.L_x_2367:
        /* <DEDUP_REMOVED lines=14> */
.L_x_2371:
[----:B------:R-:W-:Y:S05]  /*4d40*/  BSYNC B0 ;  /* 0x0000000000007941 */ /* 0x000fea0003800000 */
.L_x_2370:
        /* <DEDUP_REMOVED lines=18> */
.L_x_2374:
[----:B------:R-:W2:Y:S04]  /*4e70*/  LDG.E.STRONG.GPU R0, desc[UR46][R2.64] ;  /* 0x0000002e02007981 */ /* 0x000ea8000c1ef900 */
[----:B--2---:R-:W-:Y:S01]  /*4e80*/  CCTL.IVALL ;  /* 0x00000000ff00798f */ /* 0x004fe20002000000 */
[----:B------:R-:W-:Y:S05]  /*4e90*/  YIELD ;  /* 0x0000000000007946 */ /* 0x000fea0003800000 */
[----:B------:R-:W-:-:S13]  /*4ea0*/  ISETP.NE.AND P0, PT, R0, R17, PT ;  /* 0x000000110000720c */ /* 0x000fda0003f05270 */
[----:B------:R-:W-:Y:S05]  /*4eb0*/  @P0 BRA `(.L_x_2374) ;  /* 0xfffffffc00ec0947 */ /* 0x000fea000383ffff */
.L_x_2373:
[----:B------:R-:W-:Y:S05]  /*4ec0*/  BSYNC B0 ;  /* 0x0000000000007941 */ /* 0x000fea0003800000 */
.L_x_2372:
[----:B------:R-:W-:-:S03]  /*4ed0*/  UMOV UR5, 0xffffffff ;  /* 0xffffffff00057882 */ /* 0x000fc60000000000 */
[----:B------:R-:W-:Y:S05]  /*4ee0*/  BRA.DIV UR5, `(.L_x_2375) ;  /* 0x0000005605bc7947 */ /* 0x000fea000b800000 */
[----:B------:R-:W-:Y:S01]  /*4ef0*/  NOP ;  /* 0x0000000000007918 */ /* 0x000fe20000000000 */
.L_x_2489:
        /* <DEDUP_REMOVED lines=16> */
.L_x_2378:
[----:B------:R-:W-:Y:S01]  /*5000*/  @P0 ELECT P2, URZ, PT ;  /* 0x00000000003f082f */ /* 0x000fe20003840000 */
[----:B------:R2:W-:-:S12]  /*5010*/  UBLKRED.G.S.ADD.F32.RN [UR6], [UR4], UR5, desc[UR8] ;  /* 0x00000806040073bb */ /* 0x0005d800080a1405 */
[----:B------:R-:W-:Y:S02]  /*5020*/  @P2 PLOP3.LUT P0, PT, P2, PT, PT, 0x8, 0x0 ;  /* 0x000000000000281c */ /* 0x000fe4000170e170 */
[----:B------:R-:W-:-:S11]  /*5030*/  PLOP3.LUT P2, PT, PT, PT, PT, 0x8, 0x0 ;  /* 0x000000000000781c */ /* 0x000fd60003f4e170 */
[----:B--2---:R-:W-:Y:S05]  /*5040*/  @P0 BRA.U.ANY `(.L_x_2378) ;  /* 0xfffffffd00ec0947 */ /* 0x004fea000393ffff */
[----:B------:R0:W-:Y:S01]  /*5050*/  UTMACMDFLUSH ;  /* 0x00000000000079b7 */ /* 0x0001e20000000000 */
[----:B------:R-:W-:-:S04]  /*5060*/  DEPBAR.LE SB0, 0x0 ;  /* 0x000080000000791a */ /* 0x000fc80000000000 */
.L_x_2377:
[----:B------:R-:W-:Y:S05]  /*5070*/  BSYNC B0 ;  /* 0x0000000000007941 */ /* 0x000fea0003800000 */
.L_x_2376:
        /* <DEDUP_REMOVED lines=14> */
.L_x_2325:
        /* <DEDUP_REMOVED lines=21> */
.L_x_2380:
        /* <DEDUP_REMOVED lines=13> */
.L_x_2382:
[----:B------:R-:W-:-:S05]  /*5380*/  ULDC UR4, c[0x0][0x8c4] ;  /* 0x0002310000047ab9 */ /* 0x000fca0000000800 */
.L_x_2381:
        /* <DEDUP_REMOVED lines=44> */
.L_x_2383:
        /* <DEDUP_REMOVED lines=13> */
.L_x_2384:
        /* <DEDUP_REMOVED lines=12> */
.L_x_2385:
        /* <DEDUP_REMOVED lines=27> */
.L_x_2386:
        /* <DEDUP_REMOVED lines=39> */
.L_x_2391:
[----:B------:R-:W2:Y:S04]  /*5c00*/  LDG.E.STRONG.GPU R0, desc[UR46][R2.64] ;  /* 0x0000002e02007981 */ /* 0x000ea8000c1ef900 */
[----:B--2---:R-:W-:Y:S01]  /*5c10*/  CCTL.IVALL ;  /* 0x00000000ff00798f */ /* 0x004fe20002000000 */
[----:B------:R-:W-:Y:S05]  /*5c20*/  YIELD ;  /* 0x0000000000007946 */ /* 0x000fea0003800000 */
[----:B------:R-:W-:-:S13]  /*5c30*/  ISETP.NE.AND P1, PT, R0, UR22, PT ;  /* 0x0000001600007c0c */ /* 0x000fda000bf25270 */
[----:B------:R-:W-:Y:S05]  /*5c40*/  @P1 BRA `(.L_x_2391) ;  /* 0xfffffffc00ec1947 */ /* 0x000fea000383ffff */
.L_x_2390:
[----:B------:R-:W-:Y:S05]  /*5c50*/  BSYNC B0 ;  /* 0x0000000000007941 */ /* 0x000fea0003800000 */
.L_x_2389:
[----:B------:R-:W-:-:S03]  /*5c60*/  UMOV UR18, 0xffffffff ;  /* 0xffffffff00127882 */ /* 0x000fc60000000000 */
[----:B------:R-:W-:Y:S05]  /*5c70*/  BRA.DIV UR18, `(.L_x_2392) ;  /* 0x0000004a12747947 */ /* 0x000fea000b800000 */
[----:B------:R-:W-:Y:S01]  /*5c80*/  NOP ;  /* 0x0000000000007918 */ /* 0x000fe20000000000 */
.L_x_2492:
        /* <DEDUP_REMOVED lines=22> */
.L_x_2394:
[----:B------:R-:W-:Y:S05]  /*5df0*/  BSYNC B0 ;  /* 0x0000000000007941 */ /* 0x000fea0003800000 */
.L_x_2393:
        /* <DEDUP_REMOVED lines=19> */
.L_x_2396:
[----:B------:R-:W-:Y:S05]  /*5f30*/  BSYNC B0 ;  /* 0x0000000000007941 */ /* 0x000fea0003800000 */
.L_x_2395:
        /* <DEDUP_REMOVED lines=20> */
.L_x_2398:
[----:B------:R-:W-:Y:S05]  /*6080*/  BSYNC B0 ;  /* 0x0000000000007941 */ /* 0x000fea0003800000 */
.L_x_2397:
[----:B------:R-:W-:Y:S06]  /*6090*/  BAR.ARV 0xa, 0xa0 ;  /* 0x0282800000007b1d */ /* 0x000fec0000002000 */
[----:B------:R-:W-:Y:S04]  /*60a0*/  BSSY B0, `(.L_x_2399) ;  /* 0x0000003000007945 */ /* 0x000fe80003800000 */
[----:B------:R-:W-:Y:S05]  /*60b0*/  @!P0 BRA `(.L_x_2400) ;  /* 0x0000000000048947 */ /* 0x000fea0003800000 */
[----:B------:R-:W-:-:S04]  /*60c0*/  DEPBAR.LE SB0, 0x1 ;  /* 0x000080400000791a */ /* 0x000fc80000000000 */
.L_x_2400:
[----:B------:R-:W-:Y:S05]  /*60d0*/  BSYNC B0 ;  /* 0x0000000000007941 */ /* 0x000fea0003800000 */
.L_x_2399:
[----:B------:R-:W-:Y:S06]  /*60e0*/  BAR.ARV 0xb, 0xa0 ;  /* 0x02c2800000007b1d */ /* 0x000fec0000002000 */
[----:B------:R-:W-:Y:S04]  /*60f0*/  BSSY B0, `(.L_x_2401) ;  /* 0x0000003000007945 */ /* 0x000fe80003800000 */
[----:B------:R-:W-:Y:S05]  /*6100*/  @!P0 BRA `(.L_x_2402) ;  /* 0x0000000000048947 */ /* 0x000fea0003800000 */
[----:B------:R-:W-:-:S04]  /*6110*/  DEPBAR.LE SB0, 0x0 ;  /* 0x000080000000791a */ /* 0x000fc80000000000 */
.L_x_2402:
[----:B------:R-:W-:Y:S05]  /*6120*/  BSYNC B0 ;  /* 0x0000000000007941 */ /* 0x000fea0003800000 */
.L_x_2401:
        /* <DEDUP_REMOVED lines=19> */
.L_x_2404:
[----:B------:R-:W-:Y:S05]  /*6260*/  BSYNC B0 ;  /* 0x0000000000007941 */ /* 0x000fea0003800000 */
.L_x_2403:
[----:B------:R-:W-:Y:S01]  /*6270*/  UIADD3 UR18, UR9, 0x1, URZ ;  /* 0x0000000109127890 */ /* 0x000fe2000fffe03f */
[----:B------:R-:W-:Y:S11]  /*6280*/  BRA `(.L_x_2405) ;  /* 0x0000000000047947 */ /* 0x000ff60003800000 */
.L_x_2388:
[----:B------:R-:W-:-:S05]  /*6290*/  UMOV UR18, UR9 ;  /* 0x0000000900127c82 */ /* 0x000fca0008000000 */
.L_x_2405:
        /* <DEDUP_REMOVED lines=16> */
.L_x_2438:
        /* <DEDUP_REMOVED lines=11> */
.L_x_2408:
[----:B------:R-:W2:Y:S04]  /*6450*/  LDG.E.STRONG.GPU R0, desc[UR46][R2.64] ;  /* 0x0000002e02007981 */ /* 0x000ea8000c1ef900 */
[----:B--2---:R-:W-:Y:S01]  /*6460*/  CCTL.IVALL ;  /* 0x00000000ff00798f */ /* 0x004fe20002000000 */
[----:B------:R-:W-:Y:S05]  /*6470*/  YIELD ;  /* 0x0000000000007946 */ /* 0x000fea0003800000 */
[----:B------:R-:W-:-:S13]  /*6480*/  ISETP.NE.AND P1, PT, R0, UR22, PT ;  /* 0x0000001600007c0c */ /* 0x000fda000bf25270 */
[----:B------:R-:W-:Y:S05]  /*6490*/  @P1 BRA `(.L_x_2408) ;  /* 0xfffffffc00ec1947 */ /* 0x000fea000383ffff */
.L_x_2407:
[----:B------:R-:W-:Y:S05]  /*64a0*/  BSYNC B0 ;  /* 0x0000000000007941 */ /* 0x000fea0003800000 */
.L_x_2406:
[----:B------:R-:W-:-:S03]  /*64b0*/  UMOV UR13, 0xffffffff ;  /* 0xffffffff000d7882 */ /* 0x000fc60000000000 */
[----:B------:R-:W-:Y:S05]  /*64c0*/  BRA.DIV UR13, `(.L_x_2409) ;  /* 0x000000420d7c7947 */ /* 0x000fea000b800000 */
[----:B------:R-:W-:Y:S01]  /*64d0*/  NOP ;  /* 0x0000000000007918 */ /* 0x000fe20000000000 */
.L_x_2495:
        /* <DEDUP_REMOVED lines=19> */
.L_x_2411:
[----:B------:R-:W-:Y:S05]  /*6610*/  BSYNC B0 ;  /* 0x0000000000007941 */ /* 0x000fea0003800000 */
.L_x_2410:
        /* <DEDUP_REMOVED lines=14> */
.L_x_2413:
[----:B------:R-:W-:Y:S05]  /*6700*/  BSYNC B0 ;  /* 0x0000000000007941 */ /* 0x000fea0003800000 */
.L_x_2412:
        /* <DEDUP_REMOVED lines=15> */
.L_x_2415:
[----:B------:R-:W-:Y:S05]  /*6800*/  BSYNC B0 ;  /* 0x0000000000007941 */ /* 0x000fea0003800000 */
.L_x_2414:
[----:B------:R-:W-:Y:S06]  /*6810*/  BAR.ARV 0xa, 0xa0 ;  /* 0x0282800000007b1d */ /* 0x000fec0000002000 */
[----:B------:R-:W-:Y:S04]  /*6820*/  BSSY B0, `(.L_x_2416) ;  /* 0x0000003000007945 */ /* 0x000fe80003800000 */
[----:B------:R-:W-:Y:S05]  /*6830*/  @!P0 BRA `(.L_x_2417) ;  /* 0x0000000000048947 */ /* 0x000fea0003800000 */
[----:B------:R-:W-:-:S04]  /*6840*/  DEPBAR.LE SB0, 0x1 ;  /* 0x000080400000791a */ /* 0x000fc80000000000 */
.L_x_2417:
[----:B------:R-:W-:Y:S05]  /*6850*/  BSYNC B0 ;  /* 0x0000000000007941 */ /* 0x000fea0003800000 */
.L_x_2416:
[----:B------:R-:W-:Y:S06]  /*6860*/  BAR.ARV 0xb, 0xa0 ;  /* 0x02c2800000007b1d */ /* 0x000fec0000002000 */
[----:B------:R-:W-:Y:S04]  /*6870*/  BSSY B0, `(.L_x_2418) ;  /* 0x0000003000007945 */ /* 0x000fe80003800000 */
[----:B------:R-:W-:Y:S05]  /*6880*/  @!P0 BRA `(.L_x_2419) ;  /* 0x0000000000048947 */ /* 0x000fea0003800000 */
[----:B------:R-:W-:-:S04]  /*6890*/  DEPBAR.LE SB0, 0x0 ;  /* 0x000080000000791a */ /* 0x000fc80000000000 */
.L_x_2419:
[----:B------:R-:W-:Y:S05]  /*68a0*/  BSYNC B0 ;  /* 0x0000000000007941 */ /* 0x000fea0003800000 */
.L_x_2418:
        /* <DEDUP_REMOVED lines=19> */
.L_x_2421:
[----:B------:R-:W-:Y:S05]  /*69e0*/  BSYNC B0 ;  /* 0x0000000000007941 */ /* 0x000fea0003800000 */
.L_x_2420:
        /* <DEDUP_REMOVED lines=9> */
.L_x_2424:
[----:B------:R-:W2:Y:S04]  /*6a80*/  LDG.E.STRONG.GPU R0, desc[UR46][R2.64] ;  /* 0x0000002e02007981 */ /* 0x000ea8000c1ef900 */
[----:B--2---:R-:W-:Y:S01]  /*6a90*/  CCTL.IVALL ;  /* 0x00000000ff00798f */ /* 0x004fe20002000000 */
[----:B------:R-:W-:Y:S05]  /*6aa0*/  YIELD ;  /* 0x0000000000007946 */ /* 0x000fea0003800000 */
[----:B------:R-:W-:-:S13]  /*6ab0*/  ISETP.NE.AND P1, PT, R0, UR22, PT ;  /* 0x0000001600007c0c */ /* 0x000fda000bf25270 */
[----:B------:R-:W-:Y:S05]  /*6ac0*/  @P1 BRA `(.L_x_2424) ;  /* 0xfffffffc00ec1947 */ /* 0x000fea000383ffff */
.L_x_2423:
[----:B------:R-:W-:Y:S05]  /*6ad0*/  BSYNC B0 ;  /* 0x0000000000007941 */ /* 0x000fea0003800000 */
.L_x_2422:
[----:B------:R-:W-:-:S03]  /*6ae0*/  UMOV UR5, 0xffffffff ;  /* 0xffffffff00057882 */ /* 0x000fc60000000000 */
[----:B------:R-:W-:Y:S05]  /*6af0*/  BRA.DIV UR5, `(.L_x_2425) ;  /* 0x0000003e050c7947 */ /* 0x000fea000b800000 */
[----:B------:R-:W-:Y:S01]  /*6b00*/  NOP ;  /* 0x0000000000007918 */ /* 0x000fe20000000000 */
.L_x_2498:
        /* <DEDUP_REMOVED lines=15> */
.L_x_2427:
[----:B------:R-:W-:Y:S05]  /*6c00*/  BSYNC B0 ;  /* 0x0000000000007941 */ /* 0x000fea0003800000 */
.L_x_2426:
        /* <DEDUP_REMOVED lines=14> */
.L_x_2429:
[----:B------:R-:W-:Y:S05]  /*6cf0*/  BSYNC B0 ;  /* 0x0000000000007941 */ /* 0x000fea0003800000 */
.L_x_2428:
        /* <DEDUP_REMOVED lines=15> */
.L_x_2431:
[----:B------:R-:W-:Y:S05]  /*6df0*/  BSYNC B0 ;  /* 0x0000000000007941 */ /* 0x000fea0003800000 */
.L_x_2430:
[----:B------:R-:W-:Y:S06]  /*6e00*/  BAR.ARV 0xa, 0xa0 ;  /* 0x0282800000007b1d */ /* 0x000fec0000002000 */
[----:B------:R-:W-:Y:S04]  /*6e10*/  BSSY B0, `(.L_x_2432) ;  /* 0x0000003000007945 */ /* 0x000fe80003800000 */
[----:B------:R-:W-:Y:S05]  /*6e20*/  @!P0 BRA `(.L_x_2433) ;  /* 0x0000000000048947 */ /* 0x000fea0003800000 */
[----:B------:R-:W-:-:S04]  /*6e30*/  DEPBAR.LE SB0, 0x1 ;  /* 0x000080400000791a */ /* 0x000fc80000000000 */
.L_x_2433:
[----:B------:R-:W-:Y:S05]  /*6e40*/  BSYNC B0 ;  /* 0x0000000000007941 */ /* 0x000fea0003800000 */
.L_x_2432:
[----:B------:R-:W-:Y:S06]  /*6e50*/  BAR.ARV 0xb, 0xa0 ;  /* 0x02c2800000007b1d */ /* 0x000fec0000002000 */
[----:B------:R-:W-:Y:S04]  /*6e60*/  BSSY B0, `(.L_x_2434) ;  /* 0x0000003000007945 */ /* 0x000fe80003800000 */
[----:B------:R-:W-:Y:S05]  /*6e70*/  @!P0 BRA `(.L_x_2435) ;  /* 0x0000000000048947 */ /* 0x000fea0003800000 */
[----:B------:R-:W-:-:S04]  /*6e80*/  DEPBAR.LE SB0, 0x0 ;  /* 0x000080000000791a */ /* 0x000fc80000000000 */
.L_x_2435:
[----:B------:R-:W-:Y:S05]  /*6e90*/  BSYNC B0 ;  /* 0x0000000000007941 */ /* 0x000fea0003800000 */
.L_x_2434:
        /* <DEDUP_REMOVED lines=19> */
.L_x_2437:
[----:B------:R-:W-:Y:S05]  /*6fd0*/  BSYNC B0 ;  /* 0x0000000000007941 */ /* 0x000fea0003800000 */
.L_x_2436:
[----:B------:R-:W-:Y:S02]  /*6fe0*/  UIADD3 UR9, UR9, 0x2, URZ ;  /* 0x0000000209097890 */ /* 0x000fe4000fffe03f */
[----:B------:R-:W-:Y:S02]  /*6ff0*/  UIADD3 UR4, UR4, 0x6000, URZ ;  /* 0x0000600004047890 */ /* 0x000fe4000fffe03f */
[----:B------:R-:W-:-:S06]  /*7000*/  UISETP.GE.AND UP0, UPT, UR9, UR11, UPT ;  /* 0x0000000b0900728c */ /* 0x000fcc000bf06270 */
[----:B------:R-:W-:-:S13]  /*7010*/  PLOP3.LUT P1, PT, PT, PT, UP0, 0x80, 0x0 ;  /* 0x000000000000781c */ /* 0x000fda0003f2f008 */
[----:B------:R-:W-:Y:S05]  /*7020*/  @!P1 BRA `(.L_x_2438) ;  /* 0xfffffff000dc9947 */ /* 0x000fea000383ffff */
.L_x_2387:
        /* <DEDUP_REMOVED lines=41> */
.L_x_2441:
[----:B------:R-:W-:Y:S05]  /*72c0*/  BSYNC B0 ;  /* 0x0000000000007941 */ /* 0x000fea0003800000 */
.L_x_2440:
[----:B------:R-:W-:Y:S05]  /*72d0*/  BRA `(.L_x_2442) ;  /* 0x0000000000047947 */ /* 0x000fea0003800000 */
.L_x_2439:
[----:B------:R-:W-:-:S05]  /*72e0*/  UMOV UR4, UR9 ;  /* 0x0000000900047c82 */ /* 0x000fca0008000000 */
.L_x_2442:
        /* <DEDUP_REMOVED lines=11> */
.L_x_2447:
        /* <DEDUP_REMOVED lines=24> */
.L_x_2444:
[----:B------:R-:W-:Y:S05]  /*7520*/  BSYNC B0 ;  /* 0x0000000000007941 */ /* 0x000fea0003800000 */
.L_x_2443:
        /* <DEDUP_REMOVED lines=24> */
.L_x_2446:
[----:B------:R-:W-:Y:S05]  /*76b0*/  BSYNC B0 ;  /* 0x0000000000007941 */ /* 0x000fea0003800000 */
.L_x_2445:
[----:B------:R-:W-:Y:S02]  /*76c0*/  UIADD3 UR7, UR7, 0x2, URZ ;  /* 0x0000000207077890 */ /* 0x000fe4000fffe03f */
[----:B------:R-:W-:Y:S02]  /*76d0*/  ULEA UR5, UR19, UR5, 0x1 ;  /* 0x0000000513057291 */ /* 0x000fe4000f8e083f */
[----:B------:R-:W-:Y:S02]  /*76e0*/  ULEA UR6, UR19, UR6, 0x1 ;  /* 0x0000000613067291 */ /* 0x000fe4000f8e083f */
[----:B------:R-:W-:-:S13]  /*76f0*/  ISETP.NE.AND P0, PT, RZ, UR7, PT ;  /* 0x00000007ff007c0c */ /* 0x000fda000bf05270 */
[----:B------:R-:W-:Y:S05]  /*7700*/  @!P0 BRA `(.L_x_2330) ;  /* 0x0000002c00388947 */ /* 0x000fea0003800000 */
[----:B------:R-:W-:Y:S05]  /*7710*/  BRA `(.L_x_2447) ;  /* 0xfffffffc00207947 */ /* 0x000fea000383ffff */
.L_x_2379:
        /* <DEDUP_REMOVED lines=14> */
.L_x_2448:
        /* <DEDUP_REMOVED lines=16> */
.L_x_2450:
[----:B------:R-:W-:-:S05]  /*7900*/  ULDC UR4, c[0x0][0x8c4] ;  /* 0x0002310000047ab9 */ /* 0x000fca0000000800 */
.L_x_2449:
        /* <DEDUP_REMOVED lines=62> */
.L_x_2452:
        /* <DEDUP_REMOVED lines=13> */
.L_x_2453:
        /* <DEDUP_REMOVED lines=10> */
.L_x_2454:
        /* <DEDUP_REMOVED lines=21> */
.L_x_2455:
        /* <DEDUP_REMOVED lines=57> */
.L_x_2499:
        /* <DEDUP_REMOVED lines=9> */
.L_x_2458:
        /* <DEDUP_REMOVED lines=116> */
.L_x_2469:
[----:B-1----:R-:W-:-:S05]  /*8b10*/  IMAD.MOV.U32 R9, RZ, RZ, 0x1 ;  /* 0x00000001ff097424 */ /* 0x002fca00078e00ff */
[----:B------:R-:W-:-:S04]  /*8b20*/  SHF.L.U32 R9, R9, 0x1f, RZ ;  /* 0x0000001f09097819 */ /* 0x000fc800000006ff */
[----:B------:R-:W1:Y:S02]  /*8b30*/  SYNCS.PHASECHK.TRANS64.TRYWAIT P1, [R8+URZ+0x36438], R9 ;  /* 0x03643809080075a7 */ /* 0x000e64000802017f */
[----:B-1----:R-:W-:Y:S05]  /*8b40*/  @!P1 BRA `(.L_x_2461) ;  /* 0x0000001c00289947 */ /* 0x002fea0003800000 */
.L_x_2500:
[----:B------:R-:W-:Y:S05]  /*8b50*/  @P0 BRA `(.L_x_2462) ;  /* 0x0000000000140947 */ /* 0x000fea0003800000 */
[----:B------:R-:W-:Y:S01]  /*8b60*/  ISETP.NE.AND P1, PT, R22, RZ, PT ;  /* 0x000000ff1600720c */ /* 0x000fe20003f25270 */
[----:B------:R-:W-:-:S04]  /*8b70*/  IMAD.MOV.U32 R3, RZ, RZ, 0x6100 ;  /* 0x00006100ff037424 */ /* 0x000fc800078e00ff */
[----:B------:R2:W-:Y:S08]  /*8b80*/  SYNCS.ARRIVE.TRANS64 RZ, [R8+URZ+0x36430], R3 ;  /* 0x0364300308ff79a7 */ /* 0x0005f0000800003f */
[----:B------:R-:W-:Y:S05]  /*8b90*/  @!P1 BRA `(.L_x_2462) ;  /* 0x0000000000049947 */ /* 0x000fea0003800000 */
[----:B------:R-:W-:Y:S01]  /*8ba0*/  BPT.TRAP 0x1 ;  /* 0x000000040000795c */ /* 0x000fe20000300000 */
.L_x_2462:
        /* <DEDUP_REMOVED lines=49> */
.L_x_2501:
[----:B------:R-:W-:Y:S05]  /*8ec0*/  @P0 BRA `(.L_x_2464) ;  /* 0x0000000000140947 */ /* 0x000fea0003800000 */
[----:B------:R-:W-:Y:S01]  /*8ed0*/  ISETP.NE.AND P1, PT, R22, RZ, PT ;  /* 0x000000ff1600720c */ /* 0x000fe20003f25270 */
[----:B--2---:R-:W-:-:S04]  /*8ee0*/  IMAD.MOV.U32 R7, RZ, RZ, 0x6100 ;  /* 0x00006100ff077424 */ /* 0x004fc800078e00ff */
[----:B------:R3:W-:Y:S08]  /*8ef0*/  SYNCS.ARRIVE.TRANS64 RZ, [R8+URZ+0x36418], R7 ;  /* 0x0364180708ff79a7 */ /* 0x0007f0000800003f */
[----:B------:R-:W-:Y:S05]  /*8f00*/  @!P1 BRA `(.L_x_2464) ;  /* 0x0000000000049947 */ /* 0x000fea0003800000 */
[----:B------:R-:W-:Y:S01]  /*8f10*/  BPT.TRAP 0x1 ;  /* 0x000000040000795c */ /* 0x000fe20000300000 */
.L_x_2464:
        /* <DEDUP_REMOVED lines=47> */
.L_x_2502:
        /* <DEDUP_REMOVED lines=8> */
.L_x_2466:
        /* <DEDUP_REMOVED lines=37> */
.L_x_2504:
[----:B------:R-:W-:Y:S05]  /*94e0*/  @P0 BRA `(.L_x_2468) ;  /* 0x0000000000140947 */ /* 0x000fea0003800000 */
[----:B------:R-:W-:Y:S01]  /*94f0*/  ISETP.NE.AND P1, PT, R22, RZ, PT ;  /* 0x000000ff1600720c */ /* 0x000fe20003f25270 */
[----:B--2---:R-:W-:-:S04]  /*9500*/  IMAD.MOV.U32 R5, RZ, RZ, 0x6100 ;  /* 0x00006100ff057424 */ /* 0x004fc800078e00ff */
[----:B------:R3:W-:Y:S08]  /*9510*/  SYNCS.ARRIVE.TRANS64 RZ, [R8+URZ+0x36410], R5 ;  /* 0x0364100508ff79a7 */ /* 0x0007f0000800003f */
[----:B------:R-:W-:Y:S05]  /*9520*/  @!P1 BRA `(.L_x_2468) ;  /* 0x0000000000049947 */ /* 0x000fea0003800000 */
[----:B------:R-:W-:Y:S01]  /*9530*/  BPT.TRAP 0x1 ;  /* 0x000000040000795c */ /* 0x000fe20000300000 */
.L_x_2468:
        /* <DEDUP_REMOVED lines=44> */
.L_x_2460:
[----:B------:R-:W-:Y:S01]  /*9800*/  ISETP.NE.AND P1, PT, R21, RZ, PT ;  /* 0x000000ff1500720c */ /* 0x000fe20003f25270 */
[----:B------:R-:W-:Y:S02]  /*9810*/  IMAD.MOV.U32 R4, RZ, RZ, R19 ;  /* 0x000000ffff047224 */ /* 0x000fe400078e0013 */
[----:B------:R-:W-:-:S10]  /*9820*/  IMAD.MOV.U32 R5, RZ, RZ, 0x1 ;  /* 0x00000001ff057424 */ /* 0x000fd400078e00ff */
[----:B------:R-:W-:Y:S05]  /*9830*/  @!P1 BRA `(.L_x_2459) ;  /* 0x00000004008c9947 */ /* 0x000fea0003800000 */
[----:B------:R-:W2:Y:S02]  /*9840*/  SYNCS.PHASECHK.TRANS64.TRYWAIT P1, [R8+URZ+0x36438], R9 ;  /* 0x03643809080075a7 */ /* 0x000ea4000802017f */
[----:B--2---:R-:W-:Y:S05]  /*9850*/  @!P1 BRA `(.L_x_2470) ;  /* 0x0000001000449947 */ /* 0x004fea0003800000 */
.L_x_2505:
[----:B------:R-:W-:Y:S05]  /*9860*/  @P0 BRA `(.L_x_2471) ;  /* 0x0000000000140947 */ /* 0x000fea0003800000 */
[----:B------:R-:W-:Y:S01]  /*9870*/  ISETP.NE.AND P1, PT, R22, RZ, PT ;  /* 0x000000ff1600720c */ /* 0x000fe20003f25270 */
[----:B------:R-:W-:-:S04]  /*9880*/  IMAD.MOV.U32 R5, RZ, RZ, 0x6100 ;  /* 0x00006100ff057424 */ /* 0x000fc800078e00ff */
[----:B------:R3:W-:Y:S08]  /*9890*/  SYNCS.ARRIVE.TRANS64 RZ, [R8+URZ+0x36430], R5 ;  /* 0x0364300508ff79a7 */ /* 0x0007f0000800003f */
[----:B------:R-:W-:Y:S05]  /*98a0*/  @!P1 BRA `(.L_x_2471) ;  /* 0x0000000000049947 */ /* 0x000fea0003800000 */
[----:B------:R-:W-:Y:S01]  /*98b0*/  BPT.TRAP 0x1 ;  /* 0x000000040000795c */ /* 0x000fe20000300000 */
.L_x_2471:
        /* <DEDUP_REMOVED lines=42> */
.L_x_2506:
[----:B-1----:R-:W-:Y:S01]  /*9b60*/  IMAD.MOV.U32 R5, RZ, RZ, RZ ;  /* 0x000000ffff057224 */ /* 0x002fe200078e00ff */
[----:B------:R-:W-:Y:S06]  /*9b70*/  @P0 BRA `(.L_x_2473) ;  /* 0x0000000000140947 */ /* 0x000fec0003800000 */
[----:B------:R-:W-:Y:S01]  /*9b80*/  ISETP.NE.AND P1, PT, R22, RZ, PT ;  /* 0x000000ff1600720c */ /* 0x000fe20003f25270 */
[----:B------:R-:W-:-:S04]  /*9b90*/  IMAD.MOV.U32 R9, RZ, RZ, 0x6100 ;  /* 0x00006100ff097424 */ /* 0x000fc800078e00ff */
[----:B------:R1:W-:Y:S08]  /*9ba0*/  SYNCS.ARRIVE.TRANS64 RZ, [R8+URZ+0x36418], R9 ;  /* 0x0364180908ff79a7 */ /* 0x0003f0000800003f */
[----:B------:R-:W-:Y:S05]  /*9bb0*/  @!P1 BRA `(.L_x_2473) ;  /* 0x0000000000049947 */ /* 0x000fea0003800000 */
[----:B------:R-:W-:Y:S01]  /*9bc0*/  BPT.TRAP 0x1 ;  /* 0x000000040000795c */ /* 0x000fe20000300000 */
.L_x_2473:
        /* <DEDUP_REMOVED lines=42> */
.L_x_2459:
[----:B------:R-:W-:-:S04]  /*9e70*/  SHF.L.U32 R3, R5, 0x1f, RZ ;  /* 0x0000001f05037819 */ /* 0x000fc800000006ff */
[----:B------:R-:W2:Y:S02]  /*9e80*/  SYNCS.PHASECHK.TRANS64.TRYWAIT P1, [R8+URZ+0x36438], R3 ;  /* 0x03643803080075a7 */ /* 0x000ea4000802017f */
[----:B--2---:R-:W-:Y:S05]  /*9e90*/  @!P1 BRA `(.L_x_2474) ;  /* 0x0000000800dc9947 */ /* 0x004fea0003800000 */
.L_x_2507:
[----:B------:R-:W-:Y:S05]  /*9ea0*/  @P0 BRA `(.L_x_2475) ;  /* 0x0000000000180947 */ /* 0x000fea0003800000 */
[----:B------:R-:W3:Y:S01]  /*9eb0*/  S2R R0, SR_TID.X ;  /* 0x0000000000007919 */ /* 0x000ee20000002100 */
[----:B--2---:R-:W-:-:S04]  /*9ec0*/  IMAD.MOV.U32 R3, RZ, RZ, 0x6100 ;  /* 0x00006100ff037424 */ /* 0x004fc800078e00ff */
[----:B------:R4:W-:Y:S01]  /*9ed0*/  SYNCS.ARRIVE.TRANS64 RZ, [R8+URZ+0x36430], R3 ;  /* 0x0364300308ff79a7 */ /* 0x0009e2000800003f */
[----:B---3--:R-:W-:-:S13]  /*9ee0*/  LOP3.LUT P0, RZ, R0, 0x1f, RZ, 0xc0, !PT ;  /* 0x0000001f00ff7812 */ /* 0x008fda000780c0ff */
[----:B----4-:R-:W-:Y:S05]  /*9ef0*/  @!P0 BRA `(.L_x_2475) ;  /* 0x0000000000048947 */ /* 0x010fea0003800000 */
[----:B------:R-:W-:Y:S01]  /*9f00*/  BPT.TRAP 0x1 ;  /* 0x000000040000795c */ /* 0x000fe20000300000 */
.L_x_2475:
        /* <DEDUP_REMOVED lines=44> */
.L_x_2456:
[----:B------:R-:W-:Y:S05]  /*a1d0*/  BSYNC B0 ;  /* 0x0000000000007941 */ /* 0x000fea0003800000 */
.L_x_2451:
[----:B------:R-:W-:-:S03]  /*a1e0*/  UMOV UR8, 0xffffffff ;  /* 0xffffffff00087882 */ /* 0x000fc60000000000 */
[----:B------:R-:W-:Y:S05]  /*a1f0*/  BRA.DIV UR8, `(.L_x_2476) ;  /* 0x0000000a08187947 */ /* 0x000fea000b800000 */
[----:B------:R-:W-:-:S13]  /*a200*/  ELECT P6, URZ, PT ;  /* 0x00000000003f782f */ /* 0x000fda00038c0000 */
.L_x_2510:
[----:B------:R-:W-:Y:S05]  /*a210*/  @!P6 BRA `(.L_x_2330) ;  /* 0x000000000074e947 */ /* 0x000fea0003800000 */
[----:B------:R-:W-:-:S06]  /*a220*/  ULOP3.LUT UR8, UR38, 0x2, URZ, 0xfc, !UPT ;  /* 0x0000000226087892 */ /* 0x000fcc000f8efc3f */
[----:B------:R-:W-:-:S05]  /*a230*/  IMAD.U32 R0, RZ, RZ, UR8 ;  /* 0x00000008ff007e24 */ /* 0x000fca000f8e00ff */
[----:B------:R-:W-:-:S13]  /*a240*/  ISETP.NE.AND P2, PT, R0, 0x3, PT ;  /* 0x000000030000780c */ /* 0x000fda0003f45270 */
[----:B------:R-:W-:Y:S05]  /*a250*/  @!P2 BRA `(.L_x_2477) ;  /* 0x000000000004a947 */ /* 0x000fea0003800000 */
[----:B---3--:R-:W-:Y:S01]  /*a260*/  BPT.TRAP 0x1 ;  /* 0x000000040000795c */ /* 0x008fe20000300000 */
.L_x_2477:
        /* <DEDUP_REMOVED lines=15> */
.L_x_2511:
[----:B------:R-:W2:Y:S02]  /*a360*/  SYNCS.PHASECHK.TRANS64.TRYWAIT P0, [R3+URZ], R2 ;  /* 0x00000002030075a7 */ /* 0x000ea4000800017f */
[----:B--2---:R-:W-:Y:S05]  /*a370*/  @!P0 BRA `(.L_x_2479) ;  /* 0x0000000400ec8947 */ /* 0x004fea0003800000 */
.L_x_2512:
[----:B------:R-:W-:Y:S05]  /*a380*/  @!P2 BRA `(.L_x_2480) ;  /* 0x000000000004a947 */ /* 0x000fea0003800000 */
[----:B---3--:R-:W-:Y:S01]  /*a390*/  BPT.TRAP 0x1 ;  /* 0x000000040000795c */ /* 0x008fe20000300000 */
.L_x_2480:
[----:B------:R-:W-:-:S07]  /*a3a0*/  SHF.L.U32 R5, R5, 0x1f, RZ ;  /* 0x0000001f05057819 */ /* 0x000fce00000006ff */
.L_x_2481:
[----:B----4-:R4:W1:Y:S02]  /*a3b0*/  SYNCS.PHASECHK.TRANS64.TRYWAIT P0, [R4+URZ+0x36438], R5 ;  /* 0x03643805040075a7 */ /* 0x010864000800017f */
[----:B-1----:R-:W-:Y:S05]  /*a3c0*/  @!P0 NANOSLEEP.SYNCS 0x989680 ;  /* 0x009896800000895d */ /* 0x002fea0003900000 */
[----:B------:R-:W1:Y:S02]  /*a3d0*/  @!P0 SYNCS.PHASECHK.TRANS64 P0, [R4+URZ+0x36438], R5 ;  /* 0x03643805040085a7 */ /* 0x000e64000800007f */
[----:B-1----:R-:W-:Y:S05]  /*a3e0*/  @!P0 BRA `(.L_x_2481) ;  /* 0xfffffffc00f08947 */ /* 0x002fea000383ffff */
.L_x_2330:
[----:B---3--:R-:W-:Y:S05]  /*a3f0*/  BSYNC B6 ;  /* 0x0000000000067941 */ /* 0x008fea0003800000 */
.L_x_2324:
[----:B------:R-:W-:Y:S05]  /*a400*/  EXIT ;  /* 0x000000000000794d */ /* 0x000fea0003800000 */
.L_x_2341:
[----:B------:R-:W-:Y:S02]  /*a410*/  IMAD.MOV.U32 R12, RZ, RZ, RZ ;  /* 0x000000ffff0c7224 */ /* 0x000fe400078e00ff */
[----:B------:R-:W-:Y:S02]  /*a420*/  IMAD.MOV.U32 R11, RZ, RZ, 0x1f ;  /* 0x0000001fff0b7424 */ /* 0x000fe400078e00ff */
[----:B------:R-:W-:-:S07]  /*a430*/  IMAD.MOV.U32 R15, RZ, RZ, -0x1 ;  /* 0xffffffffff0f7424 */ /* 0x000fce00078e00ff */
[----:B------:R-:W-:Y:S05]  /*a440*/  WARPSYNC.COLLECTIVE R15, `(.L_x_2482) ;  /* 0x000000000f087348 */ /* 0x000fea0003c00000 */
[----:B------:R1:W2:Y:S02]  /*a450*/  SHFL.IDX P6, R14, R13, R12, R11 ;  /* 0x0000000c0d0e7389 */ /* 0x0002a400000c000b */
[----:B-12---:R-:W-:Y:S01]  /*a460*/  ENDCOLLECTIVE ;  /* 0x000000000000791b */ /* 0x006fe20003800000 */
.L_x_2482:
[----:B------:R-:W-:Y:S05]  /*a470*/  BRA `(.L_x_2483) ;  /* 0xffffff6c00dc7947 */ /* 0x000fea000383ffff */
.L_x_2343:
[----:B--2---:R2:W3:Y:S02]  /*a480*/  SYNCS.PHASECHK.TRANS64.TRYWAIT P0, [R154+URZ+0x36400], R11 ;  /* 0x0364000b9a0075a7 */ /* 0x0044e4000800017f */
[----:B---3--:R-:W-:Y:S05]  /*a490*/  @!P0 NANOSLEEP.SYNCS 0x989680 ;  /* 0x009896800000895d */ /* 0x008fea0003900000 */
[----:B------:R-:W3:Y:S02]  /*a4a0*/  @!P0 SYNCS.PHASECHK.TRANS64 P0, [R154+URZ+0x36400], R11 ;  /* 0x0364000b9a0085a7 */ /* 0x000ee4000800007f */
[----:B---3--:R-:W-:Y:S05]  /*a4b0*/  @!P0 BRA `(.L_x_2343) ;  /* 0xfffffffc00f08947 */ /* 0x008fea000383ffff */
[----:B------:R-:W-:Y:S05]  /*a4c0*/  BRA `(.L_x_2342) ;  /* 0xffffff7000147947 */ /* 0x000fea000383ffff */
.L_x_2347:
[----:B--2---:R2:W3:Y:S02]  /*a4d0*/  SYNCS.PHASECHK.TRANS64.TRYWAIT P1, [R3+URZ+0x36410], R12 ;  /* 0x0364100c030075a7 */ /* 0x0044e4000802017f */
[----:B---3--:R-:W-:Y:S05]  /*a4e0*/  @!P1 NANOSLEEP.SYNCS 0x989680 ;  /* 0x009896800000995d */ /* 0x008fea0003900000 */
[----:B------:R-:W3:Y:S02]  /*a4f0*/  @!P1 SYNCS.PHASECHK.TRANS64 P1, [R3+URZ+0x36410], R12 ;  /* 0x0364100c030095a7 */ /* 0x000ee4000802007f */
[----:B---3--:R-:W-:Y:S05]  /*a500*/  @!P1 BRA `(.L_x_2347) ;  /* 0xfffffffc00f09947 */ /* 0x008fea000383ffff */
[----:B------:R-:W-:Y:S05]  /*a510*/  BRA `(.L_x_2346) ;  /* 0xffffff7400dc7947 */ /* 0x000fea000383ffff */
.L_x_2351:
[----:B------:R1:W1:Y:S02]  /*a520*/  SYNCS.PHASECHK.TRANS64.TRYWAIT P1, [R154+URZ+0x36430], R13 ;  /* 0x0364300d9a0075a7 */ /* 0x000264000802017f */
[----:B-1----:R-:W-:Y:S05]  /*a530*/  @!P1 NANOSLEEP.SYNCS 0x989680 ;  /* 0x009896800000995d */ /* 0x002fea0003900000 */
[----:B------:R-:W1:Y:S02]  /*a540*/  @!P1 SYNCS.PHASECHK.TRANS64 P1, [R154+URZ+0x36430], R13 ;  /* 0x0364300d9a0095a7 */ /* 0x000e64000802007f */
[----:B-1----:R-:W-:Y:S05]  /*a550*/  @!P1 BRA `(.L_x_2351) ;  /* 0xfffffffc00f09947 */ /* 0x002fea000383ffff */
[----:B------:R-:W-:Y:S05]  /*a560*/  BRA `(.L_x_2350) ;  /* 0xffffff7c00807947 */ /* 0x000fea000383ffff */
.L_x_2366:
[----:B------:R-:W-:Y:S01]  /*a570*/  BSSY B0, `(.L_x_2484) ;  /* 0x0000005000007945 */ /* 0x000fe20003800000 */
[----:B------:R-:W-:-:S07]  /*a580*/  IMAD.MOV.U32 R15, RZ, RZ, -0x1 ;  /* 0xffffffffff0f7424 */ /* 0x000fce00078e00ff */
[----:B------:R-:W-:Y:S05]  /*a590*/  WARPSYNC.COLLECTIVE R15, `(.L_x_2485) ;  /* 0x000000000f087348 */ /* 0x000fea0003c00000 */
[----:B------:R-:W-:Y:S01]  /*a5a0*/  NOP ;  /* 0x0000000000007918 */ /* 0x000fe20000000000 */
[----:B------:R-:W-:Y:S01]  /*a5b0*/  ENDCOLLECTIVE ;  /* 0x000000000000791b */ /* 0x000fe20003800000 */
.L_x_2485:
[----:B------:R-:W-:Y:S05]  /*a5c0*/  BSYNC B0 ;  /* 0x0000000000007941 */ /* 0x000fea0003800000 */
.L_x_2484:
[----:B------:R-:W-:Y:S05]  /*a5d0*/  BRA `(.L_x_2486) ;  /* 0xffffffa400407947 */ /* 0x000fea000383ffff */
.L_x_2375:
[----:B------:R-:W-:Y:S01]  /*a5e0*/  BSSY B0, `(.L_x_2487) ;  /* 0x0000005000007945 */ /* 0x000fe20003800000 */
[----:B------:R-:W-:-:S07]  /*a5f0*/  IMAD.MOV.U32 R15, RZ, RZ, -0x1 ;  /* 0xffffffffff0f7424 */ /* 0x000fce00078e00ff */
[----:B-1----:R-:W-:Y:S05]  /*a600*/  WARPSYNC.COLLECTIVE R15, `(.L_x_2488) ;  /* 0x000000000f087348 */ /* 0x002fea0003c00000 */
[----:B------:R-:W-:Y:S01]  /*a610*/  NOP ;  /* 0x0000000000007918 */ /* 0x000fe20000000000 */
[----:B-1----:R-:W-:Y:S01]  /*a620*/  ENDCOLLECTIVE ;  /* 0x000000000000791b */ /* 0x002fe20003800000 */
.L_x_2488:
[----:B------:R-:W-:Y:S05]  /*a630*/  BSYNC B0 ;  /* 0x0000000000007941 */ /* 0x000fea0003800000 */
.L_x_2487:
[----:B------:R-:W-:Y:S05]  /*a640*/  BRA `(.L_x_2489) ;  /* 0xffffffa8002c7947 */ /* 0x000fea000383ffff */
.L_x_2392:
[----:B------:R-:W-:Y:S01]  /*a650*/  BSSY B0, `(.L_x_2490) ;  /* 0x0000005000007945 */ /* 0x000fe20003800000 */
[----:B------:R-:W-:-:S07]  /*a660*/  IMAD.MOV.U32 R15, RZ, RZ, -0x1 ;  /* 0xffffffffff0f7424 */ /* 0x000fce00078e00ff */
[----:B------:R-:W-:Y:S05]  /*a670*/  WARPSYNC.COLLECTIVE R15, `(.L_x_2491) ;  /* 0x000000000f087348 */ /* 0x000fea0003c00000 */
[----:B------:R-:W-:Y:S01]  /*a680*/  NOP ;  /* 0x0000000000007918 */ /* 0x000fe20000000000 */
[----:B------:R-:W-:Y:S01]  /*a690*/  ENDCOLLECTIVE ;  /* 0x000000000000791b */ /* 0x000fe20003800000 */
.L_x_2491:
[----:B------:R-:W-:Y:S05]  /*a6a0*/  BSYNC B0 ;  /* 0x0000000000007941 */ /* 0x000fea0003800000 */
.L_x_2490:
[----:B------:R-:W-:Y:S05]  /*a6b0*/  BRA `(.L_x_2492) ;  /* 0xffffffb400747947 */ /* 0x000fea000383ffff */
.L_x_2409:
[----:B------:R-:W-:Y:S01]  /*a6c0*/  BSSY B0, `(.L_x_2493) ;  /* 0x0000005000007945 */ /* 0x000fe20003800000 */
[----:B------:R-:W-:-:S07]  /*a6d0*/  IMAD.MOV.U32 R15, RZ, RZ, -0x1 ;  /* 0xffffffffff0f7424 */ /* 0x000fce00078e00ff */
[----:B------:R-:W-:Y:S05]  /*a6e0*/  WARPSYNC.COLLECTIVE R15, `(.L_x_2494) ;  /* 0x000000000f087348 */ /* 0x000fea0003c00000 */
[----:B------:R-:W-:Y:S01]  /*a6f0*/  NOP ;  /* 0x0000000000007918 */ /* 0x000fe20000000000 */
[----:B------:R-:W-:Y:S01]  /*a700*/  ENDCOLLECTIVE ;  /* 0x000000000000791b */ /* 0x000fe20003800000 */
.L_x_2494:
[----:B------:R-:W-:Y:S05]  /*a710*/  BSYNC B0 ;  /* 0x0000000000007941 */ /* 0x000fea0003800000 */
.L_x_2493:
[----:B------:R-:W-:Y:S05]  /*a720*/  BRA `(.L_x_2495) ;  /* 0xffffffbc006c7947 */ /* 0x000fea000383ffff */
.L_x_2425:
[----:B------:R-:W-:Y:S01]  /*a730*/  BSSY B0, `(.L_x_2496) ;  /* 0x0000005000007945 */ /* 0x000fe20003800000 */
[----:B------:R-:W-:-:S07]  /*a740*/  IMAD.MOV.U32 R15, RZ, RZ, -0x1 ;  /* 0xffffffffff0f7424 */ /* 0x000fce00078e00ff */
[----:B------:R-:W-:Y:S05]  /*a750*/  WARPSYNC.COLLECTIVE R15, `(.L_x_2497) ;  /* 0x000000000f087348 */ /* 0x000fea0003c00000 */
[----:B------:R-:W-:Y:S01]  /*a760*/  NOP ;  /* 0x0000000000007918 */ /* 0x000fe20000000000 */
[----:B------:R-:W-:Y:S01]  /*a770*/  ENDCOLLECTIVE ;  /* 0x000000000000791b */ /* 0x000fe20003800000 */
.L_x_2497:
[----:B------:R-:W-:Y:S05]  /*a780*/  BSYNC B0 ;  /* 0x0000000000007941 */ /* 0x000fea0003800000 */
.L_x_2496:
[----:B------:R-:W-:Y:S05]  /*a790*/  BRA `(.L_x_2498) ;  /* 0xffffffc000dc7947 */ /* 0x000fea000383ffff */
.L_x_2457:
[----:B-1----:R1:W2:Y:S02]  /*a7a0*/  SYNCS.PHASECHK.TRANS64.TRYWAIT P1, [R8+URZ+0x36420], R9 ;  /* 0x03642009080075a7 */ /* 0x0022a4000802017f */
[----:B--2---:R-:W-:Y:S05]  /*a7b0*/  @!P1 NANOSLEEP.SYNCS 0x989680 ;  /* 0x009896800000995d */ /* 0x004fea0003900000 */
[----:B------:R-:W2:Y:S02]  /*a7c0*/  @!P1 SYNCS.PHASECHK.TRANS64 P1, [R8+URZ+0x36420], R9 ;  /* 0x03642009080095a7 */ /* 0x000ea4000802007f */
[----:B--2---:R-:W-:Y:S05]  /*a7d0*/  @!P1 BRA `(.L_x_2457) ;  /* 0xfffffffc00f09947 */ /* 0x004fea000383ffff */
[----:B------:R-:W-:Y:S05]  /*a7e0*/  BRA `(.L_x_2499) ;  /* 0xffffffd800d47947 */ /* 0x000fea000383ffff */
.L_x_2461:
[----:B-1----:R1:W2:Y:S02]  /*a7f0*/  SYNCS.PHASECHK.TRANS64.TRYWAIT P1, [R8+URZ+0x36438], R9 ;  /* 0x03643809080075a7 */ /* 0x0022a4000802017f */
[----:B--2---:R-:W-:Y:S05]  /*a800*/  @!P1 NANOSLEEP.SYNCS 0x989680 ;  /* 0x009896800000995d */ /* 0x004fea0003900000 */
[----:B------:R-:W2:Y:S02]  /*a810*/  @!P1 SYNCS.PHASECHK.TRANS64 P1, [R8+URZ+0x36438], R9 ;  /* 0x03643809080095a7 */ /* 0x000ea4000802007f */
[----:B--2---:R-:W-:Y:S05]  /*a820*/  @!P1 BRA `(.L_x_2461) ;  /* 0xfffffffc00f09947 */ /* 0x004fea000383ffff */
[----:B------:R-:W-:Y:S05]  /*a830*/  BRA `(.L_x_2500) ;  /* 0xffffffe000c47947 */ /* 0x000fea000383ffff */
.L_x_2463:
[----:B--2---:R2:W3:Y:S02]  /*a840*/  SYNCS.PHASECHK.TRANS64.TRYWAIT P1, [R8+URZ+0x36428], R7 ;  /* 0x03642807080075a7 */ /* 0x0044e4000802017f */
[----:B---3--:R-:W-:Y:S05]  /*a850*/  @!P1 NANOSLEEP.SYNCS 0x989680 ;  /* 0x009896800000995d */ /* 0x008fea0003900000 */
[----:B------:R-:W3:Y:S02]  /*a860*/  @!P1 SYNCS.PHASECHK.TRANS64 P1, [R8+URZ+0x36428], R7 ;  /* 0x03642807080095a7 */ /* 0x000ee4000802007f */
[----:B---3--:R-:W-:Y:S05]  /*a870*/  @!P1 BRA `(.L_x_2463) ;  /* 0xfffffffc00f09947 */ /* 0x008fea000383ffff */
[----:B------:R-:W-:Y:S05]  /*a880*/  BRA `(.L_x_2501) ;  /* 0xffffffe4008c7947 */ /* 0x000fea000383ffff */
.L_x_2465:
        /* <DEDUP_REMOVED lines=8> */
.L_x_2467:
[----:B------:R-:W-:-:S07]  /*a910*/  SHF.L.U32 R5, R10, 0x1f, RZ ;  /* 0x0000001f0a057819 */ /* 0x000fce00000006ff */
.L_x_2503:
[----:B--2---:R2:W3:Y:S02]  /*a920*/  SYNCS.PHASECHK.TRANS64.TRYWAIT P1, [R8+URZ+0x36420], R5 ;  /* 0x03642005080075a7 */ /* 0x0044e4000802017f */
[----:B---3--:R-:W-:Y:S05]  /*a930*/  @!P1 NANOSLEEP.SYNCS 0x989680 ;  /* 0x009896800000995d */ /* 0x008fea0003900000 */
[----:B------:R-:W3:Y:S02]  /*a940*/  @!P1 SYNCS.PHASECHK.TRANS64 P1, [R8+URZ+0x36420], R5 ;  /* 0x03642005080095a7 */ /* 0x000ee4000802007f */
[----:B---3--:R-:W-:Y:S05]  /*a950*/  @!P1 BRA `(.L_x_2503) ;  /* 0xfffffffc00f09947 */ /* 0x008fea000383ffff */
[----:B------:R-:W-:Y:S05]  /*a960*/  BRA `(.L_x_2504) ;  /* 0xffffffe800dc7947 */ /* 0x000fea000383ffff */
.L_x_2470:
[----:B--2---:R2:W3:Y:S02]  /*a970*/  SYNCS.PHASECHK.TRANS64.TRYWAIT P1, [R8+URZ+0x36438], R9 ;  /* 0x03643809080075a7 */ /* 0x0044e4000802017f */
[----:B---3--:R-:W-:Y:S05]  /*a980*/  @!P1 NANOSLEEP.SYNCS 0x989680 ;  /* 0x009896800000995d */ /* 0x008fea0003900000 */
[----:B------:R-:W3:Y:S02]  /*a990*/  @!P1 SYNCS.PHASECHK.TRANS64 P1, [R8+URZ+0x36438], R9 ;  /* 0x03643809080095a7 */ /* 0x000ee4000802007f */
[----:B---3--:R-:W-:Y:S05]  /*a9a0*/  @!P1 BRA `(.L_x_2470) ;  /* 0xfffffffc00f09947 */ /* 0x008fea000383ffff */
[----:B------:R-:W-:Y:S05]  /*a9b0*/  BRA `(.L_x_2505) ;  /* 0xffffffec00a87947 */ /* 0x000fea000383ffff */
.L_x_2472:
[----:B-1----:R1:W2:Y:S02]  /*a9c0*/  SYNCS.PHASECHK.TRANS64.TRYWAIT P1, [R8+URZ+0x36428], R5 ;  /* 0x03642805080075a7 */ /* 0x0022a4000802017f */
[----:B--2---:R-:W-:Y:S05]  /*a9d0*/  @!P1 NANOSLEEP.SYNCS 0x989680 ;  /* 0x009896800000995d */ /* 0x004fea0003900000 */
[----:B------:R-:W2:Y:S02]  /*a9e0*/  @!P1 SYNCS.PHASECHK.TRANS64 P1, [R8+URZ+0x36428], R5 ;  /* 0x03642805080095a7 */ /* 0x000ea4000802007f */
[----:B--2---:R-:W-:Y:S05]  /*a9f0*/  @!P1 BRA `(.L_x_2472) ;  /* 0xfffffffc00f09947 */ /* 0x004fea000383ffff */
[----:B------:R-:W-:Y:S05]  /*aa00*/  BRA `(.L_x_2506) ;  /* 0xfffffff000547947 */ /* 0x000fea000383ffff */
.L_x_2474:
[----:B--2---:R2:W3:Y:S02]  /*aa10*/  SYNCS.PHASECHK.TRANS64.TRYWAIT P1, [R8+URZ+0x36438], R3 ;  /* 0x03643803080075a7 */ /* 0x0044e4000802017f */
[----:B---3--:R-:W-:Y:S05]  /*aa20*/  @!P1 NANOSLEEP.SYNCS 0x989680 ;  /* 0x009896800000995d */ /* 0x008fea0003900000 */
[----:B------:R-:W3:Y:S02]  /*aa30*/  @!P1 SYNCS.PHASECHK.TRANS64 P1, [R8+URZ+0x36438], R3 ;  /* 0x03643803080095a7 */ /* 0x000ee4000802007f */
[----:B---3--:R-:W-:Y:S05]  /*aa40*/  @!P1 BRA `(.L_x_2474) ;  /* 0xfffffffc00f09947 */ /* 0x008fea000383ffff */
[----:B------:R-:W-:Y:S05]  /*aa50*/  BRA `(.L_x_2507) ;  /* 0xfffffff400107947 */ /* 0x000fea000383ffff */
.L_x_2476:
[----:B------:R-:W-:Y:S01]  /*aa60*/  BSSY B0, `(.L_x_2508) ;  /* 0x0000006000007945 */ /* 0x000fe20003800000 */
[----:B------:R-:W-:-:S07]  /*aa70*/  IMAD.MOV.U32 R15, RZ, RZ, -0x1 ;  /* 0xffffffffff0f7424 */ /* 0x000fce00078e00ff */
[----:B-1-3--:R-:W-:Y:S05]  /*aa80*/  WARPSYNC.COLLECTIVE R15, `(.L_x_2509) ;  /* 0x000000000f0c7348 */ /* 0x00afea0003c00000 */
[----:B------:R-:W-:Y:S02]  /*aa90*/  ELECT P6, UR62, PT ;  /* 0x00000000003e782f */ /* 0x000fe400038c0000 */
[----:B------:R-:W-:Y:S01]  /*aaa0*/  MOV R14, UR62 ;  /* 0x0000003e000e7c02 */ /* 0x000fe20008000f00 */
[----:B-1-3--:R-:W-:Y:S10]  /*aab0*/  ENDCOLLECTIVE ;  /* 0x000000000000791b */ /* 0x00aff40003800000 */
.L_x_2509:
[----:B------:R-:W-:Y:S05]  /*aac0*/  BSYNC B0 ;  /* 0x0000000000007941 */ /* 0x000fea0003800000 */
.L_x_2508:
[----:B------:R-:W-:Y:S05]  /*aad0*/  BRA `(.L_x_2510) ;  /* 0xfffffff400cc7947 */ /* 0x000fea000383ffff */
.L_x_2478:
[----:B-1----:R1:W2:Y:S02]  /*aae0*/  SYNCS.PHASECHK.TRANS64.TRYWAIT P0, [R9+URZ], R0 ;  /* 0x00000000090075a7 */ /* 0x0022a4000800017f */
[----:B--2---:R-:W-:Y:S05]  /*aaf0*/  @!P0 NANOSLEEP.SYNCS 0x989680 ;  /* 0x009896800000895d */ /* 0x004fea0003900000 */
[----:B------:R-:W2:Y:S02]  /*ab00*/  @!P0 SYNCS.PHASECHK.TRANS64 P0, [R9+URZ], R0 ;  /* 0x00000000090085a7 */ /* 0x000ea4000800007f */
[----:B--2---:R-:W-:Y:S05]  /*ab10*/  @!P0 BRA `(.L_x_2478) ;  /* 0xfffffffc00f08947 */ /* 0x004fea000383ffff */
[----:B------:R-:W-:Y:S05]  /*ab20*/  BRA `(.L_x_2511) ;  /* 0xfffffff8000c7947 */ /* 0x000fea000383ffff */
.L_x_2479:
[----:B--2---:R2:W4:Y:S02]  /*ab30*/  SYNCS.PHASECHK.TRANS64.TRYWAIT P0, [R3+URZ], R2 ;  /* 0x00000002030075a7 */ /* 0x004524000800017f */
[----:B----4-:R-:W-:Y:S05]  /*ab40*/  @!P0 NANOSLEEP.SYNCS 0x989680 ;  /* 0x009896800000895d */ /* 0x010fea0003900000 */
[----:B------:R-:W4:Y:S02]  /*ab50*/  @!P0 SYNCS.PHASECHK.TRANS64 P0, [R3+URZ], R2 ;  /* 0x00000002030085a7 */ /* 0x000f24000800007f */
[----:B----4-:R-:W-:Y:S05]  /*ab60*/  @!P0 BRA `(.L_x_2479) ;  /* 0xfffffffc00f08947 */ /* 0x010fea000383ffff */
[----:B------:R-:W-:Y:S05]  /*ab70*/  BRA `(.L_x_2512) ;  /* 0xfffffff800007947 */ /* 0x000fea000383ffff */
.L_x_2513:
        /* <DEDUP_REMOVED lines=16> */
.L_x_3870:


//--------------------- .text._ZN7cutlass13device_kernelIN5flash11enable_sm90INS1_16FlashAttnBwdSm90INS1_25CollectiveMainloopBwdSm90ILi2ELi1ELi1EN4cute5tupleIJNS5_1CILi1EEES8_S8_EEENS6_IJNS7_ILi64EEENS7_ILi96EEENS7_ILi192EEEEEENS_6half_tEfNS_4arch4Sm90ELb1ELb0ELb0ELb0ELb0ELb0ELb1ELb0ELi3ELi1ELi1ELi1ELb0EEENS1_21CollectiveEpilogueBwdISD_SE_SG_Li384ELb0ELb1ELi3EEENS1_25SingleTileBwdLPTSchedulerILb0ELi96ELb0EEEEEEEEEvNT_6ParamsE --------------------------
	.section	.text._ZN7cutlass13device_kernelIN5flash11enable_sm90INS1_16FlashAttnBwdSm90INS1_25CollectiveMainloopBwdSm90ILi2ELi1ELi1EN4cute5tupleIJNS5_1CILi1EEES8_S8_EEENS6_IJNS7_ILi64EEENS7_ILi96EEENS7_ILi192EEEEEENS_6half_tEfNS_4arch4Sm90ELb1ELb0ELb0ELb0ELb0ELb0ELb1ELb0ELi3ELi1ELi1ELi1ELb0EEENS1_21CollectiveEpilogueBwdISD_SE_SG_Li384ELb0ELb1ELi3EEENS1_25SingleTileBwdLPTSchedulerILb0ELi96ELb0EEEEEEEEEvNT_6ParamsE,"ax",@progbits
	.align	128
.text._ZN7cutlass13device_kernelIN5flash11enable_sm90INS1_16FlashAttnBwdSm90INS1_25CollectiveMainloopBwdSm90ILi2ELi1ELi1EN4cute5tupleIJNS5_1CILi1EEES8_S8_EEENS6_IJNS7_ILi64EEENS7_ILi96EEENS7_ILi192EEEEEENS_6half_tEfNS_4arch4Sm90ELb1ELb0ELb0ELb0ELb0ELb0ELb1ELb0ELi3ELi1ELi1ELi1ELb0EEENS1_21CollectiveEpilogueBwdISD_SE_SG_Li384ELb0ELb1ELi3EEENS1_25SingleTileBwdLPTSchedulerILb0ELi96ELb0EEEEEEEEEvNT_6ParamsE:
        .type           _ZN7cutlass13device_kernelIN5flash11enable_sm90INS1_16FlashAttnBwdSm90INS1_25CollectiveMainloopBwdSm90ILi2ELi1ELi1EN4cute5tupleIJNS5_1CILi1EEES8_S8_EEENS6_IJNS7_ILi64EEENS7_ILi96EEENS7_ILi192EEEEEENS_6half_tEfNS_4arch4Sm90ELb1ELb0ELb0ELb0ELb0ELb0ELb1ELb0ELi3ELi1ELi1ELi1ELb0EEENS1_21CollectiveEpilogueBwdISD_SE_SG_Li384ELb0ELb1ELi3EEENS1_25SingleTileBwdLPTSchedulerILb0ELi96ELb0EEEEEEEEEvNT_6ParamsE,@function
        .size           _ZN7cutlass13device_kernelIN5flash11enable_sm90INS1_16FlashAttnBwdSm90INS1_25CollectiveMainloopBwdSm90ILi2ELi1ELi1EN4cute5tupleIJNS5_1CILi1EEES8_S8_EEENS6_IJNS7_ILi64EEENS7_ILi96EEENS7_ILi192EEEEEENS_6half_tEfNS_4arch4Sm90ELb1ELb0ELb0ELb0ELb0ELb0ELb1ELb0ELi3ELi1ELi1ELi1ELb0EEENS1_21CollectiveEpilogueBwdISD_SE_SG_Li384ELb0ELb1ELi3EEENS1_25SingleTileBwdLPTSchedulerILb0ELi96ELb0EEEEEEEEEvNT_6ParamsE,(.L_x_3871 - _ZN7cutlass13device_kernelIN5flash11enable_sm90INS1_16FlashAttnBwdSm90INS1_25CollectiveMainloopBwdSm90ILi2ELi1ELi1EN4cute5tupleIJNS5_1CILi1EEES8_S8_EEENS6_IJNS7_ILi64EEENS7_ILi96EEENS7_ILi192EEEEEENS_6half_tEfNS_4arch4Sm90ELb1ELb0ELb0ELb0ELb0ELb0ELb1ELb0ELi3ELi1ELi1ELi1ELb0EEENS1_21CollectiveEpilogueBwdISD_SE_SG_Li384ELb0ELb1ELi3EEENS1_25SingleTileBwdLPTSchedulerILb0ELi96ELb0EEEEEEEEEvNT_6ParamsE)
        .other          _ZN7cutlass13device_kernelIN5flash11enable_sm90INS1_16FlashAttnBwdSm90INS1_25CollectiveMainloopBwdSm90ILi2ELi1ELi1EN4cute5tupleIJNS5_1CILi1EEES8_S8_EEENS6_IJNS7_ILi64EEENS7_ILi96EEENS7_ILi192EEEEEENS_6half_tEfNS_4arch4Sm90ELb1ELb0ELb0ELb0ELb0ELb0ELb1ELb0ELi3ELi1ELi1ELi1ELb0EEENS1_21CollectiveEpilogueBwdISD_SE_SG_Li384ELb0ELb1ELi3EEENS1_25SingleTileBwdLPTSchedulerILb0ELi96ELb0EEEEEEEEEvNT_6ParamsE,@"STO_CUDA_ENTRY STV_DEFAULT"
_ZN7cutlass13device_kernelIN5flash11enable_sm90INS1_16FlashAttnBwdSm90INS1_25CollectiveMainloopBwdSm90ILi2ELi1ELi1EN4cute5tupleIJNS5_1CILi1EEES8_S8_EEENS6_IJNS7_ILi64EEENS7_ILi96EEENS7_ILi192EEEEEENS_6half_tEfNS_4arch4Sm90ELb1ELb0ELb0ELb0ELb0ELb0ELb1ELb0ELi3ELi1ELi1ELi1ELb0EEENS1_21CollectiveEpilogueBwdISD_SE_SG_Li384ELb0ELb1ELi3EEENS1_25SingleTileBwdLPTSchedulerILb0ELi96ELb0EEEEEEEEEvNT_6ParamsE:
[----:B------:R-:W1:Y:S02]  /*0000*/  LDC R1, c[0x0][0x28] ;  /* 0x00000a00ff017b82 */ /* 0x000e640000000800 */
[----:B-1----:R-:W-:Y:S01]  /*0010*/  VIADD R1, R1, 0xffffffe8 ;  /* 0xffffffe801017836 */ /* 0x002fe20000000000 */
[----:B------:R-:W1:Y:S01]  /*0020*/  S2R R3, SR_TID.X ;  /* 0x0000000000037919 */ /* 0x000e620000002100 */
[----:B------:R-:W-:Y:S01]  /*0030*/  ELECT P0, URZ, PT ;  /* 0x00000000003f782f */ /* 0x000fe20003800000 */
[----:B------:R-:W-:Y:S01]  /*0040*/  BSSY B0, `(.L_x_2514) ;  /* 0x0000019000007945 */ /* 0x000fe20003800000 */
[----:B-1----:R-:W-:-:S05]  /*0050*/  SHF.R.U32.HI R0, RZ, 0x5, R3 ;  /* 0x00000005ff007819 */ /* 0x002fca0000011603 */
[----:B------:R-:W1:Y:S02]  /*0060*/  SHFL.IDX PT, R2, R0, RZ, 0x1f ;  /* 0x00001fff00027589 */ /* 0x000e6400000e0000 */
[----:B-1----:R-:W-:-:S13]  /*0070*/  ISETP.EQ.AND P0, PT, R2, RZ, P0 ;  /* 0x000000ff0200720c */ /* 0x002fda0000702270 */
[----:B------:R-:W-:Y:S05]  /*0080*/  @!P0 BRA `(.L_x_2515) ;  /* 0x0000000000508947 */ /* 0x000fea0003800000 */
        /* <DEDUP_REMOVED lines=20> */
.L_x_2515:
[----:B------:R-:W-:Y:S05]  /*01d0*/  BSYNC B0 ;  /* 0x0000000000007941 */ /* 0x000fea0003800000 */
.L_x_2514:
        /* <DEDUP_REMOVED lines=34> */
.L_x_2516:
        /* <DEDUP_REMOVED lines=20> */
.L_x_2517:
[----:B---3--:R-:W-:Y:S01]  /*0540*/  ISETP.NE.AND P0, PT, R2, RZ, PT ;  /* 0x000000ff0200720c */ /* 0x008fe20003f05270 */
[----:B------:R-:W-:Y:S01]  /*0550*/  IMAD.MOV.U32 R2, RZ, RZ, 0x1 ;  /* 0x00000001ff027424 */ /* 0x000fe200078e00ff */
[----:B------:R-:W-:-:S04]  /*0560*/  NOP ;  /* 0x0000000000007918 */ /* 0x000fc80000000000 */
[----:B------:R-:W-:-:S05]  /*0570*/  SEL R2, R2, 0x2, !P0 ;  /* 0x0000000202027807 */ /* 0x000fca0004000000 */
[----:B------:R3:W-:Y:S01]  /*0580*/  STL [R1+0x8], R2 ;  /* 0x0000080201007387 */ /* 0x0007e20000100800 */
[----:B-12-4-:R-:W-:Y:S06]  /*0590*/  BAR.SYNC.DEFER_BLOCKING 0x0 ;  /* 0x0000000000007b1d */ /* 0x016fec0000010000 */
[----:B------:R-:W-:Y:S05]  /*05a0*/  @!P0 BRA `(.L_x_2518) ;  /* 0x00000054000c8947 */ /* 0x000fea0003800000 */
.L_x_2519:
[----:B------:R-:W-:-:S08]  /*05b0*/  NOP ;  /* 0x0000000000007918 */ /* 0x000fd00000000000 */
[----:B------:R-:W1:Y:S02]  /*05c0*/  USETMAXREG.TRY_ALLOC.CTAPOOL UP0, 0xa0 ;  /* 0x000000a0000079c8 */ /* 0x000e640008000600 */
[----:B-1----:R-:W-:-:S13]  /*05d0*/  PLOP3.LUT P0, PT, PT, PT, UP0, 0x80, 0x0 ;  /* 0x000000000000781c */ /* 0x002fda0003f0f008 */
[----:B------:R-:W-:Y:S05]  /*05e0*/  @!P0 BRA `(.L_x_2519) ;  /* 0xfffffffc00f08947 */ /* 0x000fea000383ffff */
[----:B------:R-:W-:Y:S01]  /*05f0*/  LOP3.LUT R0, R0, 0x3, RZ, 0xc0, !PT ;  /* 0x0000000300007812 */ /* 0x000fe200078ec0ff */
[----:B---3--:R-:W1:Y:S01]  /*0600*/  S2R R2, SR_TID.X ;  /* 0x0000000000027919 */ /* 0x008e620000002100 */
[----:B------:R-:W2:Y:S01]  /*0610*/  S2UR UR7, SR_CTAID.X ;  /* 0x00000000000779c3 */ /* 0x000ea20000002500 */
[----:B------:R-:W-:Y:S02]  /*0620*/  ULDC UR8, c[0x0][0xb50] ;  /* 0x0002d40000087ab9 */ /* 0x000fe40000000800 */
[----:B------:R-:W-:Y:S01]  /*0630*/  UISETP.NE.AND UP0, UPT, UR8, 0x1, UPT ;  /* 0x000000010800788c */ /* 0x000fe2000bf05270 */
[----:B------:R-:W3:Y:S04]  /*0640*/  SHFL.IDX PT, R0, R0, RZ, 0x1f ;  /* 0x00001fff00007589 */ /* 0x000ee800000e0000 */
[----:B------:R-:W4:Y:S06]  /*0650*/  LDC R3, c[0x0][0xb68] ;  /* 0x0002da00ff037b82 */ /* 0x000f2c0000000800 */
[----:B------:R-:W-:Y:S01]  /*0660*/  @UP0 ULDC UR4, c[0x0][0xb54] ;  /* 0x0002d50000040ab9 */ /* 0x000fe20000000800 */
[----:B------:R-:W-:Y:S01]  /*0670*/  @UP0 ULDC UR9, c[0x0][0xb58] ;  /* 0x0002d60000090ab9 */ /* 0x000fe20000000800 */
[----:B--2---:R-:W-:-:S02]  /*0680*/  UIMAD.WIDE.U32 UR4, UR7, UR4, URZ ;  /* 0x00000004070472a5 */ /* 0x004fc4000f8e003f */
[----:B------:R-:W-:Y:S01]  /*0690*/  UMOV UR6, UR7 ;  /* 0x0000000700067c82 */ /* 0x000fe20008000000 */
[----:B---3--:R-:W-:Y:S01]  /*06a0*/  ISETP.NE.AND P0, PT, R0, RZ, PT ;  /* 0x000000ff0000720c */ /* 0x008fe20003f05270 */
[----:B------:R-:W-:Y:S01]  /*06b0*/  @UP0 USHF.R.U32.HI UR6, URZ, UR9, UR5 ;  /* 0x000000093f060299 */ /* 0x000fe20008011605 */
[----:B-1----:R-:W-:-:S03]  /*06c0*/  SHF.R.U32.HI R2, RZ, 0x7, R2 ;  /* 0x00000007ff027819 */ /* 0x002fc60000011602 */
[----:B------:R-:W-:-:S04]  /*06d0*/  UIADD3 UR4, -UR6, URZ, URZ ;  /* 0x0000003f06047290 */ /* 0x000fc8000fffe13f */
[----:B------:R-:W-:-:S04]  /*06e0*/  UIMAD UR10, UR8, UR4, UR7 ;  /* 0x00000004080a72a4 */ /* 0x000fc8000f8e0207 */
[----:B------:R-:W-:-:S05]  /*06f0*/  @!P0 VIADD R2, R2, 0x9 ;  /* 0x0000000902028836 */ /* 0x000fca0000000000 */
[----:B------:R1:W-:Y:S06]  /*0700*/  @!P0 BAR.ARV R2, 0xa0 ;  /* 0x000280020000851d */ /* 0x0003ec0000002000 */
[----:B----4-:R-:W-:-:S13]  /*0710*/  ISETP.LE.AND P0, PT, R3, UR6, PT ;  /* 0x0000000603007c0c */ /* 0x010fda000bf03270 */
[----:B-1----:R-:W-:Y:S05]  /*0720*/  @!P0 BRA `(.L_x_2520) ;  /* 0x0000000000208947 */ /* 0x002fea0003800000 */
[----:B------:R-:W-:Y:S01]  /*0730*/  ULDC UR7, c[0x0][0xb5c] ;  /* 0x0002d70000077ab9 */ /* 0x000fe20000000800 */
[----:B------:R-:W-:Y:S01]  /*0740*/  UMOV UR38, UR10 ;  /* 0x0000000a00267c82 */ /* 0x000fe20008000000 */
[----:B------:R-:W-:-:S11]  /*0750*/  UISETP.NE.AND UP0, UPT, UR7, 0x1, UPT ;  /* 0x000000010700788c */ /* 0x000fd6000bf05270 */
[----:B------:R-:W-:Y:S02]  /*0760*/  @UP0 ULDC.64 UR8, c[0x0][0xb60] ;  /* 0x0002d80000080ab9 */ /* 0x000fe40000000a00 */
[----:B------:R-:W-:-:S04]  /*0770*/  UIMAD.WIDE.U32 UR4, UR10, UR8, URZ ;  /* 0x000000080a0472a5 */ /* 0x000fc8000f8e003f */
[----:B------:R-:W-:-:S04]  /*0780*/  @UP0 USHF.R.U32.HI UR38, URZ, UR9, UR5 ;  /* 0x000000093f260299 */ /* 0x000fc80008011605 */
[----:B------:R-:W-:Y:S01]  /*0790*/  UIMAD UR4, UR38, UR7, URZ ;  /* 0x00000007260472a4 */ /* 0x000fe2000f8e023f */
[----:B------:R-:W-:Y:S11]  /*07a0*/  BRA `(.L_x_2521) ;  /* 0x00000000001c7947 */ /* 0x000ff60003800000 */
.L_x_2520:
[----:B------:R-:W-:Y:S01]  /*07b0*/  ULDC UR7, c[0x0][0xb44] ;  /* 0x0002d10000077ab9 */ /* 0x000fe20000000800 */
[----:B------:R-:W-:Y:S01]  /*07c0*/  UMOV UR38, UR10 ;  /* 0x0000000a00267c82 */ /* 0x000fe20008000000 */
[----:B------:R-:W-:-:S11]  /*07d0*/  UISETP.NE.AND UP0, UPT, UR7, 0x1, UPT ;  /* 0x000000010700788c */ /* 0x000fd6000bf05270 */
[----:B------:R-:W-:Y:S02]  /*07e0*/  @UP0 ULDC.64 UR8, c[0x0][0xb48] ;  /* 0x0002d20000080ab9 */ /* 0x000fe40000000a00 */
[----:B------:R-:W-:-:S04]  /*07f0*/  UIMAD.WIDE.U32 UR4, UR10, UR8, URZ ;  /* 0x000000080a0472a5 */ /* 0x000fc8000f8e003f */
[----:B------:R-:W-:-:S04]  /*0800*/  @UP0 USHF.R.U32.HI UR38, URZ, UR9, UR5 ;  /* 0x000000093f260299 */ /* 0x000fc80008011605 */
[----:B------:R-:W-:-:S12]  /*0810*/  UIMAD UR4, UR38, UR7, URZ ;  /* 0x00000007260472a4 */ /* 0x000fd8000f8e023f */
.L_x_2521:
[----:B------:R-:W-:Y:S01]  /*0820*/  ULDC UR43, c[0x0][0xb38] ;  /* 0x0002ce00002b7ab9 */ /* 0x000fe20000000800 */
[----:B------:R-:W-:Y:S02]  /*0830*/  UIADD3 UR4, UR10, -UR4, URZ ;  /* 0x800000040a047290 */ /* 0x000fe4000fffe03f */
[----:B------:R-:W-:Y:S01]  /*0840*/  UISETP.NE.AND UP0, UPT, UR43, 0x1, UPT ;  /* 0x000000012b00788c */ /* 0x000fe2000bf05270 */
[----:B------:R-:W-:Y:S02]  /*0850*/  ULDC UR5, c[0x0][0xb44] ;  /* 0x0002d10000057ab9 */ /* 0x000fe40000000800 */
[----:B------:R-:W-:-:S08]  /*0860*/  UIMAD UR6, UR6, UR5, UR4 ;  /* 0x00000005060672a4 */ /* 0x000fd0000f8e0204 */
[----:B------:R-:W-:Y:S01]  /*0870*/  @UP0 ULDC UR4, c[0x0][0xb3c] ;  /* 0x0002cf0000040ab9 */ /* 0x000fe20000000800 */
[----:B------:R-:W-:Y:S01]  /*0880*/  @UP0 ULDC UR7, c[0x0][0xb40] ;  /* 0x0002d00000070ab9 */ /* 0x000fe20000000800 */
[----:B------:R-:W-:Y:S02]  /*0890*/  UIMAD.WIDE.U32 UR4, UR6, UR4, URZ ;  /* 0x00000004060472a5 */ /* 0x000fe4000f8e003f */
[----:B------:R-:W-:Y:S02]  /*08a0*/  UMOV UR44, UR6 ;  /* 0x00000006002c7c82 */ /* 0x000fe40008000000 */
[----:B------:R-:W-:-:S04]  /*08b0*/  @UP0 USHF.R.U32.HI UR44, URZ, UR7, UR5 ;  /* 0x000000073f2c0299 */ /* 0x000fc80008011605 */
[----:B------:R-:W-:Y:S02]  /*08c0*/  UIADD3 UR4, -UR44, URZ, URZ ;  /* 0x0000003f2c047290 */ /* 0x000fe4000fffe13f */
[----:B------:R-:W-:Y:S02]  /*08d0*/  ISETP.LE.AND P0, PT, RZ, UR44, PT ;  /* 0x0000002cff007c0c */ /* 0x000fe4000bf03270 */
[----:B------:R-:W-:-:S11]  /*08e0*/  UIMAD UR43, UR43, UR4, UR6 ;  /* 0x000000042b2b72a4 */ /* 0x000fd6000f8e0206 */
[----:B------:R-:W-:Y:S05]  /*08f0*/  @!P0 EXIT ;  /* 0x000000000000894d */ /* 0x000fea0003800000 */
[----:B------:R-:W-:Y:S01]  /*0900*/  ULDC UR5, c[0x0][0x280] ;  /* 0x0000a00000057ab9 */ /* 0x000fe20000000800 */
[----:B------:R-:W-:Y:S01]  /*0910*/  ULDC UR6, c[0x0][0x290] ;  /* 0x0000a40000067ab9 */ /* 0x000fe20000000800 */
[----:B------:R-:W-:Y:S01]  /*0920*/  UIMAD UR4, UR38, 0x60, UR5 ;  /* 0x00000060260478a4 */ /* 0x000fe2000f8e0205 */
[----:B------:R-:W-:Y:S01]  /*0930*/  PLOP3.LUT P0, PT, PT, PT, PT, 0x80, 0x0 ;  /* 0x000000000000781c */ /* 0x000fe20003f0f070 */
[----:B------:R-:W-:Y:S01]  /*0940*/  ULDC UR7, c[0x0][0x74c] ;  /* 0x0001d30000077ab9 */ /* 0x000fe20000000800 */
[----:B------:R-:W-:Y:S01]  /*0950*/  CS2R R70, SRZ ;  /* 0x0000000000467805 */ /* 0x000fe2000001ff00 */
[----:B------:R-:W-:Y:S01]  /*0960*/  UIADD3 UR6, -UR7, UR4, -UR6 ;  /* 0x0000000407067290 */ /* 0x000fe2000fffe906 */
[----:B------:R-:W-:Y:S01]  /*0970*/  CS2R R68, SRZ ;  /* 0x0000000000447805 */ /* 0x000fe2000001ff00 */
[----:B------:R-:W-:Y:S01]  /*0980*/  UIADD3 UR4, UR5, 0x3f, URZ ;  /* 0x0000003f05047890 */ /* 0x000fe2000fffe03f */
[----:B------:R-:W-:Y:S01]  /*0990*/  CS2R R66, SRZ ;  /* 0x0000000000427805 */ /* 0x000fe2000001ff00 */
[----:B------:R-:W-:Y:S01]  /*09a0*/  USHF.R.S32.HI UR7, URZ, 0x1f, UR6 ;  /* 0x0000001f3f077899 */ /* 0x000fe20008011406 */
[----:B------:R-:W-:Y:S01]  /*09b0*/  CS2R R64, SRZ ;  /* 0x0000000000407805 */ /* 0x000fe2000001ff00 */
[----:B------:R-:W-:Y:S01]  /*09c0*/  USHF.R.S32.HI UR5, URZ, 0x1f, UR4 ;  /* 0x0000001f3f057899 */ /* 0x000fe20008011404 */
[----:B------:R-:W-:Y:S01]  /*09d0*/  CS2R R62, SRZ ;  /* 0x00000000003e7805 */ /* 0x000fe2000001ff00 */
[----:B------:R-:W-:Y:S01]  /*09e0*/  ULEA.HI UR7, UR7, UR6, URZ, 0x6 ;  /* 0x0000000607077291 */ /* 0x000fe2000f8f303f */
[----:B------:R-:W-:Y:S01]  /*09f0*/  CS2R R60, SRZ ;  /* 0x00000000003c7805 */ /* 0x000fe2000001ff00 */
[----:B------:R-:W-:Y:S01]  /*0a00*/  ULEA.HI UR5, UR5, UR4, URZ, 0x6 ;  /* 0x0000000405057291 */ /* 0x000fe2000f8f303f */
[----:B------:R-:W-:Y:S01]  /*0a10*/  CS2R R58, SRZ ;  /* 0x00000000003a7805 */ /* 0x000fe2000001ff00 */
[----:B------:R-:W-:Y:S01]  /*0a20*/  USHF.R.S32.HI UR7, URZ, 0x6, UR7 ;  /* 0x000000063f077899 */ /* 0x000fe20008011407 */
[----:B------:R-:W-:Y:S01]  /*0a30*/  CS2R R56, SRZ ;  /* 0x0000000000387805 */ /* 0x000fe2000001ff00 */
[----:B------:R-:W-:Y:S01]  /*0a40*/  USHF.R.S32.HI UR36, URZ, 0x6, UR5 ;  /* 0x000000063f247899 */ /* 0x000fe20008011405 */
[----:B------:R-:W-:-:S02]  /*0a50*/  CS2R R54, SRZ ;  /* 0x0000000000367805 */ /* 0x000fc4000001ff00 */
[----:B------:R-:W-:Y:S02]  /*0a60*/  CS2R R52, SRZ ;  /* 0x0000000000347805 */ /* 0x000fe4000001ff00 */
[----:B------:R-:W-:Y:S02]  /*0a70*/  CS2R R50, SRZ ;  /* 0x0000000000327805 */ /* 0x000fe4000001ff00 */
[----:B------:R-:W-:Y:S02]  /*0a80*/  VIMNMX R16, RZ, UR7, !PT ;  /* 0x00000007ff107c48 */ /* 0x000fe4000ffe0100 */
[----:B------:R-:W-:Y:S02]  /*0a90*/  CS2R R48, SRZ ;  /* 0x0000000000307805 */ /* 0x000fe4000001ff00 */
[----:B------:R-:W-:Y:S02]  /*0aa0*/  CS2R R46, SRZ ;  /* 0x00000000002e7805 */ /* 0x000fe4000001ff00 */
[----:B------:R-:W-:-:S02]  /*0ab0*/  CS2R R44, SRZ ;  /* 0x00000000002c7805 */ /* 0x000fc4000001ff00 */
[----:B------:R-:W-:Y:S02]  /*0ac0*/  ISETP.LT.AND P1, PT, R16, UR36, PT ;  /* 0x0000002410007c0c */ /* 0x000fe4000bf21270 */
        /* <DEDUP_REMOVED lines=33> */
[----:B------:R-:W-:Y:S01]  /*0ce0*/  CS2R R72, SRZ ;  /* 0x0000000000487805 */ /* 0x000fe2000001ff00 */
[----:B------:R-:W-:Y:S06]  /*0cf0*/  @!P1 BRA `(.L_x_2522) ;  /* 0x0000002c00fc9947 */ /* 0x000fec0003800000 */
[----:B------:R-:W1:Y:S01]  /*0d00*/  S2UR UR4, SR_CgaCtaId ;  /* 0x00000000000479c3 */ /* 0x000e620000008800 */
[----:B------:R-:W-:Y:S01]  /*0d10*/  UMOV UR37, 0x400 ;  /* 0x0000040000257882 */ /* 0x000fe20000000000 */
[----:B------:R-:W-:Y:S01]  /*0d20*/  ULDC UR40, c[0x0][0x744] ;  /* 0x0001d10000287ab9 */ /* 0x000fe20000000800 */
        /* <DEDUP_REMOVED lines=21> */
.L_x_2524:
        /* <DEDUP_REMOVED lines=15> */
.L_x_2523:
        /* <DEDUP_REMOVED lines=20> */
.L_x_2526:
        /* <DEDUP_REMOVED lines=15> */
.L_x_2525:
        /* <DEDUP_REMOVED lines=8> */
.L_x_2640:
        /* <DEDUP_REMOVED lines=19> */
.L_x_2528:
[----:B------:R-:W3:Y:S01]  /*1350*/  LDL.LU R15, [R1+0x8] ;  /* 0x00000800010f7983 */ /* 0x000ee20000300800 */
[----:B------:R-:W-:Y:S01]  /*1360*/  IMAD.IADD R12, R8, 0x1, -R9 ;  /* 0x00000001080c7824 */ /* 0x000fe200078e0a09 */
[--C-:B------:R-:W-:Y:S01]  /*1370*/  SHF.R.S32.HI R5, RZ, 0x1, R2.reuse ;  /* 0x00000001ff057819 */ /* 0x100fe20000011402 */
[----:B------:R-:W-:Y:S01]  /*1380*/  IMAD.HI R11, R13, 0x55555556, RZ ;  /* 0x555555560d0b7827 */ /* 0x000fe200078e02ff */
[----:B------:R-:W-:Y:S01]  /*1390*/  SHF.R.S32.HI R8, RZ, 0x1f, R2 ;  /* 0x0000001fff087819 */ /* 0x000fe20000011402 */
[----:B------:R-:W-:Y:S01]  /*13a0*/  ULDC UR4, c[0x0][0x290] ;  /* 0x0000a40000047ab9 */ /* 0x000fe20000000800 */
[----:B--2---:R-:W-:Y:S01]  /*13b0*/  SHF.R.S32.HI R10, RZ, 0x1f, R7 ;  /* 0x0000001fff0a7819 */ /* 0x004fe20000011407 */
[----:B------:R-:W-:Y:S01]  /*13c0*/  UIMAD UR4, UR38, -0x60, UR4 ;  /* 0xffffffa0260478a4 */ /* 0x000fe2000f8e0204 */
[----:B------:R-:W-:Y:S01]  /*13d0*/  LEA.HI R8, R8, R5, RZ, 0x2 ;  /* 0x0000000508087211 */ /* 0x000fe200078f10ff */
[----:B------:R-:W-:Y:S01]  /*13e0*/  ULDC UR5, c[0x0][0x280] ;  /* 0x0000a00000057ab9 */ /* 0x000fe20000000800 */
[----:B------:R-:W-:Y:S01]  /*13f0*/  LEA.HI R10, R10, R7, RZ, 0x3 ;  /* 0x000000070a0a7211 */ /* 0x000fe200078f18ff */
[----:B------:R-:W-:Y:S01]  /*1400*/  UIADD3 UR5, UR4, 0x1, -UR5 ;  /* 0x0000000104057890 */ /* 0x000fe2000fffe805 */
[----:B------:R-:W-:-:S02]  /*1410*/  LOP3.LUT R8, R8, 0xfffffffc, RZ, 0xc0, !PT ;  /* 0xfffffffc08087812 */ /* 0x000fc400078ec0ff */
[----:B------:R-:W-:Y:S02]  /*1420*/  CS2R R70, SRZ ;  /* 0x0000000000467805 */ /* 0x000fe4000001ff00 */
[----:B------:R-:W-:Y:S01]  /*1430*/  LOP3.LUT R2, R2, 0x7fffffe, RZ, 0xc0, !PT ;  /* 0x07fffffe02027812 */ /* 0x000fe200078ec0ff */
[----:B------:R-:W-:Y:S01]  /*1440*/  IMAD.SHL.U32 R10, R10, 0x20, RZ ;  /* 0x000000200a0a7824 */ /* 0x000fe200078e00ff */
[----:B------:R-:W-:Y:S01]  /*1450*/  SHF.R.S32.HI R6, RZ, 0x4, R6 ;  /* 0x00000004ff067819 */ /* 0x000fe20000011406 */
[----:B------:R-:W-:Y:S01]  /*1460*/  IMAD.IADD R8, R5, 0x1, -R8 ;  /* 0x0000000105087824 */ /* 0x000fe200078e0a08 */
[----:B------:R-:W-:Y:S01]  /*1470*/  SHF.R.S32.HI R3, RZ, 0x1f, R0 ;  /* 0x0000001fff037819 */ /* 0x000fe20000011400 */
[----:B------:R-:W-:Y:S01]  /*1480*/  IMAD.IADD R9, R7, 0x1, -R2 ;  /* 0x0000000107097824 */ /* 0x000fe200078e0a02 */
[----:B------:R-:W-:Y:S01]  /*1490*/  LOP3.LUT R10, R10, 0x7fffff00, RZ, 0xc0, !PT ;  /* 0x7fffff000a0a7812 */ /* 0x000fe200078ec0ff */
[----:B------:R-:W-:Y:S01]  /*14a0*/  IMAD.SHL.U32 R7, R8, 0x40, RZ ;  /* 0x0000004008077824 */ /* 0x000fe200078e00ff */
[----:B------:R-:W-:Y:S01]  /*14b0*/  LEA.HI R2, R3, R0, RZ, 0x2 ;  /* 0x0000000003027211 */ /* 0x000fe200078f10ff */
[----:B------:R-:W-:Y:S01]  /*14c0*/  IMAD.SHL.U32 R14, R6, 0x8, RZ ;  /* 0x00000008060e7824 */ /* 0x000fe200078e00ff */
[----:B------:R-:W-:Y:S01]  /*14d0*/  LEA.HI R20, R11, R11, RZ, 0x1 ;  /* 0x0000000b0b147211 */ /* 0x000fe200078f08ff */
[----:B------:R-:W-:Y:S01]  /*14e0*/  IMAD R10, R13, 0x800, R10 ;  /* 0x000008000d0a7824 */ /* 0x000fe200078e020a */
[----:B------:R-:W-:-:S02]  /*14f0*/  LOP3.LUT R7, R7, 0xc0, RZ, 0xc0, !PT ;  /* 0x000000c007077812 */ /* 0x000fc400078ec0ff */
[----:B------:R-:W-:Y:S02]  /*1500*/  CS2R R68, SRZ ;  /* 0x0000000000447805 */ /* 0x000fe4000001ff00 */
[----:B------:R-:W-:Y:S01]  /*1510*/  LOP3.LUT R11, R2, 0x7ffffffc, RZ, 0xc0, !PT ;  /* 0x7ffffffc020b7812 */ /* 0x000fe200078ec0ff */
[----:B------:R-:W-:Y:S01]  /*1520*/  IMAD R9, R9, 0x20, R10 ;  /* 0x0000002009097824 */ /* 0x000fe200078e020a */
[----:B------:R-:W-:Y:S01]  /*1530*/  LOP3.LUT R14, R7, 0x8, R14, 0xf8, !PT ;  /* 0x00000008070e7812 */ /* 0x000fe200078ef80e */
[----:B------:R-:W-:Y:S01]  /*1540*/  IMAD R20, R20, -0x3, R13 ;  /* 0xfffffffd14147824 */ /* 0x000fe200078e020d */
[----:B------:R-:W-:Y:S01]  /*1550*/  SHF.R.U32.HI R7, RZ, 0x3, R7 ;  /* 0x00000003ff077819 */ /* 0x000fe20000011607 */
[----:B------:R-:W-:Y:S01]  /*1560*/  IMAD.IADD R11, R0, 0x1, -R11 ;  /* 0x00000001000b7824 */ /* 0x000fe200078e0a0b */
[--C-:B------:R-:W-:Y:S01]  /*1570*/  SHF.R.S32.HI R5, RZ, 0x2, R2.reuse ;  /* 0x00000002ff057819 */ /* 0x100fe20000011402 */
[----:B------:R-:W-:Y:S01]  /*1580*/  IMAD R9, R12, 0x200, R9 ;  /* 0x000002000c097824 */ /* 0x000fe200078e0209 */
[----:B------:R-:W-:Y:S01]  /*1590*/  SHF.R.S32.HI R6, RZ, 0x1f, R2 ;  /* 0x0000001fff067819 */ /* 0x000fe20000011402 */
[----:B------:R-:W-:Y:S01]  /*15a0*/  IMAD R11, R20, 0x10, R11 ;  /* 0x00000010140b7824 */ /* 0x000fe200078e020b */
[----:B------:R-:W-:Y:S01]  /*15b0*/  LOP3.LUT R14, R14, R7, RZ, 0x3c, !PT ;  /* 0x000000070e0e7212 */ /* 0x000fe200078e3cff */
[----:B-1----:R-:W-:Y:S01]  /*15c0*/  IMAD R13, R13, 0x400, R0 ;  /* 0x000004000d0d7824 */ /* 0x002fe200078e0200 */
[----:B------:R-:W-:Y:S01]  /*15d0*/  LEA.HI R6, R6, R5, RZ, 0x3 ;  /* 0x0000000506067211 */ /* 0x000fe200078f18ff */
[----:B------:R-:W-:Y:S01]  /*15e0*/  IMAD.MOV.U32 R12, RZ, RZ, 0x20 ;  /* 0x00000020ff0c7424 */ /* 0x000fe200078e00ff */
[----:B------:R-:W-:Y:S01]  /*15f0*/  LEA.HI R3, R3, R0, RZ, 0x5 ;  /* 0x0000000003037211 */ /* 0x000fe200078f28ff */
[----:B------:R-:W-:Y:S01]  /*1600*/  IMAD.IADD R9, R9, 0x1, R14 ;  /* 0x0000000109097824 */ /* 0x000fe200078e020e */
[----:B------:R-:W-:Y:S01]  /*1610*/  LOP3.LUT R6, R6, 0xfffffff8, RZ, 0xc0, !PT ;  /* 0xfffffff806067812 */ /* 0x000fe200078ec0ff */
[----:B------:R-:W-:Y:S01]  /*1620*/  IMAD.SHL.U32 R0, R13, 0x4, RZ ;  /* 0x000000040d007824 */ /* 0x000fe200078e00ff */
[----:B------:R-:W-:Y:S01]  /*1630*/  LOP3.LUT P0, RZ, R8, 0x2, RZ, 0xc0, !PT ;  /* 0x0000000208ff7812 */ /* 0x000fe2000780c0ff */
[----:B------:R-:W-:Y:S01]  /*1640*/  IMAD.SHL.U32 R8, R11, 0x2, RZ ;  /* 0x000000020b087824 */ /* 0x000fe200078e00ff */
[----:B------:R-:W-:Y:S01]  /*1650*/  SHF.R.S32.HI R3, RZ, 0x5, R3 ;  /* 0x00000005ff037819 */ /* 0x000fe20000011403 */
[----:B------:R-:W-:Y:S01]  /*1660*/  IMAD.IADD R6, R5, 0x1, -R6 ;  /* 0x0000000105067824 */ /* 0x000fe200078e0a06 */
[----:B------:R-:W-:Y:S01]  /*1670*/  SEL R12, R12, 0xffffffe0, !P0 ;  /* 0xffffffe00c0c7807 */ /* 0x000fe20004000000 */
[----:B------:R-:W-:Y:S01]  /*1680*/  IMAD.MOV.U32 R7, RZ, RZ, RZ ;  /* 0x000000ffff077224 */ /* 0x000fe200078e00ff */
[----:B------:R-:W-:Y:S01]  /*1690*/  LEA R11, R9, UR37, 0x1 ;  /* 0x00000025090b7c11 */ /* 0x000fe2000f8e08ff */
[----:B------:R-:W-:Y:S01]  /*16a0*/  IMAD R6, R3, 0x10, R6 ;  /* 0x0000001003067824 */ /* 0x000fe200078e0206 */
[----:B------:R-:W-:Y:S01]  /*16b0*/  IADD3 R9, -R8, UR4, RZ ;  /* 0x0000000408097c10 */ /* 0x000fe2000fffe1ff */
        /* <DEDUP_REMOVED lines=48> */
[----:B------:R-:W-:Y:S02]  /*19c0*/  LEA R0, R0, UR37, 0x2 ;  /* 0x0000002500007c11 */ /* 0x000fe4000f8e10ff */
[----:B------:R-:W-:Y:S02]  /*19d0*/  IADD3 R8, -R8, UR5, RZ ;  /* 0x0000000508087c10 */ /* 0x000fe4000fffe1ff */
[----:B------:R-:W-:Y:S02]  /*19e0*/  IADD3 R17, R12, 0x30400, R11 ;  /* 0x000304000c117810 */ /* 0x000fe40007ffe00b */
[----:B---3--:R-:W-:-:S07]  /*19f0*/  LOP3.LUT R10, R15, 0x1, RZ, 0xfc, !PT ;  /* 0x000000010f0a7812 */ /* 0x008fce00078efcff */
.L_x_2540:
[----:B------:R-:W-:Y:S01]  /*1a00*/  ISETP.NE.AND P0, PT, R10, 0x3, PT ;  /* 0x000000030a00780c */ /* 0x000fe20003f05270 */
[----:B------:R-:W-:-:S12]  /*1a10*/  YIELD ;  /* 0x0000000000007946 */ /* 0x000fd80003800000 */
[----:B-1----:R-:W-:Y:S05]  /*1a20*/  @!P0 BRA `(.L_x_2530) ;  /* 0x0000000000048947 */ /* 0x002fea0003800000 */
[----:B------:R-:W-:Y:S01]  /*1a30*/  BPT.TRAP 0x1 ;  /* 0x000000040000795c */ /* 0x000fe20000300000 */
.L_x_2530:
[----:B------:R-:W-:Y:S02]  /*1a40*/  LEA R3, R2, UR37, 0x3 ;  /* 0x0000002502037c11 */ /* 0x000fe4000f8e18ff */
[----:B------:R-:W-:-:S04]  /*1a50*/  SHF.L.U32 R12, R7, 0x1f, RZ ;  /* 0x0000001f070c7819 */ /* 0x000fc800000006ff */
[----:B------:R1:W2:Y:S01]  /*1a60*/  SYNCS.PHASECHK.TRANS64.TRYWAIT P1, [R3+URZ+0x36410], R12 ;  /* 0x0364100c030075a7 */ /* 0x0002a2000802017f */
[----:B------:R-:W-:Y:S05]  /*1a70*/  @!P0 BRA `(.L_x_2531) ;  /* 0x0000000000048947 */ /* 0x000fea0003800000 */
[----:B------:R-:W-:Y:S01]  /*1a80*/  BPT.TRAP 0x1 ;  /* 0x000000040000795c */ /* 0x000fe20000300000 */
.L_x_2531:
[----:B--2---:R-:W-:Y:S05]  /*1a90*/  @P1 BRA `(.L_x_2532) ;  /* 0x0000000000081947 */ /* 0x004fea0003800000 */
[----:B------:R-:W2:Y:S02]  /*1aa0*/  SYNCS.PHASECHK.TRANS64.TRYWAIT P1, [R3+URZ+0x36410], R12 ;  /* 0x0364100c030075a7 */ /* 0x000ea4000802017f */
[----:B--2---:R-:W-:Y:S05]  /*1ab0*/  @!P1 BRA `(.L_x_2533) ;  /* 0x0000007800749947 */ /* 0x004fea0003800000 */
.L_x_2532:
        /* <DEDUP_REMOVED lines=103> */
.L_x_2534:
[----:B------:R-:W-:-:S04]  /*2130*/  SHF.L.U32 R14, R5, 0x1f, RZ ;  /* 0x0000001f050e7819 */ /* 0x000fc800000006ff */
[----:B------:R4:W1:Y:S01]  /*2140*/  SYNCS.PHASECHK.TRANS64.TRYWAIT P1, [UR37+0x36430], R14 ;  /* 0x0364300eff0075a7 */ /* 0x0008620008020165 */
[----:B------:R-:W-:Y:S05]  /*2150*/  @!P0 BRA `(.L_x_2535) ;  /* 0x0000000000048947 */ /* 0x000fea0003800000 */
[----:B------:R-:W-:Y:S01]  /*2160*/  BPT.TRAP 0x1 ;  /* 0x000000040000795c */ /* 0x000fe20000300000 */
.L_x_2535:
[----:B-1----:R-:W-:Y:S05]  /*2170*/  @P1 BRA `(.L_x_2536) ;  /* 0x0000000000081947 */ /* 0x002fea0003800000 */
[----:B------:R-:W1:Y:S02]  /*2180*/  SYNCS.PHASECHK.TRANS64.TRYWAIT P1, [UR37+0x36430], R14 ;  /* 0x0364300eff0075a7 */ /* 0x000e640008020165 */
[----:B-1----:R-:W-:Y:S05]  /*2190*/  @!P1 BRA `(.L_x_2537) ;  /* 0x0000007000d09947 */ /* 0x002fea0003800000 */
.L_x_2536:
[----:B------:R-:W-:Y:S01]  /*21a0*/  UIADD3 UR5, UR37, 0x2a000, URZ ;  /* 0x0002a00025057890 */ /* 0x000fe2000fffe03f */
[----:B------:R-:W-:Y:S01]  /*21b0*/  WARPGROUP.ARRIVE ;  /* 0x00000000000079c5 */ /* 0x000fe20000000000 */
[----:B------:R-:W-:Y:S01]  /*21c0*/  UIADD3 UR4, UR4, 0x9000, URZ ;  /* 0x0000900004047890 */ /* 0x000fe2000fffe03f */
[----:B------:R-:W-:Y:S01]  /*21d0*/  IMAD R21, R16, 0x40, R6 ;  /* 0x0000004010157824 */ /* 0x000fe200078e0206 */
[----:B------:R-:W-:Y:S02]  /*21e0*/  USHF.R.U32.HI UR6, URZ, 0x4, UR5 ;  /* 0x000000043f067899 */ /* 0x000fe40008011605 */
[----:B------:R-:W-:Y:S02]  /*21f0*/  USHF.R.U32.HI UR4, URZ, 0x4, UR4 ;  /* 0x000000043f047899 */ /* 0x000fe40008011604 */
[----:B------:R-:W-:Y:S01]  /*2200*/  ULOP3.LUT UR7, UR6, 0x3fff, URZ, 0xc0, !UPT ;  /* 0x00003fff06077892 */ /* 0x000fe2000f8ec03f */
[----:B------:R-:W-:Y:S01]  /*2210*/  VIADDMNMX R22, R21, R8, R9, PT ;  /* 0x0000000815167246 */ /* 0x000fe20003800109 */
[----:B------:R-:W-:-:S02]  /*2220*/  ULOP3.LUT UR6, UR4, 0x3fff, URZ, 0xc0, !UPT ;  /* 0x00003fff04067892 */ /* 0x000fc4000f8ec03f */
[----:B------:R-:W-:Y:S01]  /*2230*/  ULOP3.LUT UR4, UR7, 0x10000, URZ, 0xfc, !UPT ;  /* 0x0001000007047892 */ /* 0x000fe2000f8efc3f */
[C---:B------:R-:W-:Y:S01]  /*2240*/  ISETP.GT.AND P1, PT, R22.reuse, RZ, PT ;  /* 0x000000ff1600720c */ /* 0x040fe20003f24270 */
[----:B------:R-:W-:Y:S01]  /*2250*/  ULOP3.LUT UR6, UR6, 0x10000, URZ, 0xfc, !UPT ;  /* 0x0001000006067892 */ /* 0x000fe2000f8efc3f */
[----:B------:R-:W-:Y:S01]  /*2260*/  ISETP.GT.AND P2, PT, R22, 0x18, PT ;  /* 0x000000181600780c */ /* 0x000fe20003f44270 */
[----:B------:R-:W-:Y:S01]  /*2270*/  UMOV UR9, 0x40000040 ;  /* 0x4000004000097882 */ /* 0x000fe20000000000 */
[----:B------:R-:W-:Y:S01]  /*2280*/  UMOV UR11, 0x40000040 ;  /* 0x40000040000b7882 */ /* 0x000fe20000000000 */
[----:B------:R-:W-:Y:S01]  /*2290*/  FSEL R136, R136, -INF , P1 ;  /* 0xff80000088887808 */ /* 0x000fe20000800000 */
[----:B------:R-:W-:Y:S01]  /*22a0*/  UMOV UR8, UR4 ;  /* 0x0000000400087c82 */ /* 0x000fe20008000000 */
[C---:B------:R-:W-:Y:S01]  /*22b0*/  ISETP.GT.AND P1, PT, R22.reuse, 0x1, PT ;  /* 0x000000011600780c */ /* 0x040fe20003f24270 */
[----:B------:R-:W-:Y:S01]  /*22c0*/  UMOV UR10, UR6 ;  /* 0x00000006000a7c82 */ /* 0x000fe20008000000 */
[C---:B------:R-:W-:Y:S01]  /*22d0*/  ISETP.GT.AND P3, PT, R22.reuse, 0x19, PT ;  /* 0x000000191600780c */ /* 0x040fe20003f64270 */
[----:B------:R-:W-:Y:S01]  /*22e0*/  HGMMA.64x32x16.F32 R120, gdesc[UR8], RZ, !UPT, gsb0 ;  /* 0x00600000087879f0 */ /* 0x000fe2000c0008ff */
[----:B------:R-:W-:Y:S01]  /*22f0*/  UIADD3 UR10, UR6, 0x2, URZ ;  /* 0x00000002060a7890 */ /* 0x000fe2000fffe03f */
[----:B----4-:R-:W-:Y:S01]  /*2300*/  FSEL R14, R137, -INF , P1 ;  /* 0xff800000890e7808 */ /* 0x010fe20000800000 */
[----:B------:R-:W-:Y:S01]  /*2310*/  UIADD3 UR8, UR4, 0x2, URZ ;  /* 0x0000000204087890 */ /* 0x000fe2000fffe03f */
[----:B------:R-:W-:Y:S01]  /*2320*/  ISETP.GT.AND P1, PT, R22, 0x8, PT ;  /* 0x000000081600780c */ /* 0x000fe20003f24270 */
[----:B------:R-:W-:Y:S01]  /*2330*/  UMOV UR11, 0x40000040 ;  /* 0x40000040000b7882 */ /* 0x000fe20000000000 */
[----:B------:R-:W-:Y:S01]  /*2340*/  UMOV UR9, 0x40000040 ;  /* 0x4000004000097882 */ /* 0x000fe20000000000 */
[--C-:B--2---:R-:W-:Y:S01]  /*2350*/  FFMA.FTZ R13, R136, UR40, -R23.reuse ;  /* 0x00000028880d7c23 */ /* 0x104fe20008010817 */
[----:B------:R-:W-:Y:S01]  /*2360*/  FSEL R140, R140, -INF , P1 ;  /* 0xff8000008c8c7808 */ /* 0x000fe20000800000 */
[--C-:B------:R-:W-:Y:S01]  /*2370*/  FFMA.FTZ R14, R14, UR40, -R23.reuse ;  /* 0x000000280e0e7c23 */ /* 0x100fe20008010817 */
[----:B------:R-:W-:Y:S01]  /*2380*/  ISETP.GT.AND P1, PT, R22, 0x9, PT ;  /* 0x000000091600780c */ /* 0x000fe20003f24270 */
[----:B------:R-:W-:Y:S01]  /*2390*/  UMOV UR7, 0x80000020 ;  /* 0x8000002000077882 */ /* 0x000fe20000000000 */
[----:B------:R-:W-:Y:S01]  /*23a0*/  FSEL R148, R148, -INF , P2 ;  /* 0xff80000094947808 */ /* 0x000fe20001000000 */
[--C-:B------:R-:W-:Y:S01]  /*23b0*/  FFMA.FTZ R15, R140, UR40, -R23.reuse ;  /* 0x000000288c0f7c23 */ /* 0x100fe20008010817 */
[----:B------:R-:W-:Y:S01]  /*23c0*/  FSEL R20, R141, -INF , P1 ;  /* 0xff8000008d147808 */ /* 0x000fe20000800000 */
[----:B------:R-:W1:Y:S01]  /*23d0*/  MUFU.EX2 R13, R13 ;  /* 0x0000000d000d7308 */ /* 0x000e620000000800 */
[----:B------:R-:W-:Y:S01]  /*23e0*/  ISETP.GT.AND P1, PT, R22, 0x10, PT ;  /* 0x000000101600780c */ /* 0x000fe20003f24270 */
[--C-:B------:R-:W-:Y:S01]  /*23f0*/  FFMA.FTZ R148, R148, UR40, -R23.reuse ;  /* 0x0000002894947c23 */ /* 0x100fe20008010817 */
[----:B------:R-:W-:Y:S01]  /*2400*/  FSEL R140, R149, -INF , P3 ;  /* 0xff800000958c7808 */ /* 0x000fe20001800000 */
[----:B------:R-:W-:Y:S01]  /*2410*/  FFMA.FTZ R136, R20, UR40, -R23 ;  /* 0x0000002814887c23 */ /* 0x000fe20008010817 */
[----:B------:R-:W-:-:S02]  /*2420*/  FSEL R144, R144, -INF , P1 ;  /* 0xff80000090907808 */ /* 0x000fc40000800000 */
[----:B------:R-:W-:Y:S01]  /*2430*/  ISETP.GT.AND P1, PT, R22, 0x11, PT ;  /* 0x000000111600780c */ /* 0x000fe20003f24270 */
[----:B------:R-:W2:Y:S01]  /*2440*/  MUFU.EX2 R14, R14 ;  /* 0x0000000e000e7308 */ /* 0x000ea20000000800 */
[----:B------:R-:W-:Y:S01]  /*2450*/  LEA R149, R6, UR37, 0x2 ;  /* 0x0000002506957c11 */ /* 0x000fe2000f8e10ff */
[----:B------:R-:W-:Y:S01]  /*2460*/  FFMA.FTZ R20, R144, UR40, -R23 ;  /* 0x0000002890147c23 */ /* 0x000fe20008010817 */
[----:B------:R-:W-:-:S05]  /*2470*/  FSEL R22, R145, -INF , P1 ;  /* 0xff80000091167808 */ /* 0x000fca0000800000 */
[----:B------:R-:W-:Y:S01]  /*2480*/  FFMA.FTZ R144, R22, UR40, -R23 ;  /* 0x0000002816907c23 */ /* 0x000fe20008010817 */
[----:B------:R-:W-:Y:S01]  /*2490*/  IADD3 R22, R8, 0x8, R21 ;  /* 0x0000000808167810 */ /* 0x000fe20007ffe015 */
[----:B------:R-:W-:Y:S01]  /*24a0*/  FFMA.FTZ R23, R140, UR40, -R23 ;  /* 0x000000288c177c23 */ /* 0x000fe20008010817 */
[----:B------:R-:W4:Y:S02]  /*24b0*/  MUFU.EX2 R15, R15 ;  /* 0x0000000f000f7308 */ /* 0x000f240000000800 */
[----:B------:R-:W-:-:S04]  /*24c0*/  VIMNMX R137, R9, R22, PT ;  /* 0x0000001609897248 */ /* 0x000fc80003fe0100 */
[C---:B------:R-:W-:Y:S02]  /*24d0*/  ISETP.GT.AND P1, PT, R137.reuse, RZ, PT ;  /* 0x000000ff8900720c */ /* 0x040fe40003f24270 */
[----:B------:R5:W-:Y:S01]  /*24e0*/  MUFU.EX2 R21, R144 ;  /* 0x0000009000157308 */ /* 0x000be20000000800 */
[C---:B------:R-:W-:Y:S02]  /*24f0*/  ISETP.GT.AND P2, PT, R137.reuse, 0x18, PT ;  /* 0x000000188900780c */ /* 0x040fe40003f44270 */
[----:B------:R-:W-:Y:S02]  /*2500*/  FSEL R141, R138, -INF , P1 ;  /* 0xff8000008a8d7808 */ /* 0x000fe40000800000 */
[C---:B------:R-:W-:Y:S02]  /*2510*/  ISETP.GT.AND P1, PT, R137.reuse, 0x1, PT ;  /* 0x000000018900780c */ /* 0x040fe40003f24270 */
[----:B------:R-:W-:Y:S01]  /*2520*/  ISETP.GT.AND P3, PT, R137, 0x19, PT ;  /* 0x000000198900780c */ /* 0x000fe20003f64270 */
[----:B---3--:R-:W-:Y:S01]  /*2530*/  FFMA.FTZ R138, R141, UR40, -R12 ;  /* 0x000000288d8a7c23 */ /* 0x008fe2000801080c */
[----:B------:R-:W-:Y:S01]  /*2540*/  FSEL R139, R139, -INF , P1 ;  /* 0xff8000008b8b7808 */ /* 0x000fe20000800000 */
[----:B------:R-:W3:Y:S01]  /*2550*/  MUFU.EX2 R136, R136 ;  /* 0x0000008800887308 */ /* 0x000ee20000000800 */
[----:B------:R-:W-:-:S02]  /*2560*/  ISETP.GT.AND P1, PT, R137, 0x8, PT ;  /* 0x000000088900780c */ /* 0x000fc40003f24270 */
[----:B------:R-:W-:Y:S01]  /*2570*/  FSEL R151, R151, -INF , P3 ;  /* 0xff80000097977808 */ /* 0x000fe20001800000 */
[--C-:B------:R-:W-:Y:S01]  /*2580*/  FFMA.FTZ R139, R139, UR40, -R12.reuse ;  /* 0x000000288b8b7c23 */ /* 0x100fe2000801080c */
[----:B------:R-:W-:Y:S02]  /*2590*/  FSEL R141, R142, -INF , P1 ;  /* 0xff8000008e8d7808 */ /* 0x000fe40000800000 */
[----:B------:R-:W-:Y:S01]  /*25a0*/  ISETP.GT.AND P1, PT, R137, 0x9, PT ;  /* 0x000000098900780c */ /* 0x000fe20003f24270 */
[----:B------:R-:W-:Y:S02]  /*25b0*/  WARPGROUP.DEPBAR.LE gsb0, 0x0 ;  /* 0x00008000000079c5 */ /* 0x000fe40000010000 */
[----:B------:R-:W-:Y:S01]  /*25c0*/  WARPGROUP.ARRIVE ;  /* 0x00000000000079c5 */ /* 0x000fe20000000000 */
[----:B------:R-:W-:Y:S01]  /*25d0*/  FSEL R143, R143, -INF , P1 ;  /* 0xff8000008f8f7808 */ /* 0x000fe20000800000 */
[--C-:B------:R-:W-:Y:S01]  /*25e0*/  FFMA.FTZ R141, R141, UR40, -R12.reuse ;  /* 0x000000288d8d7c23 */ /* 0x100fe2000801080c */
[----:B------:R-:W-:Y:S01]  /*25f0*/  ISETP.GT.AND P1, PT, R137, 0x10, PT ;  /* 0x000000108900780c */ /* 0x000fe20003f24270 */
[----:B------:R1:W-:Y:S02]  /*2600*/  MUFU.EX2 R22, R148 ;  /* 0x0000009400167308 */ /* 0x0003e40000000800 */
[----:B------:R-:W-:Y:S01]  /*2610*/  HGMMA.64x32x16.F32 R120, gdesc[UR8], R120, gsb0 ;  /* 0x00600000087879f0 */ /* 0x000fe20008000878 */
[----:B------:R-:W-:Y:S01]  /*2620*/  UIADD3 UR10, UR6, 0x4, URZ ;  /* 0x00000004060a7890 */ /* 0x000fe2000fffe03f */
[--C-:B-----5:R-:W-:Y:S01]  /*2630*/  FFMA.FTZ R144, R143, UR40, -R12.reuse ;  /* 0x000000288f907c23 */ /* 0x120fe2000801080c */
[----:B------:R-:W-:Y:S01]  /*2640*/  UIADD3 UR8, UR4, 0x4, URZ ;  /* 0x0000000404087890 */ /* 0x000fe2000fffe03f */
[----:B------:R-:W-:Y:S01]  /*2650*/  FSEL R143, R146, -INF , P1 ;  /* 0xff800000928f7808 */ /* 0x000fe20000800000 */
[----:B------:R-:W-:Y:S01]  /*2660*/  UMOV UR11, 0x40000040 ;  /* 0x40000040000b7882 */ /* 0x000fe20000000000 */
[----:B------:R-:W-:Y:S01]  /*2670*/  UMOV UR9, 0x40000040 ;  /* 0x4000004000097882 */ /* 0x000fe20000000000 */
[----:B------:R-:W-:Y:S01]  /*2680*/  ISETP.GT.AND P1, PT, R137, 0x11, PT ;  /* 0x000000118900780c */ /* 0x000fe20003f24270 */
[--C-:B------:R-:W-:Y:S01]  /*2690*/  FFMA.FTZ R146, R151, UR40, -R12.reuse ;  /* 0x0000002897927c23 */ /* 0x100fe2000801080c */
[----:B------:R-:W-:Y:S01]  /*26a0*/  FFMA.FTZ R137, R143, UR40, -R12 ;  /* 0x000000288f897c23 */ /* 0x000fe2000801080c */
[----:B------:R-:W-:Y:S01]  /*26b0*/  FSEL R143, R150, -INF , P2 ;  /* 0xff800000968f7808 */ /* 0x000fe20001000000 */
[----:B------:R-:W-:Y:S01]  /*26c0*/  MUFU.EX2 R141, R141 ;  /* 0x0000008d008d7308 */ /* 0x000fe20000000800 */
[----:B------:R-:W-:-:S05]  /*26d0*/  FSEL R147, R147, -INF , P1 ;  /* 0xff80000093937808 */ /* 0x000fca0000800000 */
[--C-:B------:R-:W-:Y:S01]  /*26e0*/  FFMA.FTZ R142, R147, UR40, -R12.reuse ;  /* 0x00000028938e7c23 */ /* 0x100fe2000801080c */
[----:B------:R-:W-:Y:S01]  /*26f0*/  FFMA.FTZ R147, R143, UR40, -R12 ;  /* 0x000000288f937c23 */ /* 0x000fe2000801080c */
[----:B------:R-:W5:Y:S08]  /*2700*/  MUFU.EX2 R144, R144 ;  /* 0x0000009000907308 */ /* 0x000f700000000800 */
[----:B------:R-:W-:Y:S08]  /*2710*/  MUFU.EX2 R138, R138 ;  /* 0x0000008a008a7308 */ /* 0x000ff00000000800 */
[----:B------:R-:W5:Y:S08]  /*2720*/  MUFU.EX2 R139, R139 ;  /* 0x0000008b008b7308 */ /* 0x000f700000000800 */
[----:B------:R-:W5:Y:S08]  /*2730*/  MUFU.EX2 R20, R20 ;  /* 0x0000001400147308 */ /* 0x000f700000000800 */
[----:B------:R-:W5:Y:S08]  /*2740*/  MUFU.EX2 R23, R23 ;  /* 0x0000001700177308 */ /* 0x000f700000000800 */
[----:B------:R-:W-:Y:S01]  /*2750*/  MUFU.EX2 R137, R137 ;  /* 0x0000008900897308 */ /* 0x000fe20000000800 */
[----:B------:R-:W-:-:S02]  /*2760*/  WARPGROUP.DEPBAR.LE gsb0, 0x0 ;  /* 0x00008000000079c5 */ /* 0x000fc40000010000 */
[----:B------:R-:W-:-:S05]  /*2770*/  WARPGROUP.ARRIVE ;  /* 0x00000000000079c5 */ /* 0x000fca0000000000 */
[----:B------:R-:W5:Y:S01]  /*2780*/  MUFU.EX2 R142, R142 ;  /* 0x0000008e008e7308 */ /* 0x000f620000000800 */
        /* <DEDUP_REMOVED lines=77> */
[----:B------:R2:W4:Y:S02]  /*2c60*/  LDS R140, [R149+0x30220] ;  /* 0x03022000958c7984 */ /* 0x0005240000000800 */
[--C-:B--2---:R-:W-:Y:S01]  /*2c70*/  FADD.FTZ R149, R121, -R145.reuse ;  /* 0x8000009179957221 */ /* 0x104fe20000010000 */
[--C-:B------:R-:W-:Y:S01]  /*2c80*/  FADD.FTZ R121, R128, -R145.reuse ;  /* 0x8000009180797221 */ /* 0x100fe20000010000 */
[--C-:B-1----:R-:W-:Y:S01]  /*2c90*/  FADD.FTZ R148, R133, -R145.reuse ;  /* 0x8000009185947221 */ /* 0x102fe20000010000 */
[----:B------:R-:W-:Y:S01]  /*2ca0*/  MUFU.EX2 R128, R147 ;  /* 0x0000009300807308 */ /* 0x000fe20000000800 */
[--C-:B------:R-:W-:Y:S01]  /*2cb0*/  FADD.FTZ R12, R120, -R145.reuse ;  /* 0x80000091780c7221 */ /* 0x100fe20000010000 */
[--C-:B------:R-:W-:Y:S01]  /*2cc0*/  FADD.FTZ R150, R124, -R145.reuse ;  /* 0x800000917c967221 */ /* 0x100fe20000010000 */
[--C-:B------:R-:W-:Y:S01]  /*2cd0*/  FADD.FTZ R151, R125, -R145.reuse ;  /* 0x800000917d977221 */ /* 0x100fe20000010000 */
[--C-:B------:R-:W-:Y:S01]  /*2ce0*/  FADD.FTZ R120, R129, -R145.reuse ;  /* 0x8000009181787221 */ /* 0x100fe20000010000 */
[----:B------:R-:W-:Y:S01]  /*2cf0*/  FADD.FTZ R143, R132, -R145 ;  /* 0x80000091848f7221 */ /* 0x000fe20000010000 */
[--C-:B----4-:R-:W-:Y:S01]  /*2d00*/  FADD.FTZ R145, R122, -R140.reuse ;  /* 0x8000008c7a917221 */ /* 0x110fe20000010000 */
[----:B------:R-:W-:Y:S01]  /*2d10*/  FMUL.FTZ R124, R13, R12 ;  /* 0x0000000c0d7c7220 */ /* 0x000fe20000410000 */
[----:B------:R-:W1:Y:S01]  /*2d20*/  MUFU.EX2 R133, R146 ;  /* 0x0000009200857308 */ /* 0x000e620000000800 */
[--C-:B------:R-:W-:Y:S01]  /*2d30*/  FADD.FTZ R122, R123, -R140.reuse ;  /* 0x8000008c7b7a7221 */ /* 0x100fe20000010000 */
[--C-:B------:R-:W-:Y:S01]  /*2d40*/  FADD.FTZ R126, R126, -R140.reuse ;  /* 0x8000008c7e7e7221 */ /* 0x100fe20000010000 */
[C---:B------:R-:W-:Y:S01]  /*2d50*/  FMUL.FTZ R125, R14.reuse, R149 ;  /* 0x000000950e7d7220 */ /* 0x040fe20000410000 */
[----:B------:R-:W-:Y:S01]  /*2d60*/  F2FP.F16.F32.PACK_AB R12, R14, R13 ;  /* 0x0000000d0e0c723e */ /* 0x000fe200000000ff */
[--C-:B------:R-:W-:Y:S01]  /*2d70*/  FADD.FTZ R123, R127, -R140.reuse ;  /* 0x8000008c7f7b7221 */ /* 0x100fe20000010000 */
[----:B------:R-:W-:Y:S01]  /*2d80*/  FMUL.FTZ R132, R15, R150 ;  /* 0x000000960f847220 */ /* 0x000fe20000410000 */
[----:B---3--:R-:W-:Y:S01]  /*2d90*/  F2FP.F16.F32.PACK_AB R14, R136, R15 ;  /* 0x0000000f880e723e */ /* 0x008fe200000000ff */
[--C-:B------:R-:W-:Y:S01]  /*2da0*/  FADD.FTZ R130, R130, -R140.reuse ;  /* 0x8000008c82827221 */ /* 0x100fe20000010000 */
[----:B-----5:R-:W-:Y:S01]  /*2db0*/  F2FP.F16.F32.PACK_AB R15, R144, R141 ;  /* 0x0000008d900f723e */ /* 0x020fe200000000ff */
[--C-:B------:R-:W-:Y:S01]  /*2dc0*/  FADD.FTZ R131, R131, -R140.reuse ;  /* 0x8000008c83837221 */ /* 0x100fe20000010000 */
[--C-:B------:R-:W-:Y:S01]  /*2dd0*/  FADD.FTZ R127, R134, -R140.reuse ;  /* 0x8000008c867f7221 */ /* 0x100fe20000010000 */
[----:B------:R-:W-:Y:S01]  /*2de0*/  F2FP.F16.F32.PACK_AB R13, R139, R138 ;  /* 0x0000008a8b0d723e */ /* 0x000fe200000000ff */
[----:B------:R-:W-:Y:S01]  /*2df0*/  BAR.SYNC.DEFER_BLOCKING 0x9, 0x180 ;  /* 0x0246000000007b1d */ /* 0x000fe20000010000 */
[----:B------:R-:W-:Y:S01]  /*2e00*/  FADD.FTZ R140, R135, -R140 ;  /* 0x8000008c878c7221 */ /* 0x000fe20000010000 */
[----:B------:R-:W-:Y:S01]  /*2e10*/  FMUL.FTZ R141, R141, R126 ;  /* 0x0000007e8d8d7220 */ /* 0x000fe20000410000 */
[----:B------:R-:W-:Y:S01]  /*2e20*/  FMUL.FTZ R139, R139, R122 ;  /* 0x0000007a8b8b7220 */ /* 0x000fe20000410000 */
[----:B------:R-:W-:Y:S01]  /*2e30*/  FMUL.FTZ R144, R144, R123 ;  /* 0x0000007b90907220 */ /* 0x000fe20000410000 */
[----:B------:R-:W-:Y:S01]  /*2e40*/  FMUL.FTZ R126, R20, R121 ;  /* 0x00000079147e7220 */ /* 0x000fe20000410000 */
[C---:B------:R-:W-:Y:S01]  /*2e50*/  FMUL.FTZ R135, R21.reuse, R120 ;  /* 0x0000007815877220 */ /* 0x040fe20000410000 */
[----:B------:R-:W-:Y:S01]  /*2e60*/  F2FP.F16.F32.PACK_AB R120, R21, R20 ;  /* 0x000000141578723e */ /* 0x000fe200000000ff */
[----:B------:R-:W-:Y:S01]  /*2e70*/  FMUL.FTZ R129, R136, R151 ;  /* 0x0000009788817220 */ /* 0x000fe20000410000 */
[C---:B------:R-:W-:Y:S01]  /*2e80*/  F2FP.F16.F32.PACK_AB R122, R23.reuse, R22 ;  /* 0x00000016177a723e */ /* 0x040fe200000000ff */
[----:B------:R-:W-:Y:S01]  /*2e90*/  FMUL.FTZ R138, R138, R145 ;  /* 0x000000918a8a7220 */ /* 0x000fe20000410000 */
[----:B------:R-:W-:Y:S01]  /*2ea0*/  F2FP.F16.F32.PACK_AB R121, R142, R137 ;  /* 0x000000898e79723e */ /* 0x000fe200000000ff */
[----:B------:R-:W-:Y:S01]  /*2eb0*/  FMUL.FTZ R148, R23, R148 ;  /* 0x0000009417947220 */ /* 0x000fe20000410000 */
[----:B-1----:R-:W-:Y:S01]  /*2ec0*/  F2FP.F16.F32.PACK_AB R123, R133, R128 ;  /* 0x00000080857b723e */ /* 0x002fe200000000ff */
[----:B------:R-:W-:Y:S01]  /*2ed0*/  FMUL.FTZ R143, R22, R143 ;  /* 0x0000008f168f7220 */ /* 0x000fe20000410000 */
[----:B------:R-:W-:Y:S01]  /*2ee0*/  FMUL.FTZ R21, R137, R130 ;  /* 0x0000008289157220 */ /* 0x000fe20000410000 */
[----:B------:R-:W-:Y:S01]  /*2ef0*/  FMUL.FTZ R142, R142, R131 ;  /* 0x000000838e8e7220 */ /* 0x000fe20000410000 */
[----:B------:R-:W-:Y:S01]  /*2f00*/  FMUL.FTZ R23, R128, R127 ;  /* 0x0000007f80177220 */ /* 0x000fe20000410000 */
[----:B------:R-:W-:Y:S01]  /*2f10*/  FMUL.FTZ R140, R133, R140 ;  /* 0x0000008c858c7220 */ /* 0x000fe20000410000 */
[----:B------:R-:W-:-:S02]  /*2f20*/  F2FP.F16.F32.PACK_AB R20, R135, R126 ;  /* 0x0000007e8714723e */ /* 0x000fc400000000ff */
[----:B------:R-:W-:Y:S02]  /*2f30*/  F2FP.F16.F32.PACK_AB R22, R148, R143 ;  /* 0x0000008f9416723e */ /* 0x000fe400000000ff */
[----:B------:R-:W-:Y:S01]  /*2f40*/  F2FP.F16.F32.PACK_AB R21, R142, R21 ;  /* 0x000000158e15723e */ /* 0x000fe200000000ff */
[----:B------:R1:W-:Y:S01]  /*2f50*/  STSM.16.M88.4 [R11+0x30400], R12 ;  /* 0x0304000c0b007844 */ /* 0x0003e20000000200 */
[----:B------:R-:W-:-:S03]  /*2f60*/  F2FP.F16.F32.PACK_AB R23, R140, R23 ;  /* 0x000000178c17723e */ /* 0x000fc600000000ff */
[----:B------:R2:W-:Y:S01]  /*2f70*/  STSM.16.M88.4 [R17], R120 ;  /* 0x0000007811007844 */ /* 0x0005e20000000200 */
[----:B------:R-:W-:Y:S01]  /*2f80*/  @!PT LDS RZ, [RZ] ;  /* 0x00000000fffff984 */ /* 0x000fe20000000800 */
[----:B------:R-:W-:Y:S01]  /*2f90*/  @!PT LDS RZ, [RZ] ;  /* 0x00000000fffff984 */ /* 0x000fe20000000800 */
[----:B------:R-:W-:Y:S01]  /*2fa0*/  @!PT LDS RZ, [RZ] ;  /* 0x00000000fffff984 */ /* 0x000fe20000000800 */
[----:B------:R-:W-:Y:S01]  /*2fb0*/  @!PT LDS RZ, [RZ] ;  /* 0x00000000fffff984 */ /* 0x000fe20000000800 */
[----:B------:R3:W-:Y:S06]  /*2fc0*/  MEMBAR.ALL.CTA ;  /* 0x0000000000007992 */ /* 0x0007ec0000008000 */
[----:B---3--:R-:W3:Y:S01]  /*2fd0*/  FENCE.VIEW.ASYNC.S ;  /* 0x00000000000073c6 */ /* 0x008ee20000000000 */
[----:B-1----:R-:W-:Y:S02]  /*2fe0*/  F2FP.F16.F32.PACK_AB R12, R125, R124 ;  /* 0x0000007c7d0c723e */ /* 0x002fe400000000ff */
[----:B------:R-:W-:-:S02]  /*2ff0*/  F2FP.F16.F32.PACK_AB R14, R129, R132 ;  /* 0x00000084810e723e */ /* 0x000fc400000000ff */
[----:B------:R-:W-:Y:S02]  /*3000*/  F2FP.F16.F32.PACK_AB R13, R139, R138 ;  /* 0x0000008a8b0d723e */ /* 0x000fe400000000ff */
        /* <DEDUP_REMOVED lines=84> */
.L_x_2538:
        /* <DEDUP_REMOVED lines=60> */
.L_x_2539:
        /* <DEDUP_REMOVED lines=62> */
.L_x_2522:
[----:B------:R-:W-:Y:S05]  /*3cf0*/  @P0 BRA `(.L_x_2541) ;  /* 0x0000000c005c0947 */ /* 0x000fea0003800000 */
[----:B------:R-:W2:Y:S01]  /*3d00*/  S2UR UR4, SR_CgaCtaId ;  /* 0x00000000000479c3 */ /* 0x000ea20000008800 */
[----:B------:R-:W-:Y:S02]  /*3d10*/  UMOV UR37, 0x400 ;  /* 0x0000040000257882 */ /* 0x000fe40000000000 */
[----:B--2---:R-:W-:-:S06]  /*3d20*/  ULEA UR37, UR4, UR37, 0x18 ;  /* 0x0000002504257291 */ /* 0x004fcc000f8ec03f */
        /* <DEDUP_REMOVED lines=8> */
[----:B-1----:R-:W1:Y:S01]  /*3db0*/  LDC.64 R2, c[0x4][R2] ;  /* 0x0100000002027b82 */ /* 0x002e620000000a00 */
        /* <DEDUP_REMOVED lines=10> */
.L_x_2542:
        /* <DEDUP_REMOVED lines=20> */
.L_x_2543:
        /* <DEDUP_REMOVED lines=18> */
.L_x_2544:
        /* <DEDUP_REMOVED lines=18> */
.L_x_2545:
[----:B------:R-:W2:Y:S01]  /*41e0*/  S2R R0, SR_TID.X ;  /* 0x0000000000007919 */ /* 0x000ea20000002100 */
        /* <DEDUP_REMOVED lines=26> */
[----:B-1----:R-:W-:Y:S01]  /*4390*/  IMAD.SHL.U32 R3, R7, 0x10, RZ ;  /* 0x0000001007037824 */ /* 0x002fe200078e00ff */
        /* <DEDUP_REMOVED lines=70> */
[----:B------:R-:W-:Y:S01]  /*4800*/  ULDC.64 UR6, c[0x0][0x198] ;  /* 0x0000660000067ab9 */ /* 0x000fe20000000a00 */
[----:B------:R-:W-:Y:S02]  /*4810*/  UIADD3 UR40, UR37, 0x9000, URZ ;  /* 0x0000900025287890 */ /* 0x000fe4000fffe03f */
[----:B------:R-:W-:Y:S02]  /*4820*/  UIADD3 UR4, UP0, UR6, 0x770, URZ ;  /* 0x0000077006047890 */ /* 0x000fe4000ff1e03f */
[----:B------:R-:W-:Y:S02]  /*4830*/  UIMAD UR42, UR38, 0x60, URZ ;  /* 0x00000060262a78a4 */ /* 0x000fe4000f8e023f */
[----:B------:R-:W-:Y:S02]  /*4840*/  UIADD3.X UR5, URZ, UR7, URZ, UP0, !UPT ;  /* 0x000000073f057290 */ /* 0x000fe400087fe43f */
[----:B------:R-:W-:Y:S02]  /*4850*/  UIADD3 UR6, UP0, UR6, 0x670, URZ ;  /* 0x0000067006067890 */ /* 0x000fe4000ff1e03f */
[----:B------:R-:W-:-:S02]  /*4860*/  UIADD3 UR32, UR37, 0xc000, URZ ;  /* 0x0000c00025207890 */ /* 0x000fc4000fffe03f */
[----:B------:R-:W-:Y:S02]  /*4870*/  UIADD3 UR24, UR37, 0xf000, URZ ;  /* 0x0000f00025187890 */ /* 0x000fe4000fffe03f */
[----:B------:R-:W-:Y:S02]  /*4880*/  UIADD3.X UR7, URZ, UR7, URZ, UP0, !UPT ;  /* 0x000000073f077290 */ /* 0x000fe400087fe43f */
[----:B------:R-:W-:Y:S02]  /*4890*/  UIADD3 UR16, UR37, 0x3000, URZ ;  /* 0x0000300025107890 */ /* 0x000fe4000fffe03f */
[----:B------:R-:W-:Y:S01]  /*48a0*/  UIADD3 UR8, UR37, 0x6000, URZ ;  /* 0x0000600025087890 */ /* 0x000fe2000fffe03f */
[----:B------:R-:W-:Y:S01]  /*48b0*/  UMOV UR41, URZ ;  /* 0x0000003f00297c82 */ /* 0x000fe20008000000 */
[----:B------:R-:W-:Y:S01]  /*48c0*/  UMOV UR33, 0x40 ;  /* 0x0000004000217882 */ /* 0x000fe20000000000 */
[----:B------:R-:W-:Y:S01]  /*48d0*/  UMOV UR35, UR43 ;  /* 0x0000002b00237c82 */ /* 0x000fe20008000000 */
[----:B------:R-:W-:Y:S01]  /*48e0*/  UMOV UR36, UR44 ;  /* 0x0000002c00247c82 */ /* 0x000fe20008000000 */
[----:B------:R-:W-:Y:S01]  /*48f0*/  UMOV UR34, UR42 ;  /* 0x0000002a00227c82 */ /* 0x000fe20008000000 */
[----:B------:R-:W-:Y:S01]  /*4900*/  UMOV UR25, 0x80 ;  /* 0x0000008000197882 */ /* 0x000fe20000000000 */
[----:B------:R-:W-:Y:S01]  /*4910*/  UMOV UR27, UR43 ;  /* 0x0000002b001b7c82 */ /* 0x000fe20008000000 */
[----:B------:R-:W-:Y:S01]  /*4920*/  UMOV UR28, UR44 ;  /* 0x0000002c001c7c82 */ /* 0x000fe20008000000 */
[----:B------:R1:W-:Y:S01]  /*4930*/  UTMASTG.4D [UR40], [UR4] ;  /* 0x00000028040073b5 */ /* 0x0003e20008018000 */
[----:B------:R-:W-:Y:S01]  /*4940*/  UMOV UR26, UR42 ;  /* 0x0000002a001a7c82 */ /* 0x000fe20008000000 */
[----:B------:R-:W-:Y:S01]  /*4950*/  UMOV UR17, 0x40 ;  /* 0x0000004000117882 */ /* 0x000fe20000000000 */
[----:B------:R-:W-:Y:S01]  /*4960*/  UMOV UR19, UR43 ;  /* 0x0000002b00137c82 */ /* 0x000fe20008000000 */
[----:B------:R-:W-:Y:S01]  /*4970*/  UMOV UR20, UR44 ;  /* 0x0000002c00147c82 */ /* 0x000fe20008000000 */
[----:B------:R-:W-:Y:S01]  /*4980*/  UMOV UR18, UR42 ;  /* 0x0000002a00127c82 */ /* 0x000fe20008000000 */
[----:B------:R-:W-:Y:S01]  /*4990*/  UMOV UR9, 0x80 ;  /* 0x0000008000097882 */ /* 0x000fe20000000000 */
[----:B------:R-:W-:Y:S01]  /*49a0*/  UMOV UR11, UR43 ;  /* 0x0000002b000b7c82 */ /* 0x000fe20008000000 */
[----:B------:R3:W-:Y:S01]  /*49b0*/  UTMASTG.4D [UR32], [UR4] ;  /* 0x00000020040073b5 */ /* 0x0007e20008018000 */
[----:B------:R-:W-:Y:S01]  /*49c0*/  UMOV UR12, UR44 ;  /* 0x0000002c000c7c82 */ /* 0x000fe20008000000 */
[----:B------:R-:W-:Y:S01]  /*49d0*/  UMOV UR10, UR42 ;  /* 0x0000002a000a7c82 */ /* 0x000fe20008000000 */
[----:B------:R3:W-:Y:S01]  /*49e0*/  UTMASTG.4D [UR24], [UR4] ;  /* 0x00000018040073b5 */ /* 0x0007e20008018000 */
[----:B-1----:R-:W-:-:S02]  /*49f0*/  UMOV UR40, UR37 ;  /* 0x0000002500287c82 */ /* 0x002fc40008000000 */
[----:B------:R3:W-:Y:S01]  /*4a00*/  UTMASTG.4D [UR40], [UR6] ;  /* 0x00000028060073b5 */ /* 0x0007e20008018000 */
[----:B------:R3:W-:Y:S01]  /*4a10*/  UTMASTG.4D [UR16], [UR6] ;  /* 0x00000010060073b5 */ /* 0x0007e20008018000 */
[----:B------:R3:W-:Y:S02]  /*4a20*/  UTMASTG.4D [UR8], [UR6] ;  /* 0x00000008060073b5 */ /* 0x0007e40008018000 */
[----:B---3--:R0:W-:Y:S02]  /*4a30*/  UTMACMDFLUSH ;  /* 0x00000000000079b7 */ /* 0x0081e40000000000 */
.L_x_2547:
[----:B------:R-:W-:Y:S05]  /*4a40*/  BSYNC B0 ;  /* 0x0000000000007941 */ /* 0x000fea0003800000 */
.L_x_2546:
[----:B------:R-:W-:-:S04]  /*4a50*/  DEPBAR.LE SB0, 0x0 ;  /* 0x000080000000791a */ /* 0x000fc80000000000 */
[----:B------:R-:W-:Y:S05]  /*4a60*/  EXIT ;  /* 0x000000000000794d */ /* 0x000fea0003800000 */
.L_x_2541:
[----:B------:R-:W2:Y:S01]  /*4a70*/  S2R R0, SR_TID.X ;  /* 0x0000000000007919 */ /* 0x000ea20000002100 */
[----:B-1----:R-:W1:Y:S01]  /*4a80*/  LDC.64 R2, c[0x0][0x820] ;  /* 0x00020800ff027b82 */ /* 0x002e620000000a00 */
[----:B------:R-:W-:Y:S01]  /*4a90*/  ULDC.64 UR4, c[0x0][0x808] ;  /* 0x0002020000047ab9 */ /* 0x000fe20000000a00 */
[----:B------:R-:W-:Y:S01]  /*4aa0*/  USHF.R.S32.HI UR10, URZ, 0x1f, UR43 ;  /* 0x0000001f3f0a7899 */ /* 0x000fe2000801142b */
[----:B------:R-:W-:Y:S01]  /*4ab0*/  BSSY B0, `(.L_x_2548) ;  /* 0x000002f000007945 */ /* 0x000fe20003800000 */
[----:B------:R-:W-:Y:S02]  /*4ac0*/  UIMAD UR4, UR38, -0x60, UR4 ;  /* 0xffffffa0260478a4 */ /* 0x000fe4000f8e0204 */
[----:B------:R-:W-:Y:S02]  /*4ad0*/  USHF.R.S32.HI UR11, URZ, 0x1f, UR44 ;  /* 0x0000001f3f0b7899 */ /* 0x000fe4000801142c */
[----:B------:R-:W3:Y:S01]  /*4ae0*/  LDC.64 R10, c[0x0][0x828] ;  /* 0x00020a00ff0a7b82 */ /* 0x000ee20000000a00 */
[----:B------:R-:W-:-:S07]  /*4af0*/  ULDC.64 UR6, c[0x0][0x208] ;  /* 0x0000820000067ab9 */ /* 0x000fce0000000a00 */
[----:B------:R-:W4:Y:S08]  /*4b00*/  LDC.64 R16, c[0x0][0x850] ;  /* 0x00021400ff107b82 */ /* 0x000f300000000a00 */
[----:B------:R-:W3:Y:S01]  /*4b10*/  LDC.64 R18, c[0x0][0x858] ;  /* 0x00021600ff127b82 */ /* 0x000ee20000000a00 */
[----:B--2---:R-:W-:Y:S02]  /*4b20*/  VIADD R7, R0, 0xffffff80 ;  /* 0xffffff8000077836 */ /* 0x004fe40000000000 */
[----:B-1----:R-:W-:-:S02]  /*4b30*/  IMAD R0, R2, UR10, RZ ;  /* 0x0000000a02007c24 */ /* 0x002fc4000f8e02ff */
[----:B------:R-:W-:-:S05]  /*4b40*/  IMAD.HI R4, R7, 0x2aaaaaab, RZ ;  /* 0x2aaaaaab07047827 */ /* 0x000fca00078e02ff */
[----:B------:R-:W-:-:S04]  /*4b50*/  SHF.R.U32.HI R5, RZ, 0x1f, R4 ;  /* 0x0000001fff057819 */ /* 0x000fc80000011604 */
[----:B------:R-:W-:-:S04]  /*4b60*/  LEA.HI.SX32 R4, R4, R5, 0x1e ;  /* 0x0000000504047211 */ /* 0x000fc800078ff2ff */
[C---:B------:R-:W-:Y:S01]  /*4b70*/  ISETP.GE.AND P3, PT, R4.reuse, UR4, PT ;  /* 0x0000000404007c0c */ /* 0x040fe2000bf66270 */
[C---:B------:R-:W-:Y:S02]  /*4b80*/  IMAD R6, R4.reuse, -0x18, R7 ;  /* 0xffffffe804067824 */ /* 0x040fe400078e0207 */
[----:B------:R-:W-:Y:S02]  /*4b90*/  VIADD R5, R4, 0x10 ;  /* 0x0000001004057836 */ /* 0x000fe40000000000 */
[----:B------:R-:W-:Y:S02]  /*4ba0*/  IMAD.SHL.U32 R6, R6, 0x8, RZ ;  /* 0x0000000806067824 */ /* 0x000fe400078e00ff */
[C---:B------:R-:W-:Y:S01]  /*4bb0*/  VIADD R9, R4.reuse, 0x40 ;  /* 0x0000004004097836 */ /* 0x040fe20000000000 */
[----:B------:R-:W-:Y:S01]  /*4bc0*/  ISETP.GE.AND P4, PT, R5, UR4, PT ;  /* 0x0000000405007c0c */ /* 0x000fe2000bf86270 */
[----:B------:R-:W-:Y:S01]  /*4bd0*/  IMAD R5, R3, UR43, R0 ;  /* 0x0000002b03057c24 */ /* 0x000fe2000f8e0200 */
[--C-:B------:R-:W-:Y:S01]  /*4be0*/  SHF.R.S32.HI R7, RZ, 0x1f, R6.reuse ;  /* 0x0000001fff077819 */ /* 0x100fe20000011406 */
[----:B------:R-:W-:Y:S01]  /*4bf0*/  VIADD R0, R4, 0x20 ;  /* 0x0000002004007836 */ /* 0x000fe20000000000 */
[----:B------:R-:W-:Y:S01]  /*4c00*/  ISETP.GE.OR P6, PT, R6, UR5, P3 ;  /* 0x0000000506007c0c */ /* 0x000fe20009fc6670 */
[----:B------:R-:W-:Y:S01]  /*4c10*/  VIADD R8, R4, 0x30 ;  /* 0x0000003004087836 */ /* 0x000fe20000000000 */
[----:B------:R-:W-:Y:S01]  /*4c20*/  ISETP.GE.AND P1, PT, R9, UR4, PT ;  /* 0x0000000409007c0c */ /* 0x000fe2000bf26270 */
[----:B------:R-:W-:Y:S01]  /*4c30*/  IMAD.WIDE.U32 R2, R2, UR43, R6 ;  /* 0x0000002b02027c25 */ /* 0x000fe2000f8e0006 */
[----:B------:R-:W-:-:S02]  /*4c40*/  ISETP.GE.AND P5, PT, R0, UR4, PT ;  /* 0x0000000400007c0c */ /* 0x000fc4000bfa6270 */
[----:B------:R-:W-:Y:S01]  /*4c50*/  ISETP.GE.AND P0, PT, R8, UR4, PT ;  /* 0x0000000408007c0c */ /* 0x000fe2000bf06270 */
[----:B------:R-:W-:Y:S01]  /*4c60*/  IMAD.IADD R3, R3, 0x1, R5 ;  /* 0x0000000103037824 */ /* 0x000fe200078e0205 */
[----:B------:R-:W-:Y:S01]  /*4c70*/  SHF.R.S32.HI R5, RZ, 0x1f, R4 ;  /* 0x0000001fff057819 */ /* 0x000fe20000011404 */
[----:B---3--:R-:W-:Y:S01]  /*4c80*/  IMAD R0, R10, UR11, RZ ;  /* 0x0000000b0a007c24 */ /* 0x008fe2000f8e02ff */
[----:B------:R-:W-:Y:S01]  /*4c90*/  ISETP.GE.OR P2, PT, R6, UR5, P4 ;  /* 0x0000000506007c0c */ /* 0x000fe2000a746670 */
[----:B------:R-:W-:Y:S02]  /*4ca0*/  IMAD.U32 R9, RZ, RZ, UR38 ;  /* 0x00000026ff097e24 */ /* 0x000fe4000f8e00ff */
[----:B------:R-:W-:Y:S02]  /*4cb0*/  IMAD R11, R11, UR44, R0 ;  /* 0x0000002c0b0b7c24 */ /* 0x000fe4000f8e0200 */
[----:B------:R-:W-:-:S04]  /*4cc0*/  IMAD.WIDE.U32 R12, R10, UR44, R2 ;  /* 0x0000002c0a0c7c25 */ /* 0x000fc8000f8e0002 */
[----:B------:R-:W-:-:S04]  /*4cd0*/  IMAD.WIDE R2, R9, 0x60, R4 ;  /* 0x0000006009027825 */ /* 0x000fc800078e0204 */
[----:B------:R-:W-:Y:S01]  /*4ce0*/  IMAD.IADD R11, R13, 0x1, R11 ;  /* 0x000000010d0b7824 */ /* 0x000fe200078e020b */
[----:B----4-:R-:W-:Y:S06]  /*4cf0*/  @P6 BRA `(.L_x_2549) ;  /* 0x0000000000286947 */ /* 0x010fec0003800000 */
        /* <DEDUP_REMOVED lines=10> */
.L_x_2549:
[----:B------:R-:W-:Y:S05]  /*4da0*/  BSYNC B0 ;  /* 0x0000000000007941 */ /* 0x000fea0003800000 */
.L_x_2548:
[----:B------:R-:W-:Y:S01]  /*4db0*/  BSSY B0, `(.L_x_2550) ;  /* 0x0000010000007945 */ /* 0x000fe20003800000 */
[----:B------:R-:W-:-:S03]  /*4dc0*/  ISETP.GE.OR P6, PT, R6, UR5, P5 ;  /* 0x0000000506007c0c */ /* 0x000fc6000afc6670 */
        /* <DEDUP_REMOVED lines=14> */
.L_x_2551:
[----:B------:R-:W-:Y:S05]  /*4eb0*/  BSYNC B0 ;  /* 0x0000000000007941 */ /* 0x000fea0003800000 */
.L_x_2550:
[----:B------:R-:W-:Y:S01]  /*4ec0*/  BSSY B0, `(.L_x_2552) ;  /* 0x0000010000007945 */ /* 0x000fe20003800000 */
[----:B------:R-:W-:-:S03]  /*4ed0*/  ISETP.GE.OR P2, PT, R6, UR5, P0 ;  /* 0x0000000506007c0c */ /* 0x000fc60008746670 */
[----:B------:R-:W-:Y:S10]  /*4ee0*/  @P6 BRA `(.L_x_2553) ;  /* 0x0000000000346947 */ /* 0x000ff40003800000 */
[----:B-12---:R-:W-:Y:S01]  /*4ef0*/  IADD3 R15, P6, R2, 0x20, RZ ;  /* 0x00000020020f7810 */ /* 0x006fe20007fde0ff */
        /* <DEDUP_REMOVED lines=12> */
.L_x_2553:
[----:B------:R-:W-:Y:S05]  /*4fc0*/  BSYNC B0 ;  /* 0x0000000000007941 */ /* 0x000fea0003800000 */
.L_x_2552:
[----:B------:R-:W-:Y:S01]  /*4fd0*/  BSSY B0, `(.L_x_2554) ;  /* 0x0000011000007945 */ /* 0x000fe20003800000 */
[----:B------:R-:W-:Y:S01]  /*4fe0*/  ISETP.GE.OR P6, PT, R6, UR5, P1 ;  /* 0x0000000506007c0c */ /* 0x000fe20008fc6670 */
        /* <DEDUP_REMOVED lines=15> */
.L_x_2555:
[----:B------:R-:W-:Y:S05]  /*50e0*/  BSYNC B0 ;  /* 0x0000000000007941 */ /* 0x000fea0003800000 */
.L_x_2554:
[----:B------:R-:W-:Y:S01]  /*50f0*/  ISETP.GE.AND P2, PT, R0, UR4, PT ;  /* 0x0000000400007c0c */ /* 0x000fe2000bf46270 */
[C---:B------:R-:W-:Y:S01]  /*5100*/  IMAD R0, R16.reuse, UR10, RZ ;  /* 0x0000000a10007c24 */ /* 0x040fe2000f8e02ff */
[----:B------:R-:W-:Y:S01]  /*5110*/  ULDC UR8, c[0x0][0x83c] ;  /* 0x00020f0000087ab9 */ /* 0x000fe20000000800 */
[----:B------:R-:W-:Y:S01]  /*5120*/  BSSY B0, `(.L_x_2556) ;  /* 0x0000011000007945 */ /* 0x000fe20003800000 */
[----:B----4-:R-:W-:-:S04]  /*5130*/  IMAD.WIDE.U32 R8, R16, UR43, R6 ;  /* 0x0000002b10087c25 */ /* 0x010fc8000f8e0006 */
[----:B------:R-:W-:Y:S01]  /*5140*/  IMAD R17, R17, UR43, R0 ;  /* 0x0000002b11117c24 */ /* 0x000fe2000f8e0200 */
[----:B------:R-:W-:Y:S06]  /*5150*/  @P6 BRA `(.L_x_2557) ;  /* 0x0000000000346947 */ /* 0x000fec0003800000 */
[----:B-123--:R-:W-:Y:S01]  /*5160*/  IADD3 R15, P6, R2, 0x40, RZ ;  /* 0x00000040020f7810 */ /* 0x00efe20007fde0ff */
        /* <DEDUP_REMOVED lines=12> */
.L_x_2557:
[----:B------:R-:W-:Y:S05]  /*5230*/  BSYNC B0 ;  /* 0x0000000000007941 */ /* 0x000fea0003800000 */
.L_x_2556:
[----:B------:R-:W-:Y:S01]  /*5240*/  ISETP.GE.OR P6, PT, R6, UR5, P2 ;  /* 0x0000000506007c0c */ /* 0x000fe200097c6670 */
[----:B------:R-:W-:Y:S01]  /*5250*/  IMAD.IADD R9, R9, 0x1, R17 ;  /* 0x0000000109097824 */ /* 0x000fe200078e0211 */
[----:B------:R-:W-:Y:S01]  /*5260*/  BSSY B0, `(.L_x_2558) ;  /* 0x0000018000007945 */ /* 0x000fe20003800000 */
[----:B------:R-:W-:Y:S01]  /*5270*/  IMAD R0, R18, UR11, RZ ;  /* 0x0000000b12007c24 */ /* 0x000fe2000f8e02ff */
[----:B------:R-:W-:Y:S01]  /*5280*/  ISETP.GE.OR P3, PT, R6, UR8, P3 ;  /* 0x0000000806007c0c */ /* 0x000fe20009f66670 */
[----:B------:R-:W-:Y:S01]  /*5290*/  IMAD.WIDE.U32 R8, R18, UR44, R8 ;  /* 0x0000002c12087c25 */ /* 0x000fe2000f8e0008 */
[C---:B------:R-:W-:Y:S02]  /*52a0*/  ISETP.GE.OR P4, PT, R6.reuse, UR8, P4 ;  /* 0x0000000806007c0c */ /* 0x040fe4000a786670 */
[C---:B------:R-:W-:Y:S01]  /*52b0*/  ISETP.GE.OR P5, PT, R6.reuse, UR8, P5 ;  /* 0x0000000806007c0c */ /* 0x040fe2000afa6670 */
[----:B-1234-:R-:W-:Y:S01]  /*52c0*/  IMAD R15, R19, UR44, R0 ;  /* 0x0000002c130f7c24 */ /* 0x01efe2000f8e0200 */
[----:B------:R-:W-:-:S02]  /*52d0*/  ISETP.GE.OR P0, PT, R6, UR8, P0 ;  /* 0x0000000806007c0c */ /* 0x000fc40008706670 */
[C---:B------:R-:W-:Y:S02]  /*52e0*/  ISETP.GE.OR P1, PT, R6.reuse, UR8, P1 ;  /* 0x0000000806007c0c */ /* 0x040fe40008f26670 */
[----:B------:R-:W-:Y:S01]  /*52f0*/  ISETP.GE.OR P2, PT, R6, UR8, P2 ;  /* 0x0000000806007c0c */ /* 0x000fe20009746670 */
[----:B------:R-:W-:-:S12]  /*5300*/  @P6 BRA `(.L_x_2559) ;  /* 0x0000000000346947 */ /* 0x000fd80003800000 */
        /* <DEDUP_REMOVED lines=13> */
.L_x_2559:
[----:B------:R-:W-:Y:S05]  /*53e0*/  BSYNC B0 ;  /* 0x0000000000007941 */ /* 0x000fea0003800000 */
.L_x_2558:
[----:B------:R-:W-:Y:S01]  /*53f0*/  BSSY B0, `(.L_x_2560) ;  /* 0x000000d000007945 */ /* 0x000fe20003800000 */
[----:B-1----:R-:W-:-:S03]  /*5400*/  IMAD.IADD R7, R9, 0x1, R15 ;  /* 0x0000000109077824 */ /* 0x002fc600078e020f */
        /* <DEDUP_REMOVED lines=11> */
.L_x_2561:
[----:B------:R-:W-:Y:S05]  /*54c0*/  BSYNC B0 ;  /* 0x0000000000007941 */ /* 0x000fea0003800000 */
.L_x_2560:
        /* <DEDUP_REMOVED lines=15> */
.L_x_2563:
[----:B------:R-:W-:Y:S05]  /*55c0*/  BSYNC B0 ;  /* 0x0000000000007941 */ /* 0x000fea0003800000 */
.L_x_2562:
[----:B------:R-:W-:Y:S04]  /*55d0*/  BSSY B0, `(.L_x_2564) ;  /* 0x000000f000007945 */ /* 0x000fe80003800000 */
[----:B------:R-:W-:Y:S05]  /*55e0*/  @P5 BRA `(.L_x_2565) ;  /* 0x0000000000345947 */ /* 0x000fea0003800000 */
        /* <DEDUP_REMOVED lines=13> */
.L_x_2565:
[----:B------:R-:W-:Y:S05]  /*56c0*/  BSYNC B0 ;  /* 0x0000000000007941 */ /* 0x000fea0003800000 */
.L_x_2564:
[----:B------:R-:W-:Y:S04]  /*56d0*/  BSSY B0, `(.L_x_2566) ;  /* 0x000000f000007945 */ /* 0x000fe80003800000 */
[----:B------:R-:W-:Y:S05]  /*56e0*/  @P0 BRA `(.L_x_2567) ;  /* 0x0000000000340947 */ /* 0x000fea0003800000 */
        /* <DEDUP_REMOVED lines=13> */
.L_x_2567:
[----:B------:R-:W-:Y:S05]  /*57c0*/  BSYNC B0 ;  /* 0x0000000000007941 */ /* 0x000fea0003800000 */
.L_x_2566:
[----:B------:R-:W-:Y:S04]  /*57d0*/  BSSY B0, `(.L_x_2568) ;  /* 0x000000f000007945 */ /* 0x000fe80003800000 */
[----:B------:R-:W-:Y:S05]  /*57e0*/  @P1 BRA `(.L_x_2569) ;  /* 0x0000000000341947 */ /* 0x000fea0003800000 */
[----:B-1234-:R-:W-:Y:S01]  /*57f0*/  IADD3 R11, P0, R2, 0x40, RZ ;  /* 0x00000040020b7810 */ /* 0x01efe20007f1e0ff */
        /* <DEDUP_REMOVED lines=12> */
.L_x_2569:
[----:B------:R-:W-:Y:S05]  /*58c0*/  BSYNC B0 ;  /* 0x0000000000007941 */ /* 0x000fea0003800000 */
.L_x_2568:
        /* <DEDUP_REMOVED lines=15> */
.L_x_2571:
[----:B------:R-:W-:Y:S05]  /*59c0*/  BSYNC B0 ;  /* 0x0000000000007941 */ /* 0x000fea0003800000 */
.L_x_2570:
[----:B------:R-:W-:Y:S05]  /*59d0*/  EXIT ;  /* 0x000000000000794d */ /* 0x000fea0003800000 */
.L_x_2518:
[----:B------:R-:W-:-:S08]  /*59e0*/  NOP ;  /* 0x0000000000007918 */ /* 0x000fd00000000000 */
[----:B---3--:R-:W1:-:S00]  /*59f0*/  USETMAXREG.DEALLOC.CTAPOOL 0x20 ;  /* 0x00000020000079c8 */ /* 0x008e4000080e0500 */
[----:B-1----:R-:W-:Y:S01]  /*5a00*/  LOP3.LUT R0, R0, 0x3, RZ, 0xc0, !PT ;  /* 0x0000000300007812 */ /* 0x002fe200078ec0ff */
[----:B------:R-:W-:Y:S05]  /*5a10*/  BSSY B0, `(.L_x_2572) ;  /* 0x000039a000007945 */ /* 0x000fea0003800000 */
[----:B------:R-:W1:Y:S02]  /*5a20*/  SHFL.IDX PT, R0, R0, RZ, 0x1f ;  /* 0x00001fff00007589 */ /* 0x000e6400000e0000 */
[----:B-1----:R-:W-:-:S13]  /*5a30*/  ISETP.NE.AND P0, PT, R0, RZ, PT ;  /* 0x000000ff0000720c */ /* 0x002fda0003f05270 */
[----:B------:R-:W-:Y:S05]  /*5a40*/  @!P0 BRA `(.L_x_2573) ;  /* 0x0000001000908947 */ /* 0x000fea0003800000 */
[----:B------:R-:W-:-:S13]  /*5a50*/  ISETP.NE.AND P0, PT, R0, 0x1, PT ;  /* 0x000000010000780c */ /* 0x000fda0003f05270 */
[----:B------:R-:W-:Y:S05]  /*5a60*/  @P0 BRA `(.L_x_2574) ;  /* 0x0000003800500947 */ /* 0x000fea0003800000 */
[----:B------:R-:W1:Y:S01]  /*5a70*/  S2UR UR7, SR_CTAID.X ;  /* 0x00000000000779c3 */ /* 0x000e620000002500 */
[----:B------:R-:W-:Y:S02]  /*5a80*/  ULDC UR8, c[0x0][0xb50] ;  /* 0x0002d40000087ab9 */ /* 0x000fe40000000800 */
[----:B------:R-:W-:-:S05]  /*5a90*/  UISETP.NE.AND UP0, UPT, UR8, 0x1, UPT ;  /* 0x000000010800788c */ /* 0x000fca000bf05270 */
[----:B------:R-:W2:Y:S06]  /*5aa0*/  LDC R0, c[0x0][0xb68] ;  /* 0x0002da00ff007b82 */ /* 0x000eac0000000800 */
[----:B------:R-:W-:Y:S01]  /*5ab0*/  @UP0 ULDC UR4, c[0x0][0xb54] ;  /* 0x0002d50000040ab9 */ /* 0x000fe20000000800 */
[----:B------:R-:W-:Y:S01]  /*5ac0*/  @UP0 ULDC UR9, c[0x0][0xb58] ;  /* 0x0002d60000090ab9 */ /* 0x000fe20000000800 */
[----:B-1----:R-:W-:Y:S02]  /*5ad0*/  UIMAD.WIDE.U32 UR4, UR7, UR4, URZ ;  /* 0x00000004070472a5 */ /* 0x002fe4000f8e003f */
[----:B------:R-:W-:-:S02]  /*5ae0*/  UMOV UR6, UR7 ;  /* 0x0000000700067c82 */ /* 0x000fc40008000000 */
[----:B------:R-:W-:-:S04]  /*5af0*/  @UP0 USHF.R.U32.HI UR6, URZ, UR9, UR5 ;  /* 0x000000093f060299 */ /* 0x000fc80008011605 */
[----:B------:R-:W-:Y:S02]  /*5b00*/  UIADD3 UR4, -UR6, URZ, URZ ;  /* 0x0000003f06047290 */ /* 0x000fe4000fffe13f */
[----:B--2---:R-:W-:Y:S02]  /*5b10*/  ISETP.LE.AND P0, PT, R0, UR6, PT ;  /* 0x0000000600007c0c */ /* 0x004fe4000bf03270 */
[----:B------:R-:W-:-:S11]  /*5b20*/  UIMAD UR8, UR8, UR4, UR7 ;  /* 0x00000004080872a4 */ /* 0x000fd6000f8e0207 */
[----:B------:R-:W-:Y:S05]  /*5b30*/  @!P0 BRA `(.L_x_2575) ;  /* 0x0000000000208947 */ /* 0x000fea0003800000 */
        /* <DEDUP_REMOVED lines=8> */
.L_x_2575:
[----:B------:R-:W-:Y:S01]  /*5bc0*/  ULDC UR9, c[0x0][0xb44] ;  /* 0x0002d10000097ab9 */ /* 0x000fe20000000800 */
[----:B------:R-:W-:Y:S01]  /*5bd0*/  UMOV UR7, UR8 ;  /* 0x0000000800077c82 */ /* 0x000fe20008000000 */
[----:B------:R-:W-:-:S11]  /*5be0*/  UISETP.NE.AND UP0, UPT, UR9, 0x1, UPT ;  /* 0x000000010900788c */ /* 0x000fd6000bf05270 */
[----:B------:R-:W-:Y:S02]  /*5bf0*/  @UP0 ULDC.64 UR10, c[0x0][0xb48] ;  /* 0x0002d200000a0ab9 */ /* 0x000fe40000000a00 */
[----:B------:R-:W-:-:S04]  /*5c00*/  UIMAD.WIDE.U32 UR4, UR8, UR10, URZ ;  /* 0x0000000a080472a5 */ /* 0x000fc8000f8e003f */
[----:B------:R-:W-:-:S04]  /*5c10*/  @UP0 USHF.R.U32.HI UR7, URZ, UR11, UR5 ;  /* 0x0000000b3f070299 */ /* 0x000fc80008011605 */
[----:B------:R-:W-:-:S12]  /*5c20*/  UIMAD UR4, UR7, UR9, URZ ;  /* 0x00000009070472a4 */ /* 0x000fd8000f8e023f */
.L_x_2576:
        /* <DEDUP_REMOVED lines=13> */
[----:B------:R-:W-:Y:S05]  /*5d00*/  @!P0 BRA `(.L_x_2574) ;  /* 0x0000003400a88947 */ /* 0x000fea0003800000 */
[----:B------:R-:W-:Y:S01]  /*5d10*/  ULDC UR5, c[0x0][0x280] ;  /* 0x0000a00000057ab9 */ /* 0x000fe20000000800 */
[----:B------:R-:W-:Y:S01]  /*5d20*/  ULDC UR4, c[0x0][0x290] ;  /* 0x0000a40000047ab9 */ /* 0x000fe20000000800 */
[----:B------:R-:W-:Y:S01]  /*5d30*/  UIMAD UR7, UR7, 0x60, UR5 ;  /* 0x00000060070778a4 */ /* 0x000fe2000f8e0205 */
[----:B------:R-:W-:Y:S01]  /*5d40*/  ULDC UR6, c[0x0][0x74c] ;  /* 0x0001d30000067ab9 */ /* 0x000fe20000000800 */
[----:B------:R-:W-:Y:S02]  /*5d50*/  UIADD3 UR5, UR5, 0x3f, URZ ;  /* 0x0000003f05057890 */ /* 0x000fe4000fffe03f */
[----:B------:R-:W-:Y:S02]  /*5d60*/  UIADD3 UR7, -UR6, UR7, -UR4 ;  /* 0x0000000706077290 */ /* 0x000fe4000fffe904 */
[----:B------:R-:W-:Y:S02]  /*5d70*/  USHF.R.S32.HI UR6, URZ, 0x1f, UR5 ;  /* 0x0000001f3f067899 */ /* 0x000fe40008011405 */
[----:B------:R-:W-:-:S02]  /*5d80*/  USHF.R.S32.HI UR4, URZ, 0x1f, UR7 ;  /* 0x0000001f3f047899 */ /* 0x000fc40008011407 */
[----:B------:R-:W-:Y:S02]  /*5d90*/  ULEA.HI UR5, UR6, UR5, URZ, 0x6 ;  /* 0x0000000506057291 */ /* 0x000fe4000f8f303f */
[----:B------:R-:W-:Y:S02]  /*5da0*/  ULEA.HI UR4, UR4, UR7, URZ, 0x6 ;  /* 0x0000000704047291 */ /* 0x000fe4000f8f303f */
[----:B------:R-:W-:Y:S02]  /*5db0*/  USHF.R.S32.HI UR5, URZ, 0x6, UR5 ;  /* 0x000000063f057899 */ /* 0x000fe40008011405 */
[----:B------:R-:W-:-:S04]  /*5dc0*/  USHF.R.S32.HI UR4, URZ, 0x6, UR4 ;  /* 0x000000063f047899 */ /* 0x000fc80008011404 */
[----:B------:R-:W-:-:S04]  /*5dd0*/  UISETP.LT.AND UP0, UPT, URZ, UR4, UPT ;  /* 0x000000043f00728c */ /* 0x000fc8000bf01270 */
[----:B------:R-:W-:-:S04]  /*5de0*/  USEL UR8, URZ, UR4, !UP0 ;  /* 0x000000043f087287 */ /* 0x000fc8000c000000 */
[----:B------:R-:W-:-:S06]  /*5df0*/  UISETP.GT.AND UP0, UPT, UR5, UR8, UPT ;  /* 0x000000080500728c */ /* 0x000fcc000bf04270 */
[----:B------:R-:W-:-:S13]  /*5e00*/  PLOP3.LUT P0, PT, PT, PT, UP0, 0x80, 0x0 ;  /* 0x000000000000781c */ /* 0x000fda0003f0f008 */
[----:B------:R-:W-:Y:S05]  /*5e10*/  @!P0 BRA `(.L_x_2574) ;  /* 0x0000003400648947 */ /* 0x000fea0003800000 */
[----:B------:R-:W-:Y:S01]  /*5e20*/  USHF.R.S32.HI UR4, URZ, 0x1f, UR11 ;  /* 0x0000001f3f047899 */ /* 0x000fe2000801140b */
[----:B------:R-:W-:Y:S01]  /*5e30*/  ULDC.64 UR12, c[0x0][0x2d8] ;  /* 0x0000b600000c7ab9 */ /* 0x000fe20000000a00 */
[----:B------:R-:W-:Y:S02]  /*5e40*/  ELECT P0, URZ, PT ;  /* 0x00000000003f782f */ /* 0x000fe40003800000 */
[----:B------:R-:W-:Y:S02]  /*5e50*/  UIMAD UR9, UR4, UR12, URZ ;  /* 0x0000000c040972a4 */ /* 0x000fe4000f8e023f */
[----:B------:R-:W-:Y:S02]  /*5e60*/  UIADD3 UR4, UR5, -UR8, URZ ;  /* 0x8000000805047290 */ /* 0x000fe4000fffe03f */
[----:B------:R-:W-:Y:S02]  /*5e70*/  UIMAD.WIDE.U32 UR6, UR11, UR12, URZ ;  /* 0x0000000c0b0672a5 */ /* 0x000fe4000f8e003f */
[----:B------:R-:W-:-:S02]  /*5e80*/  ULOP3.LUT UR4, UR4, 0x1, URZ, 0xc0, !UPT ;  /* 0x0000000104047892 */ /* 0x000fc4000f8ec03f */
[----:B------:R-:W-:Y:S02]  /*5e90*/  UIMAD UR9, UR11, UR13, UR9 ;  /* 0x0000000d0b0972a4 */ /* 0x000fe4000f8e0209 */
[----:B------:R-:W-:Y:S02]  /*5ea0*/  UISETP.NE.U32.AND UP0, UPT, UR4, 0x1, UPT ;  /* 0x000000010400788c */ /* 0x000fe4000bf05070 */
[----:B------:R-:W-:Y:S01]  /*5eb0*/  USHF.R.S32.HI UR11, URZ, 0x1f, UR10 ;  /* 0x0000001f3f0b7899 */ /* 0x000fe2000801140a */
[----:B------:R-:W-:Y:S01]  /*5ec0*/  ULDC.64 UR12, c[0x0][0x2e0] ;  /* 0x0000b800000c7ab9 */ /* 0x000fe20000000a00 */
[----:B------:R-:W-:Y:S02]  /*5ed0*/  UIADD3 UR7, UR7, UR9, URZ ;  /* 0x0000000907077290 */ /* 0x000fe4000fffe03f */
[----:B------:R-:W-:Y:S01]  /*5ee0*/  PLOP3.LUT P1, PT, PT, PT, UP0, 0x80, 0x0 ;  /* 0x000000000000781c */ /* 0x000fe20003f2f008 */
[----:B------:R-:W-:Y:S02]  /*5ef0*/  UIMAD UR9, UR11, UR12, URZ ;  /* 0x0000000c0b0972a4 */ /* 0x000fe4000f8e023f */
[----:B------:R-:W-:-:S02]  /*5f00*/  UIMAD.WIDE.U32 UR6, UR10, UR12, UR6 ;  /* 0x0000000c0a0672a5 */ /* 0x000fc4000f8e0006 */
[----:B------:R-:W-:-:S04]  /*5f10*/  UIMAD UR9, UR10, UR13, UR9 ;  /* 0x0000000d0a0972a4 */ /* 0x000fc8000f8e0209 */
[----:B------:R-:W-:-:S04]  /*5f20*/  UIADD3 UR25, UR7, UR9, URZ ;  /* 0x0000000907197290 */ /* 0x000fc8000fffe03f */
[----:B------:R-:W-:Y:S08]  /*5f30*/  @P1 BRA `(.L_x_2577) ;  /* 0x00000004001c1947 */ /* 0x000ff00003800000 */
        /* <DEDUP_REMOVED lines=18> */
.L_x_2579:
[----:B------:R-:W-:Y:S05]  /*6060*/  BSYNC B1 ;  /* 0x0000000000017941 */ /* 0x000fea0003800000 */
.L_x_2578:
        /* <DEDUP_REMOVED lines=18> */
.L_x_2581:
[----:B------:R-:W-:Y:S05]  /*6190*/  BSYNC B1 ;  /* 0x0000000000017941 */ /* 0x000fea0003800000 */
.L_x_2580:
        /* <DEDUP_REMOVED lines=19> */
.L_x_2583:
[----:B------:R-:W-:Y:S05]  /*62d0*/  BSYNC B1 ;  /* 0x0000000000017941 */ /* 0x000fea0003800000 */
.L_x_2582:
[----:B------:R-:W-:Y:S06]  /*62e0*/  BAR.ARV 0xa, 0xa0 ;  /* 0x0282800000007b1d */ /* 0x000fec0000002000 */
[----:B------:R-:W-:Y:S04]  /*62f0*/  BSSY B1, `(.L_x_2584) ;  /* 0x0000003000017945 */ /* 0x000fe80003800000 */
[----:B------:R-:W-:Y:S05]  /*6300*/  @!P0 BRA `(.L_x_2585) ;  /* 0x0000000000048947 */ /* 0x000fea0003800000 */
[----:B------:R-:W-:-:S04]  /*6310*/  DEPBAR.LE SB0, 0x1 ;  /* 0x000080400000791a */ /* 0x000fc80000000000 */
.L_x_2585:
[----:B------:R-:W-:Y:S05]  /*6320*/  BSYNC B1 ;  /* 0x0000000000017941 */ /* 0x000fea0003800000 */
.L_x_2584:
[----:B------:R-:W-:Y:S06]  /*6330*/  BAR.ARV 0xb, 0xa0 ;  /* 0x02c2800000007b1d */ /* 0x000fec0000002000 */
[----:B------:R-:W-:Y:S04]  /*6340*/  BSSY B1, `(.L_x_2586) ;  /* 0x0000003000017945 */ /* 0x000fe80003800000 */
[----:B------:R-:W-:Y:S05]  /*6350*/  @!P0 BRA `(.L_x_2587) ;  /* 0x0000000000048947 */ /* 0x000fea0003800000 */
[----:B------:R-:W-:-:S04]  /*6360*/  DEPBAR.LE SB0, 0x0 ;  /* 0x000080000000791a */ /* 0x000fc80000000000 */
.L_x_2587:
[----:B------:R-:W-:Y:S05]  /*6370*/  BSYNC B1 ;  /* 0x0000000000017941 */ /* 0x000fea0003800000 */
.L_x_2586:
[----:B------:R-:W-:Y:S06]  /*6380*/  BAR.ARV 0xc, 0xa0 ;  /* 0x0302800000007b1d */ /* 0x000fec0000002000 */
[----:B------:R-:W-:Y:S01]  /*6390*/  UIADD3 UR12, UR8, 0x1, URZ ;  /* 0x00000001080c7890 */ /* 0x000fe2000fffe03f */
[----:B------:R-:W-:Y:S11]  /*63a0*/  BRA `(.L_x_2588) ;  /* 0x0000000000047947 */ /* 0x000ff60003800000 */
.L_x_2577:
[----:B------:R-:W-:-:S05]  /*63b0*/  UMOV UR12, UR8 ;  /* 0x00000008000c7c82 */ /* 0x000fca0008000000 */
.L_x_2588:
[----:B------:R-:W-:-:S04]  /*63c0*/  UIADD3 UR4, UR8, 0x1, URZ ;  /* 0x0000000108047890 */ /* 0x000fc8000fffe03f */
[----:B------:R-:W-:-:S06]  /*63d0*/  UISETP.NE.AND UP0, UPT, UR5, UR4, UPT ;  /* 0x000000040500728c */ /* 0x000fcc000bf05270 */
[----:B------:R-:W-:-:S13]  /*63e0*/  PLOP3.LUT P1, PT, PT, PT, UP0, 0x80, 0x0 ;  /* 0x000000000000781c */ /* 0x000fda0003f2f008 */
[----:B------:R-:W-:Y:S05]  /*63f0*/  @!P1 BRA `(.L_x_2574) ;  /* 0x0000002c00ec9947 */ /* 0x000fea0003800000 */
[----:B------:R-:W-:Y:S01]  /*6400*/  ULDC.64 UR10, c[0x0][0x2c0] ;  /* 0x0000b000000a7ab9 */ /* 0x000fe20000000a00 */
[----:B------:R-:W-:Y:S02]  /*6410*/  UIADD3 UR23, UR9, UR7, URZ ;  /* 0x0000000709177290 */ /* 0x000fe4000fffe03f */
[----:B------:R-:W-:Y:S02]  /*6420*/  ULEA UR22, UP0, UR6, UR10, 0x2 ;  /* 0x0000000a06167291 */ /* 0x000fe4000f80103f */
[----:B------:R-:W-:Y:S02]  /*6430*/  UIMAD UR13, UR12, 0x3000, URZ ;  /* 0x000030000c0d78a4 */ /* 0x000fe4000f8e023f */
        /* <DEDUP_REMOVED lines=11> */
[----:B------:R-:W-:Y:S01]  /*64f0*/  UMOV UR4, URZ ;  /* 0x0000003f00047c82 */ /* 0x000fe20008000000 */
[----:B------:R-:W-:Y:S01]  /*6500*/  ULDC.64 UR28, c[0x0][0x2c0] ;  /* 0x0000b000001c7ab9 */ /* 0x000fe20000000a00 */
[----:B------:R-:W-:-:S09]  /*6510*/  UMOV UR24, UR13 ;  /* 0x0000000d00187c82 */ /* 0x000fd20008000000 */
.L_x_2609:
        /* <DEDUP_REMOVED lines=13> */
[----:B------:R-:W-:Y:S02]  /*65f0*/  ULEA.HI.X.SX32 UR40, UR24, UR25, 0x1, UP0 ;  /* 0x0000001918287291 */ /* 0x000fe400080f0e3f */
[----:B------:R-:W-:-:S04]  /*6600*/  ULEA UR38, UP0, UR39, UR28, 0x2 ;  /* 0x0000001c27267291 */ /* 0x000fc8000f80103f */
[----:B------:R-:W-:-:S03]  /*6610*/  ULEA.HI.X UR39, UR39, UR29, UR40, 0x2, UP0 ;  /* 0x0000001d27277291 */ /* 0x000fc600080f1428 */
[----:B------:R-:W-:Y:S01]  /*6620*/  UMOV UR40, 0x0 ;  /* 0x0000000000287882 */ /* 0x000fe20000000000 */
[----:B-1----:R-:W-:-:S03]  /*6630*/  ULEA UR26, UR27, UR26, 0x18 ;  /* 0x0000001a1b1a7291 */ /* 0x002fc6000f8ec03f */
[----:B------:R-:W-:Y:S01]  /*6640*/  UMOV UR27, 0x400 ;  /* 0x00000400001b7882 */ /* 0x000fe20000000000 */
[----:B------:R-:W-:-:S09]  /*6650*/  UIADD3 UR26, UR26, 0x12000, URZ ;  /* 0x000120001a1a7890 */ /* 0x000fd2000fffe03f */
[----:B------:R1:W-:Y:S02]  /*6660*/  UBLKRED.G.S.ADD.F32.RN [UR38], [UR26], UR27, desc[UR40] ;  /* 0x000028261a0073bb */ /* 0x0003e400080a141b */
[----:B-1----:R0:W-:Y:S02]  /*6670*/  UTMACMDFLUSH ;  /* 0x00000000000079b7 */ /* 0x0021e40000000000 */
.L_x_2590:
[----:B------:R-:W-:Y:S05]  /*6680*/  BSYNC B1 ;  /* 0x0000000000017941 */ /* 0x000fea0003800000 */
.L_x_2589:
        /* <DEDUP_REMOVED lines=12> */
.L_x_2592:
[----:B------:R-:W-:Y:S05]  /*6750*/  BSYNC B1 ;  /* 0x0000000000017941 */ /* 0x000fea0003800000 */
.L_x_2591:
        /* <DEDUP_REMOVED lines=13> */
.L_x_2594:
[----:B------:R-:W-:Y:S05]  /*6830*/  BSYNC B1 ;  /* 0x0000000000017941 */ /* 0x000fea0003800000 */
.L_x_2593:
[----:B------:R-:W-:Y:S06]  /*6840*/  BAR.ARV 0xa, 0xa0 ;  /* 0x0282800000007b1d */ /* 0x000fec0000002000 */
[----:B------:R-:W-:Y:S04]  /*6850*/  BSSY B1, `(.L_x_2595) ;  /* 0x0000003000017945 */ /* 0x000fe80003800000 */
[----:B------:R-:W-:Y:S05]  /*6860*/  @!P0 BRA `(.L_x_2596) ;  /* 0x0000000000048947 */ /* 0x000fea0003800000 */
[----:B------:R-:W-:-:S04]  /*6870*/  DEPBAR.LE SB0, 0x1 ;  /* 0x000080400000791a */ /* 0x000fc80000000000 */
.L_x_2596:
[----:B------:R-:W-:Y:S05]  /*6880*/  BSYNC B1 ;  /* 0x0000000000017941 */ /* 0x000fea0003800000 */
.L_x_2595:
[----:B------:R-:W-:Y:S06]  /*6890*/  BAR.ARV 0xb, 0xa0 ;  /* 0x02c2800000007b1d */ /* 0x000fec0000002000 */
[----:B------:R-:W-:Y:S04]  /*68a0*/  BSSY B1, `(.L_x_2597) ;  /* 0x0000003000017945 */ /* 0x000fe80003800000 */
[----:B------:R-:W-:Y:S05]  /*68b0*/  @!P0 BRA `(.L_x_2598) ;  /* 0x0000000000048947 */ /* 0x000fea0003800000 */
[----:B------:R-:W-:-:S04]  /*68c0*/  DEPBAR.LE SB0, 0x0 ;  /* 0x000080000000791a */ /* 0x000fc80000000000 */
.L_x_2598:
[----:B------:R-:W-:Y:S05]  /*68d0*/  BSYNC B1 ;  /* 0x0000000000017941 */ /* 0x000fea0003800000 */
.L_x_2597:
        /* <DEDUP_REMOVED lines=13> */
.L_x_2600:
[----:B------:R-:W-:Y:S05]  /*69b0*/  BSYNC B1 ;  /* 0x0000000000017941 */ /* 0x000fea0003800000 */
.L_x_2599:
        /* <DEDUP_REMOVED lines=12> */
.L_x_2602:
[----:B------:R-:W-:Y:S05]  /*6a80*/  BSYNC B1 ;  /* 0x0000000000017941 */ /* 0x000fea0003800000 */
.L_x_2601:
        /* <DEDUP_REMOVED lines=13> */
.L_x_2604:
[----:B------:R-:W-:Y:S05]  /*6b60*/  BSYNC B1 ;  /* 0x0000000000017941 */ /* 0x000fea0003800000 */
.L_x_2603:
[----:B------:R-:W-:Y:S06]  /*6b70*/  BAR.ARV 0xa, 0xa0 ;  /* 0x0282800000007b1d */ /* 0x000fec0000002000 */
[----:B------:R-:W-:Y:S04]  /*6b80*/  BSSY B1, `(.L_x_2605) ;  /* 0x0000003000017945 */ /* 0x000fe80003800000 */
[----:B------:R-:W-:Y:S05]  /*6b90*/  @!P0 BRA `(.L_x_2606) ;  /* 0x0000000000048947 */ /* 0x000fea0003800000 */
[----:B------:R-:W-:-:S04]  /*6ba0*/  DEPBAR.LE SB0, 0x1 ;  /* 0x000080400000791a */ /* 0x000fc80000000000 */
.L_x_2606:
[----:B------:R-:W-:Y:S05]  /*6bb0*/  BSYNC B1 ;  /* 0x0000000000017941 */ /* 0x000fea0003800000 */
.L_x_2605:
[----:B------:R-:W-:Y:S01]  /*6bc0*/  UIADD3 UR12, UR12, 0x2, URZ ;  /* 0x000000020c0c7890 */ /* 0x000fe2000fffe03f */
[----:B------:R-:W-:Y:S06]  /*6bd0*/  BAR.ARV 0xb, 0xa0 ;  /* 0x02c2800000007b1d */ /* 0x000fec0000002000 */
[----:B------:R-:W-:Y:S01]  /*6be0*/  UISETP.GE.AND UP0, UPT, UR12, UR5, UPT ;  /* 0x000000050c00728c */ /* 0x000fe2000bf06270 */
[----:B------:R-:W-:Y:S04]  /*6bf0*/  BSSY B1, `(.L_x_2607) ;  /* 0x0000003000017945 */ /* 0x000fe80003800000 */
[----:B------:R-:W-:Y:S06]  /*6c00*/  @!P0 BRA `(.L_x_2608) ;  /* 0x0000000000048947 */ /* 0x000fec0003800000 */
[----:B------:R-:W-:-:S04]  /*6c10*/  DEPBAR.LE SB0, 0x0 ;  /* 0x000080000000791a */ /* 0x000fc80000000000 */
.L_x_2608:
[----:B------:R-:W-:Y:S05]  /*6c20*/  BSYNC B1 ;  /* 0x0000000000017941 */ /* 0x000fea0003800000 */
.L_x_2607:
[----:B------:R-:W-:Y:S06]  /*6c30*/  BAR.ARV 0xc, 0xa0 ;  /* 0x0302800000007b1d */ /* 0x000fec0000002000 */
[----:B------:R-:W-:Y:S01]  /*6c40*/  PLOP3.LUT P1, PT, PT, PT, UP0, 0x80, 0x0 ;  /* 0x000000000000781c */ /* 0x000fe20003f2f008 */
[----:B------:R-:W-:Y:S02]  /*6c50*/  UIADD3 UR24, UR24, 0x6000, URZ ;  /* 0x0000600018187890 */ /* 0x000fe4000fffe03f */
[----:B------:R-:W-:-:S10]  /*6c60*/  UIADD3 UR4, UR4, 0x6000, URZ ;  /* 0x0000600004047890 */ /* 0x000fd4000fffe03f */
[----:B------:R-:W-:Y:S05]  /*6c70*/  @!P1 BRA `(.L_x_2609) ;  /* 0xfffffff800289947 */ /* 0x000fea000383ffff */
[----:B------:R-:W-:Y:S05]  /*6c80*/  BRA `(.L_x_2574) ;  /* 0x0000002400c87947 */ /* 0x000fea0003800000 */
.L_x_2573:
        /* <DEDUP_REMOVED lines=21> */
.L_x_2610:
[----:B------:R-:W-:Y:S01]  /*6de0*/  ULDC UR8, c[0x0][0xb44] ;  /* 0x0002d10000087ab9 */ /* 0x000fe20000000800 */
[----:B------:R-:W-:Y:S01]  /*6df0*/  UMOV UR35, UR7 ;  /* 0x0000000700237c82 */ /* 0x000fe20008000000 */
[----:B------:R-:W-:-:S11]  /*6e00*/  UISETP.NE.AND UP0, UPT, UR8, 0x1, UPT ;  /* 0x000000010800788c */ /* 0x000fd6000bf05270 */
[----:B------:R-:W-:Y:S02]  /*6e10*/  @UP0 ULDC.64 UR10, c[0x0][0xb48] ;  /* 0x0002d200000a0ab9 */ /* 0x000fe40000000a00 */
[----:B------:R-:W-:-:S04]  /*6e20*/  UIMAD.WIDE.U32 UR4, UR7, UR10, URZ ;  /* 0x0000000a070472a5 */ /* 0x000fc8000f8e003f */
[----:B------:R-:W-:-:S04]  /*6e30*/  @UP0 USHF.R.U32.HI UR35, URZ, UR11, UR5 ;  /* 0x0000000b3f230299 */ /* 0x000fc80008011605 */
[----:B------:R-:W-:-:S12]  /*6e40*/  UIMAD UR4, UR35, UR8, URZ ;  /* 0x00000008230472a4 */ /* 0x000fd8000f8e023f */
.L_x_2611:
[----:B------:R-:W-:Y:S01]  /*6e50*/  ULDC UR8, c[0x0][0xb38] ;  /* 0x0002ce0000087ab9 */ /* 0x000fe20000000800 */
[----:B------:R-:W-:Y:S01]  /*6e60*/  UIADD3 UR4, UR7, -UR4, URZ ;  /* 0x8000000407047290 */ /* 0x000fe2000fffe03f */
[----:B------:R-:W-:Y:S01]  /*6e70*/  IMAD.MOV.U32 R16, RZ, RZ, 0x1 ;  /* 0x00000001ff107424 */ /* 0x000fe200078e00ff */
[----:B------:R-:W-:Y:S01]  /*6e80*/  UISETP.NE.AND UP0, UPT, UR8, 0x1, UPT ;  /* 0x000000010800788c */ /* 0x000fe2000bf05270 */
[----:B------:R-:W-:Y:S01]  /*6e90*/  IMAD.MOV.U32 R23, RZ, RZ, RZ ;  /* 0x000000ffff177224 */ /* 0x000fe200078e00ff */
[----:B------:R-:W-:Y:S01]  /*6ea0*/  ULDC UR5, c[0x0][0xb44] ;  /* 0x0002d10000057ab9 */ /* 0x000fe20000000800 */
[----:B------:R-:W-:Y:S01]  /*6eb0*/  IMAD.MOV.U32 R10, RZ, RZ, 0x1 ;  /* 0x00000001ff0a7424 */ /* 0x000fe200078e00ff */
[----:B------:R-:W-:-:S07]  /*6ec0*/  UIMAD UR6, UR6, UR5, UR4 ;  /* 0x00000005060672a4 */ /* 0x000fce000f8e0204 */
        /* <DEDUP_REMOVED lines=9> */
[----:B------:R-:W1:Y:S01]  /*6f60*/  LDC R2, c[0x0][0x280] ;  /* 0x0000a000ff027b82 */ /* 0x000e620000000800 */
[----:B------:R-:W-:Y:S01]  /*6f70*/  UIMAD UR35, UR35, 0x60, URZ ;  /* 0x00000060232378a4 */ /* 0x000fe2000f8e023f */
[----:B------:R-:W-:-:S06]  /*6f80*/  ULDC UR4, c[0x0][0x74c] ;  /* 0x0001d30000047ab9 */ /* 0x000fcc0000000800 */
[----:B------:R-:W1:Y:S02]  /*6f90*/  LDC R3, c[0x0][0x290] ;  /* 0x0000a400ff037b82 */ /* 0x000e640000000800 */
[----:B-1----:R-:W-:Y:S01]  /*6fa0*/  IADD3 R0, -R3, UR35, R2 ;  /* 0x0000002303007c10 */ /* 0x002fe2000fffe102 */
[----:B------:R-:W-:-:S04]  /*6fb0*/  VIADD R2, R2, 0x3f ;  /* 0x0000003f02027836 */ /* 0x000fc80000000000 */
[----:B------:R-:W-:Y:S01]  /*6fc0*/  VIADD R0, R0, -UR4 ;  /* 0x8000000400007c36 */ /* 0x000fe20008000000 */
[----:B------:R-:W-:-:S04]  /*6fd0*/  SHF.R.S32.HI R5, RZ, 0x1f, R2 ;  /* 0x0000001fff057819 */ /* 0x000fc80000011402 */
[----:B------:R-:W-:Y:S02]  /*6fe0*/  SHF.R.S32.HI R3, RZ, 0x1f, R0 ;  /* 0x0000001fff037819 */ /* 0x000fe40000011400 */
[----:B------:R-:W-:Y:S02]  /*6ff0*/  LEA.HI R4, R5, R2, RZ, 0x6 ;  /* 0x0000000205047211 */ /* 0x000fe400078f30ff */
[----:B------:R-:W-:Y:S02]  /*7000*/  LEA.HI R3, R3, R0, RZ, 0x6 ;  /* 0x0000000003037211 */ /* 0x000fe400078f30ff */
[----:B------:R-:W-:Y:S02]  /*7010*/  SHF.R.S32.HI R4, RZ, 0x6, R4 ;  /* 0x00000006ff047819 */ /* 0x000fe40000011404 */
[----:B------:R-:W-:-:S04]  /*7020*/  SHF.R.S32.HI R3, RZ, 0x6, R3 ;  /* 0x00000006ff037819 */ /* 0x000fc80000011403 */
[----:B------:R-:W-:-:S04]  /*7030*/  VIMNMX R5, RZ, R3, !PT ;  /* 0x00000003ff057248 */ /* 0x000fc80007fe0100 */
[----:B------:R-:W-:-:S13]  /*7040*/  ISETP.GT.AND P0, PT, R4, R5, PT ;  /* 0x000000050400720c */ /* 0x000fda0003f04270 */
[----:B------:R-:W-:Y:S05]  /*7050*/  @!P0 BRA `(.L_x_2612) ;  /* 0x0000002000508947 */ /* 0x000fea0003800000 */
[----:B------:R-:W1:Y:S01]  /*7060*/  LDC.64 R8, c[0x0][0x718] ;  /* 0x0001c600ff087b82 */ /* 0x000e620000000a00 */
[----:B------:R-:W-:Y:S01]  /*7070*/  IMAD.U32 R3, RZ, RZ, UR28 ;  /* 0x0000001cff037e24 */ /* 0x000fe2000f8e00ff */
[----:B------:R-:W-:Y:S01]  /*7080*/  ULDC UR4, c[0x0][0x2e8] ;  /* 0x0000ba0000047ab9 */ /* 0x000fe20000000800 */
[----:B------:R-:W-:Y:S01]  /*7090*/  ELECT P0, URZ, PT ;  /* 0x00000000003f782f */ /* 0x000fe20003800000 */
[----:B------:R-:W-:Y:S01]  /*70a0*/  BSSY B1, `(.L_x_2612) ;  /* 0x000020f000017945 */ /* 0x000fe20003800000 */
[----:B------:R-:W-:Y:S01]  /*70b0*/  UISETP.NE.AND UP0, UPT, UR4, 0x1, UPT ;  /* 0x000000010400788c */ /* 0x000fe2000bf05270 */
[----:B------:R-:W-:Y:S01]  /*70c0*/  SHF.R.S32.HI R3, RZ, 0x1f, R3 ;  /* 0x0000001fff037819 */ /* 0x000fe20000011403 */
[----:B------:R-:W-:Y:S01]  /*70d0*/  UMOV UR36, UR28 ;  /* 0x0000001c00247c82 */ /* 0x000fe20008000000 */
[----:B------:R-:W2:Y:S01]  /*70e0*/  LDC.64 R6, c[0x0][0x730] ;  /* 0x0001cc00ff067b82 */ /* 0x000ea20000000a00 */
[----:B------:R-:W-:-:S07]  /*70f0*/  IMAD.MOV.U32 R23, RZ, RZ, RZ ;  /* 0x000000ffff177224 */ /* 0x000fce00078e00ff */
[----:B------:R-:W3:Y:S01]  /*7100*/  LDC.64 R10, c[0x0][0x720] ;  /* 0x0001c800ff0a7b82 */ /* 0x000ee20000000a00 */
[----:B------:R-:W-:Y:S01]  /*7110*/  @UP0 ULDC UR4, c[0x0][0x2ec] ;  /* 0x0000bb0000040ab9 */ /* 0x000fe20000000800 */
[----:B------:R-:W-:Y:S01]  /*7120*/  @UP0 ULDC UR6, c[0x0][0x2f0] ;  /* 0x0000bc0000060ab9 */ /* 0x000fe20000000800 */
[----:B------:R-:W-:-:S04]  /*7130*/  UIMAD.WIDE.U32 UR4, UR28, UR4, URZ ;  /* 0x000000041c0472a5 */ /* 0x000fc8000f8e003f */
[----:B------:R-:W-:Y:S01]  /*7140*/  @UP0 USHF.R.U32.HI UR36, URZ, UR6, UR5 ;  /* 0x000000063f240299 */ /* 0x000fe20008011605 */
[----:B-1----:R-:W-:-:S04]  /*7150*/  IMAD R0, R3, R8, RZ ;  /* 0x0000000803007224 */ /* 0x002fc800078e02ff */
[----:B------:R-:W-:Y:S02]  /*7160*/  IMAD R13, R9, UR28, R0 ;  /* 0x0000001c090d7c24 */ /* 0x000fe4000f8e0200 */
[----:B------:R-:W-:-:S04]  /*7170*/  IMAD.WIDE.U32 R8, R8, UR28, RZ ;  /* 0x0000001c08087c25 */ /* 0x000fc8000f8e00ff */
[----:B--2---:R-:W-:Y:S02]  /*7180*/  IMAD R12, R3, R6, RZ ;  /* 0x00000006030c7224 */ /* 0x004fe400078e02ff */
[----:B------:R-:W1:Y:S01]  /*7190*/  LDC.64 R2, c[0x0][0x738] ;  /* 0x0001ce00ff027b82 */ /* 0x000e620000000a00 */
[----:B------:R-:W-:Y:S02]  /*71a0*/  IMAD.U32 R0, RZ, RZ, UR29 ;  /* 0x0000001dff007e24 */ /* 0x000fe4000f8e00ff */
[----:B------:R-:W-:Y:S02]  /*71b0*/  IMAD.IADD R9, R9, 0x1, R13 ;  /* 0x0000000109097824 */ /* 0x000fe400078e020d */
[----:B------:R-:W-:Y:S01]  /*71c0*/  IMAD R15, R7, UR28, R12 ;  /* 0x0000001c070f7c24 */ /* 0x000fe2000f8e020c */
[----:B------:R-:W-:Y:S01]  /*71d0*/  SHF.R.S32.HI R13, RZ, 0x1f, R0 ;  /* 0x0000001fff0d7819 */ /* 0x000fe20000011400 */
[----:B------:R-:W-:-:S04]  /*71e0*/  IMAD.WIDE.U32 R6, R6, UR28, RZ ;  /* 0x0000001c06067c25 */ /* 0x000fc8000f8e00ff */
[----:B---3--:R-:W-:Y:S02]  /*71f0*/  IMAD R0, R13, R10, RZ ;  /* 0x0000000a0d007224 */ /* 0x008fe400078e02ff */
[----:B------:R-:W-:Y:S02]  /*7200*/  IMAD.IADD R7, R7, 0x1, R15 ;  /* 0x0000000107077824 */ /* 0x000fe400078e020f */
[----:B------:R-:W-:Y:S02]  /*7210*/  IMAD R11, R11, UR29, R0 ;  /* 0x0000001d0b0b7c24 */ /* 0x000fe4000f8e0200 */
[----:B------:R-:W-:-:S04]  /*7220*/  IMAD.WIDE.U32 R8, R10, UR29, R8 ;  /* 0x0000001d0a087c25 */ /* 0x000fc8000f8e0008 */
[----:B------:R-:W-:Y:S02]  /*7230*/  IMAD.MOV.U32 R10, RZ, RZ, 0x1 ;  /* 0x00000001ff0a7424 */ /* 0x000fe400078e00ff */
[----:B-1----:R-:W-:Y:S02]  /*7240*/  IMAD R0, R13, R2, RZ ;  /* 0x000000020d007224 */ /* 0x002fe400078e02ff */
[----:B------:R-:W-:-:S04]  /*7250*/  IMAD.WIDE.U32 R6, R2, UR29, R6 ;  /* 0x0000001d02067c25 */ /* 0x000fc8000f8e0006 */
[----:B------:R-:W-:Y:S01]  /*7260*/  IMAD R3, R3, UR29, R0 ;  /* 0x0000001d03037c24 */ /* 0x000fe2000f8e0200 */
[----:B------:R-:W-:Y:S06]  /*7270*/  @!P0 BRA `(.L_x_2613) ;  /* 0x0000001c00c48947 */ /* 0x000fec0003800000 */
[----:B------:R-:W1:Y:S01]  /*7280*/  S2R R13, SR_CgaCtaId ;  /* 0x00000000000d7919 */ /* 0x000e620000008800 */
[----:B------:R-:W-:Y:S01]  /*7290*/  MOV R12, 0x400 ;  /* 0x00000400000c7802 */ /* 0x000fe20000000f00 */
[----:B------:R-:W-:Y:S01]  /*72a0*/  IMAD.MOV.U32 R0, RZ, RZ, 0x1 ;  /* 0x00000001ff007424 */ /* 0x000fe200078e00ff */
[----:B------:R-:W2:Y:S02]  /*72b0*/  S2R R14, SR_TID.X ;  /* 0x00000000000e7919 */ /* 0x000ea40000002100 */
[----:B-1----:R-:W-:Y:S02]  /*72c0*/  LEA R12, R13, R12, 0x18 ;  /* 0x0000000c0d0c7211 */ /* 0x002fe400078ec0ff */
[----:B------:R-:W-:Y:S02]  /*72d0*/  SHF.L.U32 R13, R0, 0x1f, RZ ;  /* 0x0000001f000d7819 */ /* 0x000fe400000006ff */
[----:B--2---:R-:W-:Y:S01]  /*72e0*/  LOP3.LUT P0, RZ, R14, 0x7f, RZ, 0xc0, !PT ;  /* 0x0000007f0eff7812 */ /* 0x004fe2000780c0ff */
[----:B------:R-:W-:Y:S01]  /*72f0*/  IMAD.IADD R14, R9, 0x1, R11 ;  /* 0x00000001090e7824 */ /* 0x000fe200078e020b */
[----:B------:R-:W1:Y:S02]  /*7300*/  SYNCS.PHASECHK.TRANS64.TRYWAIT P1, [R12+URZ+0x36420], R13 ;  /* 0x0364200d0c0075a7 */ /* 0x000e64000802017f */
[----:B-1----:R-:W-:Y:S09]  /*7310*/  @!P1 BRA `(.L_x_2614) ;  /* 0x0000002000849947 */ /* 0x002ff20003800000 */
.L_x_2641:
        /* <DEDUP_REMOVED lines=9> */
.L_x_2615:
[----:B------:R-:W-:Y:S01]  /*73b0*/  R2UR UR27, R5 ;  /* 0x00000000051b72ca */ /* 0x000fe200000e0000 */
[----:B------:R-:W2:Y:S01]  /*73c0*/  LDC.64 R18, c[0x0][0x198] ;  /* 0x00006600ff127b82 */ /* 0x000ea20000000a00 */
[----:B------:R-:W-:Y:S01]  /*73d0*/  ULDC.64 UR4, c[0x0][0x700] ;  /* 0x0001c00000047ab9 */ /* 0x000fe20000000a00 */
[----:B------:R-:W-:Y:S01]  /*73e0*/  R2UR UR32, R12 ;  /* 0x000000000c2072ca */ /* 0x000fe200000e0000 */
[----:B------:R-:W-:Y:S01]  /*73f0*/  IMAD.U32 R11, RZ, RZ, UR4 ;  /* 0x00000004ff0b7e24 */ /* 0x000fe2000f8e00ff */
[----:B------:R-:W-:Y:S01]  /*7400*/  UMOV UR30, 0x0 ;  /* 0x00000000001e7882 */ /* 0x000fe20000000000 */
[----:B------:R-:W-:Y:S01]  /*7410*/  IMAD.U32 R0, RZ, RZ, UR5 ;  /* 0x00000005ff007e24 */ /* 0x000fe2000f8e00ff */
[----:B------:R-:W-:Y:S01]  /*7420*/  UMOV UR31, 0x14f00000 ;  /* 0x14f00000001f7882 */ /* 0x000fe20000000000 */
[----:B------:R-:W-:Y:S01]  /*7430*/  UMOV UR26, URZ ;  /* 0x0000003f001a7c82 */ /* 0x000fe20008000000 */
[----:B------:R-:W-:Y:S01]  /*7440*/  UMOV UR18, 0x40 ;  /* 0x0000004000127882 */ /* 0x000fe20000000000 */
[----:B------:R-:W-:Y:S01]  /*7450*/  UMOV UR20, UR28 ;  /* 0x0000001c00147c82 */ /* 0x000fe20008000000 */
[----:B------:R-:W-:Y:S01]  /*7460*/  UMOV UR21, UR29 ;  /* 0x0000001d00157c82 */ /* 0x000fe20008000000 */
[----:B------:R-:W-:Y:S01]  /*7470*/  UMOV UR10, 0x80 ;  /* 0x00000080000a7882 */ /* 0x000fe20000000000 */
[----:B------:R-:W-:Y:S01]  /*7480*/  USHF.L.U32 UR27, UR27, 0x6, URZ ;  /* 0x000000061b1b7899 */ /* 0x000fe2000800063f */
[----:B------:R-:W-:Y:S01]  /*7490*/  IMAD.MOV.U32 R17, RZ, RZ, 0x12000 ;  /* 0x00012000ff117424 */ /* 0x000fe200078e00ff */
[----:B------:R-:W-:Y:S01]  /*74a0*/  UMOV UR12, UR28 ;  /* 0x0000001c000c7c82 */ /* 0x000fe20008000000 */
[----:B------:R-:W-:Y:S01]  /*74b0*/  UIADD3 UR25, UR32, 0x36410, URZ ;  /* 0x0003641020197890 */ /* 0x000fe2000fffe03f */
[----:B------:R-:W-:Y:S01]  /*74c0*/  IMAD.MOV.U32 R23, RZ, RZ, 0x1 ;  /* 0x00000001ff177424 */ /* 0x000fe200078e00ff */
[----:B------:R-:W-:Y:S01]  /*74d0*/  UIADD3 UR24, UR32, 0x1e000, URZ ;  /* 0x0001e00020187890 */ /* 0x000fe2000fffe03f */
[----:B------:R-:W-:Y:S01]  /*74e0*/  IMAD.U32 R3, RZ, RZ, UR27 ;  /* 0x0000001bff037e24 */ /* 0x000fe2000f8e00ff */
[----:B------:R-:W-:Y:S01]  /*74f0*/  IADD3 R2, P1, R8, UR27, RZ ;  /* 0x0000001b08027c10 */ /* 0x000fe2000ff3e0ff */
[----:B------:R-:W-:-:S02]  /*7500*/  UIADD3 UR16, UR32, 0x20000, URZ ;  /* 0x0002000020107890 */ /* 0x000fc4000fffe03f */
[----:B------:R-:W-:Y:S01]  /*7510*/  UIADD3 UR8, UR32, 0x22000, URZ ;  /* 0x0002200020087890 */ /* 0x000fe2000fffe03f */
[----:B------:R-:W-:Y:S01]  /*7520*/  LEA.HI.X.SX32 R3, R3, R14, 0x1, P1 ;  /* 0x0000000e03037211 */ /* 0x000fe200008f0eff */
[----:B--2---:R-:W-:Y:S01]  /*7530*/  IMAD.MOV.U32 R20, RZ, RZ, R18 ;  /* 0x000000ffff147224 */ /* 0x004fe200078e0012 */
[C---:B------:R-:W-:Y:S01]  /*7540*/  LEA R10, P1, R2.reuse, R11, 0x2 ;  /* 0x0000000b020a7211 */ /* 0x040fe200078210ff */
[----:B------:R-:W-:Y:S01]  /*7550*/  IMAD.MOV.U32 R21, RZ, RZ, R19 ;  /* 0x000000ffff157224 */ /* 0x000fe200078e0013 */
[----:B------:R-:W-:Y:S02]  /*7560*/  UIADD3 UR40, UR32, 0x30000, URZ ;  /* 0x0003000020287890 */ /* 0x000fe4000fffe03f */
[----:B------:R-:W-:Y:S01]  /*7570*/  LEA.HI.X R2, R2, R0, R3, 0x2, P1 ;  /* 0x0000000002027211 */ /* 0x000fe200008f1403 */
[----:B------:R-:W-:Y:S01]  /*7580*/  UMOV UR17, UR25 ;  /* 0x0000001900117c82 */ /* 0x000fe20008000000 */
[----:B------:R-:W-:Y:S01]  /*7590*/  R2UR UR14, R10 ;  /* 0x000000000a0e72ca */ /* 0x000fe200000e0000 */
[----:B------:R-:W-:Y:S01]  /*75a0*/  UMOV UR19, UR27 ;  /* 0x0000001b00137c82 */ /* 0x000fe20008000000 */
[----:B------:R-:W-:Y:S01]  /*75b0*/  R2UR UR15, R2 ;  /* 0x00000000020f72ca */ /* 0x000fe200000e0000 */
[----:B------:R-:W-:Y:S01]  /*75c0*/  UMOV UR13, UR29 ;  /* 0x0000001d000d7c82 */ /* 0x000fe20008000000 */
[----:B------:R-:W-:Y:S01]  /*75d0*/  IADD3 R2, P1, R20, 0x2f0, RZ ;  /* 0x000002f014027810 */ /* 0x000fe20007f3e0ff */
[----:B------:R-:W-:Y:S01]  /*75e0*/  UMOV UR9, UR25 ;  /* 0x0000001900097c82 */ /* 0x000fe20008000000 */
[----:B------:R-:W-:Y:S01]  /*75f0*/  UMOV UR11, UR27 ;  /* 0x0000001b000b7c82 */ /* 0x000fe20008000000 */
[----:B------:R-:W-:Y:S01]  /*7600*/  UMOV UR33, 0x10 ;  /* 0x0000001000217882 */ /* 0x000fe20000000000 */
[----:B------:R-:W-:Y:S01]  /*7610*/  R2UR UR6, R2 ;  /* 0x00000000020672ca */ /* 0x000fe200000e0000 */
[----:B------:R-:W-:Y:S01]  /*7620*/  UMOV UR41, UR25 ;  /* 0x0000001900297c82 */ /* 0x000fe20008000000 */
[----:B------:R-:W-:Y:S01]  /*7630*/  IADD3 R2, P2, R20, 0x3f0, RZ ;  /* 0x000003f014027810 */ /* 0x000fe20007f5e0ff */
[----:B------:R-:W-:Y:S01]  /*7640*/  VIADD R10, R4, 0xffffffff ;  /* 0xffffffff040a7836 */ /* 0x000fe20000000000 */
[----:B------:R-:W-:-:S02]  /*7650*/  UIADD3 UR48, UR32, 0x3000, URZ ;  /* 0x0000300020307890 */ /* 0x000fc4000fffe03f */
[----:B------:R-:W-:Y:S01]  /*7660*/  R2UR UR4, R2 ;  /* 0x00000000020472ca */ /* 0x000fe200000e0000 */
[--C-:B------:R-:W-:Y:S01]  /*7670*/  IMAD.X R2, RZ, RZ, R21.reuse, P1 ;  /* 0x000000ffff027224 */ /* 0x100fe200008e0615 */
[----:B------:R-:W-:Y:S01]  /*7680*/  UMOV UR38, 0x0 ;  /* 0x0000000000267882 */ /* 0x000fe20000000000 */
[----:B------:R-:W-:Y:S01]  /*7690*/  UMOV UR39, 0x10000000 ;  /* 0x1000000000277882 */ /* 0x000fe20000000000 */
[----:B------:R-:W-:Y:S01]  /*76a0*/  UMOV UR37, UR29 ;  /* 0x0000001d00257c82 */ /* 0x000fe20008000000 */
[----:B------:R-:W-:Y:S01]  /*76b0*/  UMOV UR34, UR26 ;  /* 0x0000001a00227c82 */ /* 0x000fe20008000000 */
[----:B------:R-:W-:Y:S01]  /*76c0*/  R2UR UR7, R2 ;  /* 0x00000000020772ca */ /* 0x000fe200000e0000 */
[--C-:B------:R-:W-:Y:S01]  /*76d0*/  IMAD.X R2, RZ, RZ, R21.reuse, P2 ;  /* 0x000000ffff027224 */ /* 0x100fe200010e0615 */
[----:B------:R-:W-:Y:S01]  /*76e0*/  UMOV UR50, 0x40 ;  /* 0x0000004000327882 */ /* 0x000fe20000000000 */
[----:B------:R-:W-:Y:S01]  /*76f0*/  UMOV UR51, UR35 ;  /* 0x0000002300337c82 */ /* 0x000fe20008000000 */
[----:B------:R-:W-:Y:S01]  /*7700*/  UMOV UR52, UR36 ;  /* 0x0000002400347c82 */ /* 0x000fe20008000000 */
[----:B------:R-:W-:Y:S01]  /*7710*/  UMOV UR53, UR29 ;  /* 0x0000001d00357c82 */ /* 0x000fe20008000000 */
[----:B------:R-:W-:Y:S01]  /*7720*/  R2UR UR5, R2 ;  /* 0x00000000020572ca */ /* 0x000fe200000e0000 */
[----:B------:R-:W-:Y:S01]  /*7730*/  UMOV UR42, 0x80 ;  /* 0x00000080002a7882 */ /* 0x000fe20000000000 */
[----:B------:R-:W-:Y:S01]  /*7740*/  IADD3 R2, P1, R20, 0xf0, RZ ;  /* 0x000000f014027810 */ /* 0x000fe20007f3e0ff */
[----:B------:R-:W-:Y:S01]  /*7750*/  UMOV UR43, UR35 ;  /* 0x00000023002b7c82 */ /* 0x000fe20008000000 */
[----:B------:R-:W-:Y:S01]  /*7760*/  UMOV UR44, UR36 ;  /* 0x00000024002c7c82 */ /* 0x000fe20008000000 */
[----:B------:R-:W-:Y:S01]  /*7770*/  UMOV UR45, UR29 ;  /* 0x0000001d002d7c82 */ /* 0x000fe20008000000 */
[----:B------:R-:W-:Y:S01]  /*7780*/  R2UR UR22, R2 ;  /* 0x00000000021672ca */ /* 0x000fe200000e0000 */
[----:B------:R-:W-:Y:S01]  /*7790*/  IMAD.X R3, RZ, RZ, R21, P1 ;  /* 0x000000ffff037224 */ /* 0x000fe200008e0615 */
[----:B------:R-:W-:Y:S01]  /*77a0*/  ISETP.GE.AND P1, PT, R5, R10, PT ;  /* 0x0000000a0500720c */ /* 0x000fe20003f26270 */
[----:B------:R2:W-:Y:S03]  /*77b0*/  STL [R1+0x4], R10 ;  /* 0x0000040a01007387 */ /* 0x0005e60000100800 */
[----:B------:R-:W-:Y:S01]  /*77c0*/  R2UR UR23, R3 ;  /* 0x00000000031772ca */ /* 0x000fe200000e0000 */
[----:B--2---:R-:W-:-:S12]  /*77d0*/  IMAD.MOV.U32 R10, RZ, RZ, 0x1 ;  /* 0x00000001ff0a7424 */ /* 0x004fd800078e00ff */
[----:B------:R-:W-:Y:S01]  /*77e0*/  UTMALDG.4D [UR24], [UR22], desc[UR30] ;  /* 0x00001e18160075b4 */ /* 0x000fe20008019000 */
[----:B------:R2:W-:Y:S01]  /*77f0*/  UTMALDG.4D [UR16], [UR22], desc[UR30] ;  /* 0x00001e10160075b4 */ /* 0x0005e20008019000 */
[----:B------:R-:W-:Y:S01]  /*7800*/  UTMALDG.4D [UR8], [UR22], desc[UR30] ;  /* 0x00001e08160075b4 */ /* 0x000fe20008019000 */
[----:B------:R3:W-:Y:S01]  /*7810*/  UBLKCP.S.G [UR40], [UR14], UR33 ;  /* 0x000000280e0073ba */ /* 0x0007e20008000221 */
[----:B------:R4:W-:Y:S01]  /*7820*/  SYNCS.ARRIVE.TRANS64 RZ, [R12+URZ+0x36400], R17 ;  /* 0x036400110cff79a7 */ /* 0x0009e2000800003f */
[----:B--2---:R-:W-:Y:S01]  /*7830*/  UIADD3 UR16, UR32, 0x9000, URZ ;  /* 0x0000900020107890 */ /* 0x004fe2000fffe03f */
[----:B------:R-:W-:Y:S01]  /*7840*/  UMOV UR19, UR35 ;  /* 0x0000002300137c82 */ /* 0x000fe20008000000 */
[----:B------:R-:W-:Y:S01]  /*7850*/  UMOV UR20, UR36 ;  /* 0x0000002400147c82 */ /* 0x000fe20008000000 */
[----:B------:R-:W-:Y:S01]  /*7860*/  UMOV UR18, UR26 ;  /* 0x0000001a00127c82 */ /* 0x000fe20008000000 */
[----:B---3--:R-:W-:Y:S02]  /*7870*/  UIADD3 UR33, UR32, 0x36400, URZ ;  /* 0x0003640020217890 */ /* 0x008fe4000fffe03f */
[----:B------:R-:W-:-:S02]  /*7880*/  UIADD3 UR40, UR32, 0x6000, URZ ;  /* 0x0000600020287890 */ /* 0x000fc4000fffe03f */
[----:B------:R-:W-:Y:S01]  /*7890*/  UIADD3 UR8, UR32, 0xc000, URZ ;  /* 0x0000c00020087890 */ /* 0x000fe2000fffe03f */
[----:B------:R-:W-:Y:S02]  /*78a0*/  UMOV UR10, 0x40 ;  /* 0x00000040000a7882 */ /* 0x000fe40000000000 */
[----:B------:R-:W-:Y:S01]  /*78b0*/  UMOV UR49, UR33 ;  /* 0x0000002100317c82 */ /* 0x000fe20008000000 */
[----:B------:R-:W-:Y:S01]  /*78c0*/  UMOV UR41, UR33 ;  /* 0x0000002100297c82 */ /* 0x000fe20008000000 */
[----:B------:R2:W-:Y:S01]  /*78d0*/  UTMALDG.4D [UR32], [UR6], desc[UR38] ;  /* 0x00002620060075b4 */ /* 0x0005e20008019000 */
[----:B------:R-:W-:Y:S01]  /*78e0*/  UMOV UR17, UR33 ;  /* 0x0000002100117c82 */ /* 0x000fe20008000000 */
[----:B------:R-:W-:Y:S01]  /*78f0*/  UMOV UR11, UR35 ;  /* 0x00000023000b7c82 */ /* 0x000fe20008000000 */
[----:B------:R-:W-:Y:S01]  /*7900*/  UMOV UR12, UR36 ;  /* 0x00000024000c7c82 */ /* 0x000fe20008000000 */
[----:B------:R-:W-:Y:S01]  /*7910*/  UMOV UR9, UR33 ;  /* 0x0000002100097c82 */ /* 0x000fe20008000000 */
[----:B------:R4:W-:Y:S01]  /*7920*/  UTMALDG.4D [UR48], [UR6], desc[UR38] ;  /* 0x00002630060075b4 */ /* 0x0009e20008019000 */
[----:B------:R4:W-:Y:S01]  /*7930*/  UTMALDG.4D [UR40], [UR6], desc[UR38] ;  /* 0x00002628060075b4 */ /* 0x0009e20008019000 */
[----:B------:R4:W-:Y:S01]  /*7940*/  UTMALDG.4D [UR16], [UR4], desc[UR38] ;  /* 0x00002610040075b4 */ /* 0x0009e20008019000 */
[----:B--2---:R-:W-:Y:S01]  /*7950*/  UIADD3 UR32, UR32, 0xf000, URZ ;  /* 0x0000f00020207890 */ /* 0x004fe2000fffe03f */
[----:B------:R-:W-:Y:S01]  /*7960*/  UMOV UR34, 0x80 ;  /* 0x0000008000227882 */ /* 0x000fe20000000000 */
[----:B------:R4:W-:Y:S07]  /*7970*/  UTMALDG.4D [UR8], [UR4], desc[UR38] ;  /* 0x00002608040075b4 */ /* 0x0009ee0008019000 */
[----:B------:R4:W-:Y:S02]  /*7980*/  UTMALDG.4D [UR32], [UR4], desc[UR38] ;  /* 0x00002620040075b4 */ /* 0x0009e40008019000 */
[----:B----4-:R-:W-:Y:S05]  /*7990*/  @P1 BRA `(.L_x_2616) ;  /* 0x0000001400201947 */ /* 0x010fea0003800000 */
[-C--:B------:R-:W-:Y:S01]  /*79a0*/  LOP3.LUT R17, RZ, R5.reuse, RZ, 0x33, !PT ;  /* 0x00000005ff117212 */ /* 0x080fe200078e33ff */
[C---:B------:R-:W-:Y:S02]  /*79b0*/  VIADD R10, R4.reuse, 0xfffffffe ;  /* 0xfffffffe040a7836 */ /* 0x040fe40000000000 */
[----:B------:R-:W-:Y:S02]  /*79c0*/  IMAD.MOV.U32 R23, RZ, RZ, 0x1 ;  /* 0x00000001ff177424 */ /* 0x000fe400078e00ff */
[----:B------:R-:W-:Y:S01]  /*79d0*/  IMAD.IADD R17, R4, 0x1, R17 ;  /* 0x0000000104117824 */ /* 0x000fe200078e0211 */
[----:B------:R-:W-:Y:S01]  /*79e0*/  ISETP.NE.AND P1, PT, R10, R5, PT ;  /* 0x000000050a00720c */ /* 0x000fe20003f25270 */
[----:B------:R-:W-:Y:S02]  /*79f0*/  IMAD.MOV.U32 R24, RZ, RZ, R5 ;  /* 0x000000ffff187224 */ /* 0x000fe400078e0005 */
[----:B------:R-:W-:Y:S01]  /*7a00*/  IMAD.MOV.U32 R16, RZ, RZ, 0x1 ;  /* 0x00000001ff107424 */ /* 0x000fe200078e00ff */
[----:B------:R-:W-:-:S05]  /*7a10*/  LOP3.LUT R4, R17, 0x1, RZ, 0xc0, !PT ;  /* 0x0000000111047812 */ /* 0x000fca00078ec0ff */
[----:B------:R2:W-:Y:S04]  /*7a20*/  STL [R1], R4 ;  /* 0x0000000401007387 */ /* 0x0005e80000100800 */
[----:B------:R-:W-:Y:S05]  /*7a30*/  @!P1 BRA `(.L_x_2617) ;  /* 0x0000000c005c9947 */ /* 0x000fea0003800000 */
[----:B------:R-:W-:Y:S02]  /*7a40*/  IMAD.IADD R25, R17, 0x1, -R4 ;  /* 0x0000000111197824 */ /* 0x000fe400078e0a04 */
[----:B------:R-:W-:Y:S02]  /*7a50*/  IMAD.MOV.U32 R24, RZ, RZ, R5 ;  /* 0x000000ffff187224 */ /* 0x000fe400078e0005 */
[----:B------:R-:W-:-:S07]  /*7a60*/  IMAD.MOV.U32 R16, RZ, RZ, 0x1 ;  /* 0x00000001ff107424 */ /* 0x000fce00078e00ff */
.L_x_2626:
[----:B-1----:R-:W-:-:S05]  /*7a70*/  IMAD.MOV.U32 R13, RZ, RZ, 0x1 ;  /* 0x00000001ff0d7424 */ /* 0x002fca00078e00ff */
[----:B------:R-:W-:-:S04]  /*7a80*/  SHF.L.U32 R13, R13, 0x1f, RZ ;  /* 0x0000001f0d0d7819 */ /* 0x000fc800000006ff */
[----:B------:R-:W1:Y:S02]  /*7a90*/  SYNCS.PHASECHK.TRANS64.TRYWAIT P1, [R12+URZ+0x36438], R13 ;  /* 0x0364380d0c0075a7 */ /* 0x000e64000802017f */
[----:B-1----:R-:W-:Y:S05]  /*7aa0*/  @!P1 BRA `(.L_x_2618) ;  /* 0x0000001800b49947 */ /* 0x002fea0003800000 */
.L_x_2642:
[----:B------:R-:W-:Y:S05]  /*7ab0*/  @P0 BRA `(.L_x_2619) ;  /* 0x00000000001c0947 */ /* 0x000fea0003800000 */
[----:B------:R-:W3:Y:S01]  /*7ac0*/  S2R R0, SR_TID.X ;  /* 0x0000000000007919 */ /* 0x000ee20000002100 */
[----:B------:R-:W-:-:S04]  /*7ad0*/  IMAD.MOV.U32 R3, RZ, RZ, 0x6100 ;  /* 0x00006100ff037424 */ /* 0x000fc800078e00ff */
[----:B------:R4:W-:Y:S01]  /*7ae0*/  SYNCS.ARRIVE.TRANS64 RZ, [R12+URZ+0x36430], R3 ;  /* 0x036430030cff79a7 */ /* 0x0009e2000800003f */
[----:B---3--:R-:W-:-:S04]  /*7af0*/  LOP3.LUT R0, R0, 0x1f, RZ, 0xc0, !PT ;  /* 0x0000001f00007812 */ /* 0x008fc800078ec0ff */
[----:B------:R-:W-:-:S13]  /*7b00*/  ISETP.NE.AND P1, PT, R0, RZ, PT ;  /* 0x000000ff0000720c */ /* 0x000fda0003f25270 */
[----:B----4-:R-:W-:Y:S05]  /*7b10*/  @!P1 BRA `(.L_x_2619) ;  /* 0x0000000000049947 */ /* 0x010fea0003800000 */
[----:B------:R-:W-:Y:S01]  /*7b20*/  BPT.TRAP 0x1 ;  /* 0x000000040000795c */ /* 0x000fe20000300000 */
.L_x_2619:
[----:B------:R-:W3:Y:S01]  /*7b30*/  LDC.64 R18, c[0x0][0x728] ;  /* 0x0001ca00ff127b82 */ /* 0x000ee20000000a00 */
[----:B------:R-:W-:Y:S01]  /*7b40*/  IMAD.SHL.U32 R22, R24, 0x40, RZ ;  /* 0x0000004018167824 */ /* 0x000fe200078e00ff */
[----:B------:R-:W-:Y:S01]  /*7b50*/  UMOV UR6, 0x0 ;  /* 0x0000000000067882 */ /* 0x000fe20000000000 */
[C---:B------:R-:W-:Y:S01]  /*7b60*/  VIADD R26, R12.reuse, 0x36430 ;  /* 0x000364300c1a7836 */ /* 0x040fe20000000000 */
[----:B------:R-:W-:Y:S01]  /*7b70*/  UMOV UR7, 0x14f00000 ;  /* 0x14f0000000077882 */ /* 0x000fe20000000000 */
[----:B------:R-:W-:Y:S01]  /*7b80*/  VIADD R27, R12, 0x2a000 ;  /* 0x0002a0000c1b7836 */ /* 0x000fe20000000000 */
[----:B------:R-:W-:Y:S01]  /*7b90*/  IADD3 R0, P1, R22, R6, RZ ;  /* 0x0000000616007210 */ /* 0x000fe20007f3e0ff */
[C---:B------:R-:W-:Y:S01]  /*7ba0*/  VIADD R28, R12.reuse, 0x2c000 ;  /* 0x0002c0000c1c7836 */ /* 0x040fe20000000000 */
[----:B--2---:R-:W2:Y:S01]  /*7bb0*/  LDC.64 R4, c[0x0][0x198] ;  /* 0x00006600ff047b82 */ /* 0x004ea20000000a00 */
[----:B------:R-:W-:Y:S01]  /*7bc0*/  VIADD R29, R12, 0x2e000 ;  /* 0x0002e0000c1d7836 */ /* 0x000fe20000000000 */
        /* <DEDUP_REMOVED lines=38> */
.L_x_2643:
[----:B------:R-:W-:Y:S05]  /*7e30*/  @P0 BRA `(.L_x_2621) ;  /* 0x00000000001c0947 */ /* 0x000fea0003800000 */
[----:B------:R-:W3:Y:S01]  /*7e40*/  S2R R2, SR_TID.X ;  /* 0x0000000000027919 */ /* 0x000ee20000002100 */
[----:B--2---:R-:W-:-:S04]  /*7e50*/  IMAD.MOV.U32 R0, RZ, RZ, 0x6100 ;  /* 0x00006100ff007424 */ /* 0x004fc800078e00ff */
[----:B------:R4:W-:Y:S01]  /*7e60*/  SYNCS.ARRIVE.TRANS64 RZ, [R12+URZ+0x36418], R0 ;  /* 0x036418000cff79a7 */ /* 0x0009e2000800003f */
[----:B---3--:R-:W-:-:S04]  /*7e70*/  LOP3.LUT R2, R2, 0x1f, RZ, 0xc0, !PT ;  /* 0x0000001f02027812 */ /* 0x008fc800078ec0ff */
[----:B------:R-:W-:-:S13]  /*7e80*/  ISETP.NE.AND P1, PT, R2, RZ, PT ;  /* 0x000000ff0200720c */ /* 0x000fda0003f25270 */
[----:B----4-:R-:W-:Y:S05]  /*7e90*/  @!P1 BRA `(.L_x_2621) ;  /* 0x0000000000049947 */ /* 0x010fea0003800000 */
[----:B------:R-:W-:Y:S01]  /*7ea0*/  BPT.TRAP 0x1 ;  /* 0x000000040000795c */ /* 0x000fe20000300000 */
.L_x_2621:
[----:B------:R-:W-:Y:S01]  /*7eb0*/  VIADD R22, R22, 0x40 ;  /* 0x0000004016167836 */ /* 0x000fe20000000000 */
[----:B------:R-:W-:Y:S01]  /*7ec0*/  ULDC.64 UR4, c[0x0][0x700] ;  /* 0x0001c00000047ab9 */ /* 0x000fe20000000a00 */
[----:B------:R-:W-:Y:S01]  /*7ed0*/  R2UR UR14, R12 ;  /* 0x000000000c0e72ca */ /* 0x000fe200000e0000 */
[----:B------:R-:W-:Y:S01]  /*7ee0*/  IMAD.U32 R11, RZ, RZ, UR4 ;  /* 0x00000004ff0b7e24 */ /* 0x000fe2000f8e00ff */
[----:B------:R3:W-:Y:S01]  /*7ef0*/  STL [R1+0xc], R4 ;  /* 0x00000c0401007387 */ /* 0x0007e20000100800 */
[----:B------:R-:W-:Y:S01]  /*7f00*/  IADD3 R2, P1, R22, R8, RZ ;  /* 0x0000000816027210 */ /* 0x000fe20007f3e0ff */
[----:B------:R-:W-:Y:S01]  /*7f10*/  UMOV UR6, 0x0 ;  /* 0x0000000000067882 */ /* 0x000fe20000000000 */
[----:B------:R-:W-:Y:S01]  /*7f20*/  SHF.R.S32.HI R10, RZ, 0x1f, R22 ;  /* 0x0000001fff0a7819 */ /* 0x000fe20000011416 */
[----:B------:R-:W-:Y:S01]  /*7f30*/  UMOV UR7, 0x14f00000 ;  /* 0x14f0000000077882 */ /* 0x000fe20000000000 */
[----:B--2---:R-:W-:Y:S01]  /*7f40*/  LEA R0, P2, R2, R11, 0x2 ;  /* 0x0000000b02007211 */ /* 0x004fe200078410ff */
[----:B------:R-:W-:Y:S01]  /*7f50*/  UMOV UR18, URZ ;  /* 0x0000003f00127c82 */ /* 0x000fe20008000000 */
[----:B------:R-:W-:Y:S01]  /*7f60*/  R2UR UR19, R22 ;  /* 0x00000000161372ca */ /* 0x000fe200000e0000 */
[----:B------:R-:W-:Y:S01]  /*7f70*/  IMAD.X R3, R10, 0x1, R14, P1 ;  /* 0x000000010a037824 */ /* 0x000fe200008e060e */
[----:B------:R-:W-:Y:S01]  /*7f80*/  R2UR UR30, R0 ;  /* 0x00000000001e72ca */ /* 0x000fe200000e0000 */
[----:B------:R-:W-:Y:S01]  /*7f90*/  IMAD.U32 R0, RZ, RZ, UR5 ;  /* 0x00000005ff007e24 */ /* 0x000fe2000f8e00ff */
[----:B------:R-:W-:Y:S01]  /*7fa0*/  UIADD3 UR17, UR14, 0x36418, URZ ;  /* 0x000364180e117890 */ /* 0x000fe2000fffe03f */
[----:B---3--:R-:W-:Y:S01]  /*7fb0*/  SHF.L.U32 R4, RZ, 0x1f, RZ ;  /* 0x0000001fff047819 */ /* 0x008fe200000006ff */
        /* <DEDUP_REMOVED lines=27> */
[----:B---3--:R2:W5:Y:S02]  /*8170*/  LDL.LU R4, [R1+0xc] ;  /* 0x00000c0001047983 */ /* 0x0085640000300800 */
[----:B--2-4-:R-:W-:Y:S05]  /*8180*/  @!P1 BRA `(.L_x_2622) ;  /* 0x0000001400249947 */ /* 0x014fea0003800000 */
.L_x_2644:
[----:B------:R-:W-:Y:S05]  /*8190*/  @P0 BRA `(.L_x_2623) ;  /* 0x00000000002c0947 */ /* 0x000fea0003800000 */
[----:B------:R2:W-:Y:S04]  /*81a0*/  STL [R1+0x10], R2 ;  /* 0x0000100201007387 */ /* 0x0005e80000100800 */
[----:B-----5:R3:W-:Y:S01]  /*81b0*/  STL [R1+0xc], R0 ;  /* 0x00000c0001007387 */ /* 0x0207e20000100800 */
[----:B--2---:R-:W3:Y:S02]  /*81c0*/  S2R R2, SR_TID.X ;  /* 0x0000000000027919 */ /* 0x004ee40000002100 */
[----:B---3--:R-:W-:Y:S01]  /*81d0*/  LOP3.LUT R0, R2, 0x1f, RZ, 0xc0, !PT ;  /* 0x0000001f02007812 */ /* 0x008fe200078ec0ff */
[----:B------:R-:W-:-:S03]  /*81e0*/  IMAD.MOV.U32 R2, RZ, RZ, 0x6100 ;  /* 0x00006100ff027424 */ /* 0x000fc600078e00ff */
[----:B------:R-:W-:Y:S01]  /*81f0*/  ISETP.NE.AND P1, PT, R0, RZ, PT ;  /* 0x000000ff0000720c */ /* 0x000fe20003f25270 */
[----:B------:R2:W-:Y:S02]  /*8200*/  SYNCS.ARRIVE.TRANS64 RZ, [R12+URZ+0x36430], R2 ;  /* 0x036430020cff79a7 */ /* 0x0005e4000800003f */
[----:B--2---:R2:W5:Y:S04]  /*8210*/  LDL.LU R2, [R1+0x10] ;  /* 0x0000100001027983 */ /* 0x0045680000300800 */
[----:B------:R2:W5:Y:S06]  /*8220*/  LDL.LU R0, [R1+0xc] ;  /* 0x00000c0001007983 */ /* 0x00056c0000300800 */
[----:B------:R-:W-:Y:S05]  /*8230*/  @!P1 BRA `(.L_x_2623) ;  /* 0x0000000000049947 */ /* 0x000fea0003800000 */
[----:B------:R-:W-:Y:S01]  /*8240*/  BPT.TRAP 0x1 ;  /* 0x000000040000795c */ /* 0x000fe20000300000 */
.L_x_2623:
        /* <DEDUP_REMOVED lines=10> */
[----:B-----5:R-:W-:Y:S01]  /*82f0*/  R2UR UR4, R4 ;  /* 0x00000000040472ca */ /* 0x020fe200000e0000 */
        /* <DEDUP_REMOVED lines=26> */
.L_x_2646:
[----:B------:R-:W-:Y:S05]  /*84a0*/  @P0 BRA `(.L_x_2625) ;  /* 0x00000000001c0947 */ /* 0x000fea0003800000 */
[----:B------:R-:W4:Y:S01]  /*84b0*/  S2R R4, SR_TID.X ;  /* 0x0000000000047919 */ /* 0x000f220000002100 */
[----:B---3--:R-:W-:-:S04]  /*84c0*/  IMAD.MOV.U32 R5, RZ, RZ, 0x6100 ;  /* 0x00006100ff057424 */ /* 0x008fc800078e00ff */
[----:B------:R3:W-:Y:S01]  /*84d0*/  SYNCS.ARRIVE.TRANS64 RZ, [R12+URZ+0x36410], R5 ;  /* 0x036410050cff79a7 */ /* 0x0007e2000800003f */
[----:B----4-:R-:W-:-:S04]  /*84e0*/  LOP3.LUT R4, R4, 0x1f, RZ, 0xc0, !PT ;  /* 0x0000001f04047812 */ /* 0x010fc800078ec0ff */
[----:B------:R-:W-:-:S13]  /*84f0*/  ISETP.NE.AND P1, PT, R4, RZ, PT ;  /* 0x000000ff0400720c */ /* 0x000fda0003f25270 */
[----:B---3--:R-:W-:Y:S05]  /*8500*/  @!P1 BRA `(.L_x_2625) ;  /* 0x0000000000049947 */ /* 0x008fea0003800000 */
[----:B------:R-:W-:Y:S01]  /*8510*/  BPT.TRAP 0x1 ;  /* 0x000000040000795c */ /* 0x000fe20000300000 */
.L_x_2625:
        /* <DEDUP_REMOVED lines=18> */
[----:B------:R-:W-:Y:S02]  /*8640*/  UIADD3 UR8, UR22, 0x20000, URZ ;  /* 0x0002000016087890 */ /* 0x000fe4000fffe03f */
[----:B------:R-:W-:Y:S01]  /*8650*/  IADD3 R4, P1, R8, UR19, RZ ;  /* 0x0000001308047c10 */ /* 0x000fe2000ff3e0ff */
[----:B------:R-:W-:Y:S02]  /*8660*/  UIADD3 UR24, UR22, 0x22000, URZ ;  /* 0x0002200016187890 */ /* 0x000fe4000fffe03f */
[----:B------:R-:W-:Y:S01]  /*8670*/  UIADD3 UR22, UR22, 0x30000, URZ ;  /* 0x0003000016167890 */ /* 0x000fe2000fffe03f */
[----:B---3--:R-:W-:Y:S01]  /*8680*/  LEA R5, P2, R4, R11, 0x2 ;  /* 0x0000000b04057211 */ /* 0x008fe200078410ff */
[----:B------:R-:W-:Y:S01]  /*8690*/  UMOV UR9, UR17 ;  /* 0x0000001100097c82 */ /* 0x000fe20008000000 */
[----:B------:R-:W-:Y:S01]  /*86a0*/  UMOV UR11, UR19 ;  /* 0x00000013000b7c82 */ /* 0x000fe20008000000 */
[----:B------:R-:W-:Y:S01]  /*86b0*/  UMOV UR26, 0x80 ;  /* 0x00000080001a7882 */ /* 0x000fe20000000000 */
[----:B------:R-:W-:Y:S01]  /*86c0*/  R2UR UR30, R5 ;  /* 0x00000000051e72ca */ /* 0x000fe200000e0000 */
[----:B------:R-:W-:Y:S01]  /*86d0*/  IMAD.U32 R5, RZ, RZ, UR19 ;  /* 0x00000013ff057e24 */ /* 0x000fe2000f8e00ff */
[----:B------:R-:W-:Y:S01]  /*86e0*/  UMOV UR25, UR17 ;  /* 0x0000001100197c82 */ /* 0x000fe20008000000 */
[----:B------:R3:W-:Y:S01]  /*86f0*/  UTMALDG.4D [UR16], [UR4], desc[UR6] ;  /* 0x00000610040075b4 */ /* 0x0007e20008019000 */
[----:B------:R-:W-:Y:S01]  /*8700*/  UMOV UR27, UR19 ;  /* 0x00000013001b7c82 */ /* 0x000fe20008000000 */
[----:B------:R-:W-:Y:S01]  /*8710*/  UMOV UR23, UR17 ;  /* 0x0000001100177c82 */ /* 0x000fe20008000000 */
[----:B------:R-:W-:Y:S01]  /*8720*/  LEA.HI.X.SX32 R5, R5, R14, 0x1, P1 ;  /* 0x0000000e05057211 */ /* 0x000fe200008f0eff */
[----:B------:R-:W-:Y:S01]  /*8730*/  UMOV UR15, 0x10 ;  /* 0x00000010000f7882 */ /* 0x000fe20000000000 */
[----:B------:R-:W-:-:S02]  /*8740*/  ISETP.NE.AND P1, PT, R25, RZ, PT ;  /* 0x000000ff1900720c */ /* 0x000fc40003f25270 */
[----:B------:R-:W-:Y:S01]  /*8750*/  LEA.HI.X R4, R4, R0, R5, 0x2, P2 ;  /* 0x0000000004047211 */ /* 0x000fe200010f1405 */
[----:B------:R3:W-:Y:S03]  /*8760*/  UTMALDG.4D [UR8], [UR4], desc[UR6] ;  /* 0x00000608040075b4 */ /* 0x0007e60008019000 */
[----:B------:R-:W-:Y:S01]  /*8770*/  R2UR UR31, R4 ;  /* 0x00000000041f72ca */ /* 0x000fe200000e0000 */
[----:B------:R3:W-:-:S12]  /*8780*/  UTMALDG.4D [UR24], [UR4], desc[UR6] ;  /* 0x00000618040075b4 */ /* 0x0007d80008019000 */
[----:B------:R3:W-:Y:S02]  /*8790*/  UBLKCP.S.G [UR22], [UR30], UR15 ;  /* 0x000000161e0073ba */ /* 0x0007e4000800020f */
[----:B---3--:R-:W-:Y:S05]  /*87a0*/  @P1 BRA `(.L_x_2626) ;  /* 0xfffffff000b01947 */ /* 0x008fea000383ffff */
.L_x_2617:
[----:B--2---:R-:W2:Y:S01]  /*87b0*/  LDL.LU R4, [R1] ;  /* 0x0000000001047983 */ /* 0x004ea20000300800 */
[----:B------:R-:W-:-:S03]  /*87c0*/  IMAD.MOV.U32 R10, RZ, RZ, 0x1 ;  /* 0x00000001ff0a7424 */ /* 0x000fc600078e00ff */
[----:B------:R3:W5:Y:S01]  /*87d0*/  LDL R5, [R1+0x4] ;  /* 0x0000040001057983 */ /* 0x0007620000100800 */
[----:B--2---:R-:W-:-:S13]  /*87e0*/  ISETP.NE.AND P1, PT, R4, RZ, PT ;  /* 0x000000ff0400720c */ /* 0x004fda0003f25270 */
[----:B---3--:R-:W-:Y:S05]  /*87f0*/  @!P1 BRA `(.L_x_2616) ;  /* 0x0000000400889947 */ /* 0x008fea0003800000 */
[----:B------:R-:W2:Y:S02]  /*8800*/  SYNCS.PHASECHK.TRANS64.TRYWAIT P1, [R12+URZ+0x36438], R13 ;  /* 0x0364380d0c0075a7 */ /* 0x000ea4000802017f */
[----:B--2---:R-:W-:Y:S05]  /*8810*/  @!P1 BRA `(.L_x_2627) ;  /* 0x0000000c00b89947 */ /* 0x004fea0003800000 */
.L_x_2647:
[----:B------:R-:W-:Y:S05]  /*8820*/  @P0 BRA `(.L_x_2628) ;  /* 0x00000000001c0947 */ /* 0x000fea0003800000 */
[----:B------:R-:W3:Y:S01]  /*8830*/  S2R R4, SR_TID.X ;  /* 0x0000000000047919 */ /* 0x000ee20000002100 */
[----:B-----5:R-:W-:-:S04]  /*8840*/  IMAD.MOV.U32 R5, RZ, RZ, 0x6100 ;  /* 0x00006100ff057424 */ /* 0x020fc800078e00ff */
[----:B------:R4:W-:Y:S01]  /*8850*/  SYNCS.ARRIVE.TRANS64 RZ, [R12+URZ+0x36430], R5 ;  /* 0x036430050cff79a7 */ /* 0x0009e2000800003f */
[----:B---3--:R-:W-:-:S04]  /*8860*/  LOP3.LUT R4, R4, 0x1f, RZ, 0xc0, !PT ;  /* 0x0000001f04047812 */ /* 0x008fc800078ec0ff */
[----:B------:R-:W-:-:S13]  /*8870*/  ISETP.NE.AND P1, PT, R4, RZ, PT ;  /* 0x000000ff0400720c */ /* 0x000fda0003f25270 */
[----:B----4-:R-:W-:Y:S05]  /*8880*/  @!P1 BRA `(.L_x_2628) ;  /* 0x0000000000049947 */ /* 0x010fea0003800000 */
[----:B------:R-:W-:Y:S01]  /*8890*/  BPT.TRAP 0x1 ;  /* 0x000000040000795c */ /* 0x000fe20000300000 */
.L_x_2628:
[----:B-----5:R-:W3:Y:S01]  /*88a0*/  LDC.64 R4, c[0x0][0x728] ;  /* 0x0001ca00ff047b82 */ /* 0x020ee20000000a00 */
        /* <DEDUP_REMOVED lines=19> */
[----:B---3--:R-:W-:Y:S01]  /*89e0*/  LEA R4, P2, R10, R4, 0x2 ;  /* 0x000000040a047211 */ /* 0x008fe200078410ff */
[----:B------:R-:W-:Y:S01]  /*89f0*/  UMOV UR9, UR17 ;  /* 0x0000001100097c82 */ /* 0x000fe20008000000 */
[----:B------:R-:W-:Y:S01]  /*8a00*/  UMOV UR11, UR19 ;  /* 0x00000013000b7c82 */ /* 0x000fe20008000000 */
[----:B------:R-:W-:Y:S01]  /*8a10*/  UMOV UR25, UR17 ;  /* 0x0000001100197c82 */ /* 0x000fe20008000000 */
[----:B------:R-:W-:Y:S01]  /*8a20*/  R2UR UR22, R4 ;  /* 0x00000000041672ca */ /* 0x000fe200000e0000 */
[----:B------:R-:W-:Y:S01]  /*8a30*/  UMOV UR27, UR19 ;  /* 0x00000013001b7c82 */ /* 0x000fe20008000000 */
[----:B------:R-:W-:Y:S01]  /*8a40*/  IADD3 R4, P1, R20, 0x1f0, RZ ;  /* 0x000001f014047810 */ /* 0x000fe20007f3e0ff */
[----:B------:R-:W-:Y:S01]  /*8a50*/  UMOV UR31, UR17 ;  /* 0x00000011001f7c82 */ /* 0x000fe20008000000 */
[----:B------:R-:W-:Y:S01]  /*8a60*/  LEA.HI.X R5, R10, R5, R13, 0x2, P2 ;  /* 0x000000050a057211 */ /* 0x000fe200010f140d */
        /* <DEDUP_REMOVED lines=10> */
[----:B------:R-:W2:Y:S02]  /*8b10*/  SYNCS.PHASECHK.TRANS64.TRYWAIT P1, [R12+URZ+0x36428], R5 ;  /* 0x036428050c0075a7 */ /* 0x000ea4000802017f */
[----:B-12---:R-:W-:Y:S05]  /*8b20*/  @!P1 BRA `(.L_x_2629) ;  /* 0x0000000c00089947 */ /* 0x006fea0003800000 */
.L_x_2648:
[----:B------:R-:W-:Y:S01]  /*8b30*/  IMAD.MOV.U32 R10, RZ, RZ, RZ ;  /* 0x000000ffff0a7224 */ /* 0x000fe200078e00ff */
[----:B------:R-:W-:Y:S06]  /*8b40*/  @P0 BRA `(.L_x_2630) ;  /* 0x00000000001c0947 */ /* 0x000fec0003800000 */
[----:B------:R-:W2:Y:S01]  /*8b50*/  S2R R4, SR_TID.X ;  /* 0x0000000000047919 */ /* 0x000ea20000002100 */
[----:B-1----:R-:W-:-:S04]  /*8b60*/  IMAD.MOV.U32 R5, RZ, RZ, 0x6100 ;  /* 0x00006100ff057424 */ /* 0x002fc800078e00ff */
[----:B------:R3:W-:Y:S01]  /*8b70*/  SYNCS.ARRIVE.TRANS64 RZ, [R12+URZ+0x36418], R5 ;  /* 0x036418050cff79a7 */ /* 0x0007e2000800003f */
[----:B--2---:R-:W-:-:S04]  /*8b80*/  LOP3.LUT R4, R4, 0x1f, RZ, 0xc0, !PT ;  /* 0x0000001f04047812 */ /* 0x004fc800078ec0ff */
[----:B------:R-:W-:-:S13]  /*8b90*/  ISETP.NE.AND P1, PT, R4, RZ, PT ;  /* 0x000000ff0400720c */ /* 0x000fda0003f25270 */
[----:B---3--:R-:W-:Y:S05]  /*8ba0*/  @!P1 BRA `(.L_x_2630) ;  /* 0x0000000000049947 */ /* 0x008fea0003800000 */
[----:B------:R-:W-:Y:S01]  /*8bb0*/  BPT.TRAP 0x1 ;  /* 0x000000040000795c */ /* 0x000fe20000300000 */
.L_x_2630:
[----:B-1----:R2:W5:Y:S01]  /*8bc0*/  LDL.LU R5, [R1+0x4] ;  /* 0x0000040001057983 */ /* 0x0025620000300800 */
        /* <DEDUP_REMOVED lines=14> */
[----:B------:R-:W-:-:S03]  /*8cb0*/  UMOV UR22, 0x10 ;  /* 0x0000001000167882 */ /* 0x000fc60000000000 */
[----:B------:R-:W-:Y:S02]  /*8cc0*/  UIADD3 UR16, UR14, 0x24000, URZ ;  /* 0x000240000e107890 */ /* 0x000fe4000fffe03f */
[----:B------:R-:W-:Y:S01]  /*8cd0*/  IMAD.U32 R3, RZ, RZ, UR19 ;  /* 0x00000013ff037e24 */ /* 0x000fe2000f8e00ff */
[----:B------:R-:W-:Y:S01]  /*8ce0*/  IADD3 R8, P1, R8, UR19, RZ ;  /* 0x0000001308087c10 */ /* 0x000fe2000ff3e0ff */
[----:B------:R-:W-:Y:S02]  /*8cf0*/  UIADD3 UR17, UR14, 0x36418, URZ ;  /* 0x000364180e117890 */ /* 0x000fe4000fffe03f */
[----:B------:R-:W-:Y:S01]  /*8d00*/  UIADD3 UR8, UR14, 0x26000, URZ ;  /* 0x000260000e087890 */ /* 0x000fe2000fffe03f */
[----:B------:R-:W-:Y:S01]  /*8d10*/  LEA.HI.X.SX32 R3, R3, R14, 0x1, P1 ;  /* 0x0000000e03037211 */ /* 0x000fe200008f0eff */
[----:B------:R-:W-:Y:S01]  /*8d20*/  UIADD3 UR24, UR14, 0x28000, URZ ;  /* 0x000280000e187890 */ /* 0x000fe2000fffe03f */
[----:B------:R-:W-:Y:S01]  /*8d30*/  LEA R11, P1, R8, R11, 0x2 ;  /* 0x0000000b080b7211 */ /* 0x000fe200078210ff */
[----:B------:R-:W-:Y:S01]  /*8d40*/  UIADD3 UR14, UR14, 0x30100, URZ ;  /* 0x000301000e0e7890 */ /* 0x000fe2000fffe03f */
[----:B------:R-:W-:-:S02]  /*8d50*/  UMOV UR9, UR17 ;  /* 0x0000001100097c82 */ /* 0x000fc40008000000 */
[----:B------:R-:W-:Y:S01]  /*8d60*/  LEA.HI.X R0, R8, R0, R3, 0x2, P1 ;  /* 0x0000000008007211 */ /* 0x000fe200008f1403 */
[----:B------:R-:W-:Y:S01]  /*8d70*/  UMOV UR11, UR19 ;  /* 0x00000013000b7c82 */ /* 0x000fe20008000000 */
[----:B------:R-:W-:Y:S01]  /*8d80*/  R2UR UR30, R11 ;  /* 0x000000000b1e72ca */ /* 0x000fe200000e0000 */
[----:B------:R2:W-:Y:S01]  /*8d90*/  UTMALDG.4D [UR16], [UR4], desc[UR6] ;  /* 0x00000610040075b4 */ /* 0x0005e20008019000 */
[----:B------:R-:W-:Y:S01]  /*8da0*/  R2UR UR31, R0 ;  /* 0x00000000001f72ca */ /* 0x000fe200000e0000 */
[----:B------:R-:W-:Y:S01]  /*8db0*/  UMOV UR25, UR17 ;  /* 0x0000001100197c82 */ /* 0x000fe20008000000 */
[----:B------:R-:W-:Y:S01]  /*8dc0*/  UMOV UR27, UR19 ;  /* 0x00000013001b7c82 */ /* 0x000fe20008000000 */
[----:B------:R-:W-:Y:S01]  /*8dd0*/  UMOV UR15, UR17 ;  /* 0x00000011000f7c82 */ /* 0x000fe20008000000 */
[----:B------:R2:W-:Y:S01]  /*8de0*/  UTMALDG.4D [UR8], [UR4], desc[UR6] ;  /* 0x00000608040075b4 */ /* 0x0005e20008019000 */
[----:B------:R2:W-:Y:S08]  /*8df0*/  UTMALDG.4D [UR24], [UR4], desc[UR6] ;  /* 0x00000618040075b4 */ /* 0x0005f00008019000 */
[----:B------:R2:W-:Y:S02]  /*8e00*/  UBLKCP.S.G [UR14], [UR30], UR22 ;  /* 0x0000000e1e0073ba */ /* 0x0005e40008000216 */
[----:B--2---:R-:W-:-:S07]  /*8e10*/  IMAD.MOV.U32 R23, RZ, RZ, 0x2 ;  /* 0x00000002ff177424 */ /* 0x004fce00078e00ff */
.L_x_2616:
[----:B------:R-:W-:-:S04]  /*8e20*/  SHF.L.U32 R3, R10, 0x1f, RZ ;  /* 0x0000001f0a037819 */ /* 0x000fc800000006ff */
[----:B------:R-:W2:Y:S02]  /*8e30*/  SYNCS.PHASECHK.TRANS64.TRYWAIT P1, [R12+URZ+0x36438], R3 ;  /* 0x036438030c0075a7 */ /* 0x000ea4000802017f */
[----:B--2---:R-:W-:Y:S05]  /*8e40*/  @!P1 BRA `(.L_x_2631) ;  /* 0x0000000800549947 */ /* 0x004fea0003800000 */
.L_x_2649:
[----:B------:R-:W-:Y:S05]  /*8e50*/  @P0 BRA `(.L_x_2632) ;  /* 0x0000000000180947 */ /* 0x000fea0003800000 */
[----:B------:R-:W3:Y:S01]  /*8e60*/  S2R R0, SR_TID.X ;  /* 0x0000000000007919 */ /* 0x000ee20000002100 */
[----:B--2---:R-:W-:-:S04]  /*8e70*/  IMAD.MOV.U32 R3, RZ, RZ, 0x6100 ;  /* 0x00006100ff037424 */ /* 0x004fc800078e00ff */
[----:B------:R4:W-:Y:S01]  /*8e80*/  SYNCS.ARRIVE.TRANS64 RZ, [R12+URZ+0x36430], R3 ;  /* 0x036430030cff79a7 */ /* 0x0009e2000800003f */
[----:B---3--:R-:W-:-:S13]  /*8e90*/  LOP3.LUT P0, RZ, R0, 0x1f, RZ, 0xc0, !PT ;  /* 0x0000001f00ff7812 */ /* 0x008fda000780c0ff */
[----:B----4-:R-:W-:Y:S05]  /*8ea0*/  @!P0 BRA `(.L_x_2632) ;  /* 0x0000000000048947 */ /* 0x010fea0003800000 */
[----:B------:R-:W-:Y:S01]  /*8eb0*/  BPT.TRAP 0x1 ;  /* 0x000000040000795c */ /* 0x000fe20000300000 */
.L_x_2632:
[----:B-----5:R-:W-:Y:S01]  /*8ec0*/  R2UR UR19, R5 ;  /* 0x00000000051372ca */ /* 0x020fe200000e0000 */
[----:B--2---:R-:W2:Y:S01]  /*8ed0*/  LDC.64 R2, c[0x0][0x728] ;  /* 0x0001ca00ff027b82 */ /* 0x004ea20000000a00 */
[----:B------:R-:W-:Y:S01]  /*8ee0*/  IADD3 R20, P1, R20, 0x1f0, RZ ;  /* 0x000001f014147810 */ /* 0x000fe20007f3e0ff */
[----:B------:R-:W-:Y:S01]  /*8ef0*/  UMOV UR6, 0x0 ;  /* 0x0000000000067882 */ /* 0x000fe20000000000 */
[----:B------:R-:W-:Y:S01]  /*8f00*/  R2UR UR24, R12 ;  /* 0x000000000c1872ca */ /* 0x000fe200000e0000 */
[----:B------:R-:W-:Y:S01]  /*8f10*/  UMOV UR7, 0x14f00000 ;  /* 0x14f0000000077882 */ /* 0x000fe20000000000 */
[----:B------:R-:W-:Y:S01]  /*8f20*/  R2UR UR4, R20 ;  /* 0x00000000140472ca */ /* 0x000fe200000e0000 */
[----:B------:R-:W-:Y:S01]  /*8f30*/  IMAD.X R21, RZ, RZ, R21, P1 ;  /* 0x000000ffff157224 */ /* 0x000fe200008e0615 */
[----:B------:R-:W-:Y:S01]  /*8f40*/  UMOV UR18, URZ ;  /* 0x0000003f00127c82 */ /* 0x000fe20008000000 */
[----:B------:R-:W-:Y:S01]  /*8f50*/  UMOV UR20, UR28 ;  /* 0x0000001c00147c82 */ /* 0x000fe20008000000 */
[----:B------:R-:W-:Y:S01]  /*8f60*/  UMOV UR21, UR29 ;  /* 0x0000001d00157c82 */ /* 0x000fe20008000000 */
[----:B------:R-:W-:Y:S01]  /*8f70*/  UMOV UR10, 0x40 ;  /* 0x00000040000a7882 */ /* 0x000fe20000000000 */
[----:B------:R-:W-:Y:S01]  /*8f80*/  R2UR UR5, R21 ;  /* 0x00000000150572ca */ /* 0x000fe200000e0000 */
[----:B------:R-:W-:Y:S01]  /*8f90*/  USHF.L.U32 UR19, UR19, 0x6, URZ ;  /* 0x0000000613137899 */ /* 0x000fe2000800063f */
[----:B------:R-:W-:Y:S01]  /*8fa0*/  LOP3.LUT R10, R10, 0x1, RZ, 0x3c, !PT ;  /* 0x000000010a0a7812 */ /* 0x000fe200078e3cff */
[----:B------:R-:W-:Y:S01]  /*8fb0*/  UMOV UR12, UR28 ;  /* 0x0000001c000c7c82 */ /* 0x000fe20008000000 */
[----:B------:R-:W-:Y:S01]  /*8fc0*/  UMOV UR13, UR29 ;  /* 0x0000001d000d7c82 */ /* 0x000fe20008000000 */
[----:B------:R-:W-:-:S02]  /*8fd0*/  UIADD3 UR17, UR24, 0x36430, URZ ;  /* 0x0003643018117890 */ /* 0x000fc4000fffe03f */
[----:B------:R-:W-:Y:S01]  /*8fe0*/  IMAD.U32 R0, RZ, RZ, UR19 ;  /* 0x00000013ff007e24 */ /* 0x000fe2000f8e00ff */
[----:B------:R-:W-:Y:S01]  /*8ff0*/  IADD3 R6, P0, R6, UR19, RZ ;  /* 0x0000001306067c10 */ /* 0x000fe2000ff1e0ff */
[----:B------:R-:W-:Y:S02]  /*9000*/  UIADD3 UR16, UR24, 0x2a000, URZ ;  /* 0x0002a00018107890 */ /* 0x000fe4000fffe03f */
[----:B------:R-:W-:Y:S01]  /*9010*/  UIADD3 UR30, UR24, 0x30200, URZ ;  /* 0x00030200181e7890 */ /* 0x000fe2000fffe03f */
[----:B------:R-:W-:Y:S01]  /*9020*/  LEA.HI.X.SX32 R15, R0, R15, 0x1, P0 ;  /* 0x0000000f000f7211 */ /* 0x000fe200000f0eff */
[----:B------:R-:W-:Y:S01]  /*9030*/  UIADD3 UR8, UR24, 0x2c000, URZ ;  /* 0x0002c00018087890 */ /* 0x000fe2000fffe03f */
[C---:B--2---:R-:W-:Y:S01]  /*9040*/  LEA R2, P0, R6.reuse, R2, 0x2 ;  /* 0x0000000206027211 */ /* 0x044fe200078010ff */
[----:B------:R-:W-:Y:S01]  /*9050*/  UIADD3 UR24, UR24, 0x2e000, URZ ;  /* 0x0002e00018187890 */ /* 0x000fe2000fffe03f */
[----:B------:R-:W-:Y:S02]  /*9060*/  UMOV UR9, UR17 ;  /* 0x0000001100097c82 */ /* 0x000fe40008000000 */
[----:B------:R-:W-:Y:S01]  /*9070*/  LEA.HI.X R3, R6, R3, R15, 0x2, P0 ;  /* 0x0000000306037211 */ /* 0x000fe200000f140f */
[----:B------:R-:W-:Y:S01]  /*9080*/  UMOV UR11, UR19 ;  /* 0x00000013000b7c82 */ /* 0x000fe20008000000 */
[----:B------:R-:W-:Y:S01]  /*9090*/  R2UR UR22, R2 ;  /* 0x00000000021672ca */ /* 0x000fe200000e0000 */
[----:B------:R-:W-:Y:S01]  /*90a0*/  UMOV UR26, 0x80 ;  /* 0x00000080001a7882 */ /* 0x000fe20000000000 */
        /* <DEDUP_REMOVED lines=13> */
[----:B--2---:R-:W-:-:S03]  /*9180*/  NOP ;  /* 0x0000000000007918 */ /* 0x004fc60000000000 */
.L_x_2613:
[----:B------:R-:W-:Y:S05]  /*9190*/  BSYNC B1 ;  /* 0x0000000000017941 */ /* 0x000fea0003800000 */
.L_x_2612:
[----:B------:R-:W-:-:S03]  /*91a0*/  UMOV UR4, 0xffffffff ;  /* 0xffffffff00047882 */ /* 0x000fc60000000000 */
[----:B------:R-:W-:Y:S05]  /*91b0*/  BRA.DIV UR4, `(.L_x_2633) ;  /* 0x00000006048c7947 */ /* 0x000fea000b800000 */
[----:B------:R-:W-:-:S13]  /*91c0*/  ELECT P6, URZ, PT ;  /* 0x00000000003f782f */ /* 0x000fda00038c0000 */
.L_x_2652:
[----:B------:R-:W-:Y:S05]  /*91d0*/  @!P6 BRA `(.L_x_2574) ;  /* 0x000000000074e947 */ /* 0x000fea0003800000 */
[----:B------:R-:W2:Y:S02]  /*91e0*/  LDL.LU R0, [R1+0x8] ;  /* 0x0000080001007983 */ /* 0x000ea40000300800 */
[----:B--2---:R-:W-:-:S04]  /*91f0*/  LOP3.LUT R0, R0, 0x2, RZ, 0xfc, !PT ;  /* 0x0000000200007812 */ /* 0x004fc800078efcff */
[----:B------:R-:W-:-:S13]  /*9200*/  ISETP.NE.AND P2, PT, R0, 0x3, PT ;  /* 0x000000030000780c */ /* 0x000fda0003f45270 */
[----:B------:R-:W-:Y:S05]  /*9210*/  @!P2 BRA `(.L_x_2634) ;  /* 0x000000000004a947 */ /* 0x000fea0003800000 */
[----:B------:R-:W-:Y:S01]  /*9220*/  BPT.TRAP 0x1 ;  /* 0x000000040000795c */ /* 0x000fe20000300000 */
.L_x_2634:
[----:B------:R-:W2:Y:S01]  /*9230*/  S2R R3, SR_CgaCtaId ;  /* 0x0000000000037919 */ /* 0x000ea20000008800 */
[----:B------:R-:W-:Y:S02]  /*9240*/  MOV R0, 0x400 ;  /* 0x0000040000007802 */ /* 0x000fe40000000f00 */
[----:B------:R-:W-:Y:S02]  /*9250*/  SHF.L.U32 R2, R16, 0x1f, RZ ;  /* 0x0000001f10027819 */ /* 0x000fe400000006ff */
[----:B--2---:R-:W-:-:S05]  /*9260*/  LEA R7, R3, R0, 0x18 ;  /* 0x0000000003077211 */ /* 0x004fca00078ec0ff */
[----:B------:R-:W-:-:S04]  /*9270*/  VIADD R0, R7, 0x36420 ;  /* 0x0003642007007836 */ /* 0x000fc80000000000 */
[C---:B------:R-:W-:Y:S02]  /*9280*/  IMAD R5, R23.reuse, 0x8, R0 ;  /* 0x0000000817057824 */ /* 0x040fe400078e0200 */
[----:B------:R-:W-:Y:S02]  /*9290*/  VIADD R23, R23, 0x1 ;  /* 0x0000000117177836 */ /* 0x000fe40000000000 */
[----:B------:R-:W2:Y:S03]  /*92a0*/  SYNCS.PHASECHK.TRANS64.TRYWAIT P0, [R5+URZ], R2 ;  /* 0x00000002050075a7 */ /* 0x000ea6000800017f */
[----:B------:R-:W-:-:S04]  /*92b0*/  ISETP.NE.AND P1, PT, R23, 0x2, PT ;  /* 0x000000021700780c */ /* 0x000fc80003f25270 */
[----:B------:R-:W-:Y:S02]  /*92c0*/  SEL R3, RZ, 0x1, P1 ;  /* 0x00000001ff037807 */ /* 0x000fe40000800000 */
[----:B------:R-:W-:Y:S02]  /*92d0*/  SEL R23, R23, RZ, P1 ;  /* 0x000000ff17177207 */ /* 0x000fe40000800000 */
[----:B------:R-:W-:-:S03]  /*92e0*/  LOP3.LUT R3, R16, R3, RZ, 0x3c, !PT ;  /* 0x0000000310037212 */ /* 0x000fc600078e3cff */
[----:B------:R-:W-:Y:S01]  /*92f0*/  IMAD R23, R23, 0x8, R0 ;  /* 0x0000000817177824 */ /* 0x000fe200078e0200 */
[----:B------:R-:W-:Y:S01]  /*9300*/  SHF.L.U32 R0, R3, 0x1f, RZ ;  /* 0x0000001f03007819 */ /* 0x000fe200000006ff */
[----:B--2---:R-:W-:Y:S06]  /*9310*/  @!P0 BRA `(.L_x_2635) ;  /* 0x0000000400548947 */ /* 0x004fec0003800000 */
.L_x_2653:
[----:B------:R-:W3:Y:S02]  /*9320*/  SYNCS.PHASECHK.TRANS64.TRYWAIT P0, [R23+URZ], R0 ;  /* 0x00000000170075a7 */ /* 0x000ee4000800017f */
[----:B---3--:R-:W-:Y:S05]  /*9330*/  @!P0 BRA `(.L_x_2636) ;  /* 0x0000000400608947 */ /* 0x008fea0003800000 */
.L_x_2654:
[----:B------:R-:W-:Y:S05]  /*9340*/  @!P2 BRA `(.L_x_2637) ;  /* 0x000000000004a947 */ /* 0x000fea0003800000 */
[----:B------:R-:W-:Y:S01]  /*9350*/  BPT.TRAP 0x1 ;  /* 0x000000040000795c */ /* 0x000fe20000300000 */
.L_x_2637:
[----:B------:R-:W-:-:S07]  /*9360*/  SHF.L.U32 R10, R10, 0x1f, RZ ;  /* 0x0000001f0a0a7819 */ /* 0x000fce00000006ff */
.L_x_2638:
[----:B----4-:R4:W1:Y:S02]  /*9370*/  SYNCS.PHASECHK.TRANS64.TRYWAIT P0, [R7+URZ+0x36438], R10 ;  /* 0x0364380a070075a7 */ /* 0x010864000800017f */
[----:B-1----:R-:W-:Y:S05]  /*9380*/  @!P0 NANOSLEEP.SYNCS 0x989680 ;  /* 0x009896800000895d */ /* 0x002fea0003900000 */
[----:B------:R-:W1:Y:S02]  /*9390*/  @!P0 SYNCS.PHASECHK.TRANS64 P0, [R7+URZ+0x36438], R10 ;  /* 0x0364380a070085a7 */ /* 0x000e64000800007f */
[----:B-1----:R-:W-:Y:S05]  /*93a0*/  @!P0 BRA `(.L_x_2638) ;  /* 0xfffffffc00f08947 */ /* 0x002fea000383ffff */
.L_x_2574:
[----:B------:R-:W-:Y:S05]  /*93b0*/  BSYNC B0 ;  /* 0x0000000000007941 */ /* 0x000fea0003800000 */
.L_x_2572:
[----:B------:R-:W-:Y:S05]  /*93c0*/  EXIT ;  /* 0x000000000000794d */ /* 0x000fea0003800000 */
.L_x_2527:
[----:B------:R-:W-:Y:S02]  /*93d0*/  IMAD.MOV.U32 R12, RZ, RZ, RZ ;  /* 0x000000ffff0c7224 */ /* 0x000fe400078e00ff */
[----:B------:R-:W-:Y:S02]  /*93e0*/  IMAD.MOV.U32 R11, RZ, RZ, 0x1f ;  /* 0x0000001fff0b7424 */ /* 0x000fe400078e00ff */
[----:B------:R-:W-:-:S07]  /*93f0*/  IMAD.MOV.U32 R15, RZ, RZ, -0x1 ;  /* 0xffffffffff0f7424 */ /* 0x000fce00078e00ff */
[----:B------:R-:W-:Y:S05]  /*9400*/  WARPSYNC.COLLECTIVE R15, `(.L_x_2639) ;  /* 0x000000000f087348 */ /* 0x000fea0003c00000 */
[----:B------:R1:W2:Y:S02]  /*9410*/  SHFL.IDX P6, R14, R13, R12, R11 ;  /* 0x0000000c0d0e7389 */ /* 0x0002a400000c000b */
[----:B-12---:R-:W-:Y:S01]  /*9420*/  ENDCOLLECTIVE ;  /* 0x000000000000791b */ /* 0x006fe20003800000 */
.L_x_2639:
[----:B------:R-:W-:Y:S05]  /*9430*/  BRA `(.L_x_2640) ;  /* 0xffffff7c00787947 */ /* 0x000fea000383ffff */
.L_x_2529:
[----:B--2---:R2:W3:Y:S02]  /*9440*/  SYNCS.PHASECHK.TRANS64.TRYWAIT P0, [R19+URZ+0x36400], R10 ;  /* 0x0364000a130075a7 */ /* 0x0044e4000800017f */
[----:B---3--:R-:W-:Y:S05]  /*9450*/  @!P0 NANOSLEEP.SYNCS 0x989680 ;  /* 0x009896800000895d */ /* 0x008fea0003900000 */
[----:B------:R-:W3:Y:S02]  /*9460*/  @!P0 SYNCS.PHASECHK.TRANS64 P0, [R19+URZ+0x36400], R10 ;  /* 0x0364000a130085a7 */ /* 0x000ee4000800007f */
[----:B---3--:R-:W-:Y:S05]  /*9470*/  @!P0 BRA `(.L_x_2529) ;  /* 0xfffffffc00f08947 */ /* 0x008fea000383ffff */
[----:B------:R-:W-:Y:S05]  /*9480*/  BRA `(.L_x_2528) ;  /* 0xffffff7c00b07947 */ /* 0x000fea000383ffff */
.L_x_2533:
[----:B--2---:R2:W3:Y:S02]  /*9490*/  SYNCS.PHASECHK.TRANS64.TRYWAIT P1, [R3+URZ+0x36410], R12 ;  /* 0x0364100c030075a7 */ /* 0x0044e4000802017f */
[----:B---3--:R-:W-:Y:S05]  /*94a0*/  @!P1 NANOSLEEP.SYNCS 0x989680 ;  /* 0x009896800000995d */ /* 0x008fea0003900000 */
[----:B------:R-:W3:Y:S02]  /*94b0*/  @!P1 SYNCS.PHASECHK.TRANS64 P1, [R3+URZ+0x36410], R12 ;  /* 0x0364100c030095a7 */ /* 0x000ee4000802007f */
[----:B---3--:R-:W-:Y:S05]  /*94c0*/  @!P1 BRA `(.L_x_2533) ;  /* 0xfffffffc00f09947 */ /* 0x008fea000383ffff */
[----:B------:R-:W-:Y:S05]  /*94d0*/  BRA `(.L_x_2532) ;  /* 0xffffff8400787947 */ /* 0x000fea000383ffff */
.L_x_2537:
[----:B------:R1:W1:Y:S02]  /*94e0*/  SYNCS.PHASECHK.TRANS64.TRYWAIT P1, [R19+URZ+0x36430], R14 ;  /* 0x0364300e130075a7 */ /* 0x000264000802017f */
[----:B-1----:R-:W-:Y:S05]  /*94f0*/  @!P1 NANOSLEEP.SYNCS 0x989680 ;  /* 0x009896800000995d */ /* 0x002fea0003900000 */
[----:B------:R-:W1:Y:S02]  /*9500*/  @!P1 SYNCS.PHASECHK.TRANS64 P1, [R19+URZ+0x36430], R14 ;  /* 0x0364300e130095a7 */ /* 0x000e64000802007f */
[----:B-1----:R-:W-:Y:S05]  /*9510*/  @!P1 BRA `(.L_x_2537) ;  /* 0xfffffffc00f09947 */ /* 0x002fea000383ffff */
[----:B------:R-:W-:Y:S05]  /*9520*/  BRA `(.L_x_2536) ;  /* 0xffffff8c001c7947 */ /* 0x000fea000383ffff */
.L_x_2614:
[----:B-1----:R1:W2:Y:S02]  /*9530*/  SYNCS.PHASECHK.TRANS64.TRYWAIT P1, [R12+URZ+0x36420], R13 ;  /* 0x0364200d0c0075a7 */ /* 0x0022a4000802017f */
[----:B--2---:R-:W-:Y:S05]  /*9540*/  @!P1 NANOSLEEP.SYNCS 0x989680 ;  /* 0x009896800000995d */ /* 0x004fea0003900000 */
[----:B------:R-:W2:Y:S02]  /*9550*/  @!P1 SYNCS.PHASECHK.TRANS64 P1, [R12+URZ+0x36420], R13 ;  /* 0x0364200d0c0095a7 */ /* 0x000ea4000802007f */
[----:B--2---:R-:W-:Y:S05]  /*9560*/  @!P1 BRA `(.L_x_2614) ;  /* 0xfffffffc00f09947 */ /* 0x004fea000383ffff */
[----:B------:R-:W-:Y:S05]  /*9570*/  BRA `(.L_x_2641) ;  /* 0xffffffdc00687947 */ /* 0x000fea000383ffff */
.L_x_2618:
[----:B-1----:R1:W3:Y:S02]  /*9580*/  SYNCS.PHASECHK.TRANS64.TRYWAIT P1, [R12+URZ+0x36438], R13 ;  /* 0x0364380d0c0075a7 */ /* 0x0022e4000802017f */
[----:B---3--:R-:W-:Y:S05]  /*9590*/  @!P1 NANOSLEEP.SYNCS 0x989680 ;  /* 0x009896800000995d */ /* 0x008fea0003900000 */
[----:B------:R-:W3:Y:S02]  /*95a0*/  @!P1 SYNCS.PHASECHK.TRANS64 P1, [R12+URZ+0x36438], R13 ;  /* 0x0364380d0c0095a7 */ /* 0x000ee4000802007f */
[----:B---3--:R-:W-:Y:S05]  /*95b0*/  @!P1 BRA `(.L_x_2618) ;  /* 0xfffffffc00f09947 */ /* 0x008fea000383ffff */
[----:B------:R-:W-:Y:S05]  /*95c0*/  BRA `(.L_x_2642) ;  /* 0xffffffe400387947 */ /* 0x000fea000383ffff */
.L_x_2620:
[----:B--2---:R2:W3:Y:S02]  /*95d0*/  SYNCS.PHASECHK.TRANS64.TRYWAIT P1, [R12+URZ+0x36428], R0 ;  /* 0x036428000c0075a7 */ /* 0x0044e4000802017f */
[----:B---3--:R-:W-:Y:S05]  /*95e0*/  @!P1 NANOSLEEP.SYNCS 0x989680 ;  /* 0x009896800000995d */ /* 0x008fea0003900000 */
[----:B------:R-:W3:Y:S02]  /*95f0*/  @!P1 SYNCS.PHASECHK.TRANS64 P1, [R12+URZ+0x36428], R0 ;  /* 0x036428000c0095a7 */ /* 0x000ee4000802007f */
[----:B---3--:R-:W-:Y:S05]  /*9600*/  @!P1 BRA `(.L_x_2620) ;  /* 0xfffffffc00f09947 */ /* 0x008fea000383ffff */
[----:B------:R-:W-:Y:S05]  /*9610*/  BRA `(.L_x_2643) ;  /* 0xffffffe800047947 */ /* 0x000fea000383ffff */
.L_x_2622:
[----:B-----5:R2:W-:Y:S02]  /*9620*/  STL [R1+0xc], R0 ;  /* 0x00000c0001007387 */ /* 0x0205e40000100800 */
[----:B--2---:R-:W-:-:S04]  /*9630*/  SHF.L.U32 R0, RZ, 0x1f, RZ ;  /* 0x0000001fff007819 */ /* 0x004fc800000006ff */
[----:B------:R2:W3:Y:S03]  /*9640*/  SYNCS.PHASECHK.TRANS64.TRYWAIT P1, [R12+URZ+0x36438], R0 ;  /* 0x036438000c0075a7 */ /* 0x0004e6000802017f */
[----:B---3--:R-:W-:Y:S05]  /*9650*/  @!P1 NANOSLEEP.SYNCS 0x989680 ;  /* 0x009896800000995d */ /* 0x008fea0003900000 */
[----:B------:R2:W3:Y:S02]  /*9660*/  @!P1 SYNCS.PHASECHK.TRANS64 P1, [R12+URZ+0x36438], R0 ;  /* 0x036438000c0095a7 */ /* 0x0004e4000802007f */
[----:B--2---:R2:W5:Y:S02]  /*9670*/  LDL.LU R0, [R1+0xc] ;  /* 0x00000c0001007983 */ /* 0x0045640000300800 */
[----:B--23--:R-:W-:Y:S05]  /*9680*/  @!P1 BRA `(.L_x_2622) ;  /* 0xfffffffc00e49947 */ /* 0x00cfea000383ffff */
[----:B------:R-:W-:Y:S05]  /*9690*/  BRA `(.L_x_2644) ;  /* 0xffffffe800bc7947 */ /* 0x000fea000383ffff */
.L_x_2624:
[----:B------:R-:W-:-:S07]  /*96a0*/  SHF.L.U32 R5, R16, 0x1f, RZ ;  /* 0x0000001f10057819 */ /* 0x000fce00000006ff */
.L_x_2645:
[----:B---3--:R3:W4:Y:S02]  /*96b0*/  SYNCS.PHASECHK.TRANS64.TRYWAIT P1, [R12+URZ+0x36420], R5 ;  /* 0x036420050c0075a7 */ /* 0x008724000802017f */
[----:B----4-:R-:W-:Y:S05]  /*96c0*/  @!P1 NANOSLEEP.SYNCS 0x989680 ;  /* 0x009896800000995d */ /* 0x010fea0003900000 */
[----:B------:R-:W4:Y:S02]  /*96d0*/  @!P1 SYNCS.PHASECHK.TRANS64 P1, [R12+URZ+0x36420], R5 ;  /* 0x036420050c0095a7 */ /* 0x000f24000802007f */
[----:B----4-:R-:W-:Y:S05]  /*96e0*/  @!P1 BRA `(.L_x_2645) ;  /* 0xfffffffc00f09947 */ /* 0x010fea000383ffff */
[----:B------:R-:W-:Y:S05]  /*96f0*/  BRA `(.L_x_2646) ;  /* 0xffffffec00687947 */ /* 0x000fea000383ffff */
.L_x_2627:
[----:B--2---:R2:W3:Y:S02]  /*9700*/  SYNCS.PHASECHK.TRANS64.TRYWAIT P1, [R12+URZ+0x36438], R13 ;  /* 0x0364380d0c0075a7 */ /* 0x0044e4000802017f */
[----:B---3--:R-:W-:Y:S05]  /*9710*/  @!P1 NANOSLEEP.SYNCS 0x989680 ;  /* 0x009896800000995d */ /* 0x008fea0003900000 */
[----:B------:R-:W3:Y:S02]  /*9720*/  @!P1 SYNCS.PHASECHK.TRANS64 P1, [R12+URZ+0x36438], R13 ;  /* 0x0364380d0c0095a7 */ /* 0x000ee4000802007f */
[----:B---3--:R-:W-:Y:S05]  /*9730*/  @!P1 BRA `(.L_x_2627) ;  /* 0xfffffffc00f09947 */ /* 0x008fea000383ffff */
[----:B------:R-:W-:Y:S05]  /*9740*/  BRA `(.L_x_2647) ;  /* 0xfffffff000347947 */ /* 0x000fea000383ffff */
.L_x_2629:
[----:B-1----:R1:W2:Y:S02]  /*9750*/  SYNCS.PHASECHK.TRANS64.TRYWAIT P1, [R12+URZ+0x36428], R5 ;  /* 0x036428050c0075a7 */ /* 0x0022a4000802017f */
[----:B--2---:R-:W-:Y:S05]  /*9760*/  @!P1 NANOSLEEP.SYNCS 0x989680 ;  /* 0x009896800000995d */ /* 0x004fea0003900000 */
[----:B------:R-:W2:Y:S02]  /*9770*/  @!P1 SYNCS.PHASECHK.TRANS64 P1, [R12+URZ+0x36428], R5 ;  /* 0x036428050c0095a7 */ /* 0x000ea4000802007f */
[----:B--2---:R-:W-:Y:S05]  /*9780*/  @!P1 BRA `(.L_x_2629) ;  /* 0xfffffffc00f09947 */ /* 0x004fea000383ffff */
[----:B------:R-:W-:Y:S05]  /*9790*/  BRA `(.L_x_2648) ;  /* 0xfffffff000e47947 */ /* 0x000fea000383ffff */
.L_x_2631:
[----:B--2---:R2:W3:Y:S02]  /*97a0*/  SYNCS.PHASECHK.TRANS64.TRYWAIT P1, [R12+URZ+0x36438], R3 ;  /* 0x036438030c0075a7 */ /* 0x0044e4000802017f */
[----:B---3--:R-:W-:Y:S05]  /*97b0*/  @!P1 NANOSLEEP.SYNCS 0x989680 ;  /* 0x009896800000995d */ /* 0x008fea0003900000 */
[----:B------:R-:W3:Y:S02]  /*97c0*/  @!P1 SYNCS.PHASECHK.TRANS64 P1, [R12+URZ+0x36438], R3 ;  /* 0x036438030c0095a7 */ /* 0x000ee4000802007f */
[----:B---3--:R-:W-:Y:S05]  /*97d0*/  @!P1 BRA `(.L_x_2631) ;  /* 0xfffffffc00f09947 */ /* 0x008fea000383ffff */
[----:B------:R-:W-:Y:S05]  /*97e0*/  BRA `(.L_x_2649) ;  /* 0xfffffff400987947 */ /* 0x000fea000383ffff */
.L_x_2633:
[----:B------:R-:W-:Y:S01]  /*97f0*/  BSSY B1, `(.L_x_2650) ;  /* 0x0000006000017945 */ /* 0x000fe20003800000 */
[----:B------:R-:W-:-:S07]  /*9800*/  IMAD.MOV.U32 R15, RZ, RZ, -0x1 ;  /* 0xffffffffff0f7424 */ /* 0x000fce00078e00ff */
[----:B-1----:R-:W-:Y:S05]  /*9810*/  WARPSYNC.COLLECTIVE R15, `(.L_x_2651) ;  /* 0x000000000f0c7348 */ /* 0x002fea0003c00000 */
[----:B------:R-:W-:Y:S02]  /*9820*/  ELECT P6, UR62, PT ;  /* 0x00000000003e782f */ /* 0x000fe400038c0000 */
[----:B------:R-:W-:Y:S01]  /*9830*/  MOV R14, UR62 ;  /* 0x0000003e000e7c02 */ /* 0x000fe20008000f00 */
[----:B-1----:R-:W-:Y:S10]  /*9840*/  ENDCOLLECTIVE ;  /* 0x000000000000791b */ /* 0x002ff40003800000 */
.L_x_2651:
[----:B------:R-:W-:Y:S05]  /*9850*/  BSYNC B1 ;  /* 0x0000000000017941 */ /* 0x000fea0003800000 */
.L_x_2650:
[----:B------:R-:W-:Y:S05]  /*9860*/  BRA `(.L_x_2652) ;  /* 0xfffffff800587947 */ /* 0x000fea000383ffff */
.L_x_2635:
[----:B--2---:R2:W3:Y:S02]  /*9870*/  SYNCS.PHASECHK.TRANS64.TRYWAIT P0, [R5+URZ], R2 ;  /* 0x00000002050075a7 */ /* 0x0044e4000800017f */
[----:B---3--:R-:W-:Y:S05]  /*9880*/  @!P0 NANOSLEEP.SYNCS 0x989680 ;  /* 0x009896800000895d */ /* 0x008fea0003900000 */
[----:B------:R-:W3:Y:S02]  /*9890*/  @!P0 SYNCS.PHASECHK.TRANS64 P0, [R5+URZ], R2 ;  /* 0x00000002050085a7 */ /* 0x000ee4000800007f */
[----:B---3--:R-:W-:Y:S05]  /*98a0*/  @!P0 BRA `(.L_x_2635) ;  /* 0xfffffffc00f08947 */ /* 0x008fea000383ffff */
[----:B------:R-:W-:Y:S05]  /*98b0*/  BRA `(.L_x_2653) ;  /* 0xfffffff800987947 */ /* 0x000fea000383ffff */
.L_x_2636:
[----:B---3--:R3:W4:Y:S02]  /*98c0*/  SYNCS.PHASECHK.TRANS64.TRYWAIT P0, [R23+URZ], R0 ;  /* 0x00000000170075a7 */ /* 0x008724000800017f */
[----:B----4-:R-:W-:Y:S05]  /*98d0*/  @!P0 NANOSLEEP.SYNCS 0x989680 ;  /* 0x009896800000895d */ /* 0x010fea0003900000 */
[----:B------:R-:W4:Y:S02]  /*98e0*/  @!P0 SYNCS.PHASECHK.TRANS64 P0, [R23+URZ], R0 ;  /* 0x00000000170085a7 */ /* 0x000f24000800007f */
[----:B----4-:R-:W-:Y:S05]  /*98f0*/  @!P0 BRA `(.L_x_2636) ;  /* 0xfffffffc00f08947 */ /* 0x010fea000383ffff */
[----:B------:R-:W-:Y:S05]  /*9900*/  BRA `(.L_x_2654) ;  /* 0xfffffff8008c7947 */ /* 0x000fea000383ffff */
.L_x_2655:
        /* <DEDUP_REMOVED lines=15> */
.L_x_3871:


//--------------------- .text._ZN7cutlass13device_kernelIN5flash11enable_sm90INS1_16FlashAttnBwdSm90INS1_25CollectiveMainloopBwdSm90ILi2ELi1ELi1EN4cute5tupleIJNS5_1CILi1EEES8_S8_EEENS6_IJNS7_ILi64EEENS7_ILi96EEENS7_ILi192EEEEEENS_6half_tEfNS_4arch4Sm90ELb1ELb0ELb0ELb0ELb1ELb0ELb1ELb0ELi3ELi1ELi1ELi1ELb0EEENS1_21CollectiveEpilogueBwdISD_SE_SG_Li384ELb0ELb1ELi3EEENS1_25SingleTileBwdLPTSchedulerILb0ELi96ELb1EEEEEEEEEvNT_6ParamsE --------------------------
	.section	.text._ZN7cutlass13device_kernelIN5flash11enable_sm90INS1_16FlashAttnBwdSm90INS1_25CollectiveMainloopBwdSm90ILi2ELi1ELi1EN4cute5tupleIJNS5_1CILi1EEES8_S8_EEENS6_IJNS7_ILi64EEENS7_ILi96EEENS7_ILi192EEEEEENS_6half_tEfNS_4arch4Sm90ELb1ELb0ELb0ELb0ELb1ELb0ELb1ELb0ELi3ELi1ELi1ELi1ELb0EEENS1_21CollectiveEpilogueBwdISD_SE_SG_Li384ELb0ELb1ELi3EEENS1_25SingleTileBwdLPTSchedulerILb0ELi96ELb1EEEEEEEEEvNT_6ParamsE,"ax",@progbits
	.align	128
.text._ZN7cutlass13device_kernelIN5flash11enable_sm90INS1_16FlashAttnBwdSm90INS1_25CollectiveMainloopBwdSm90ILi2ELi1ELi1EN4cute5tupleIJNS5_1CILi1EEES8_S8_EEENS6_IJNS7_ILi64EEENS7_ILi96EEENS7_ILi192EEEEEENS_6half_tEfNS_4arch4Sm90ELb1ELb0ELb0ELb0ELb1ELb0ELb1ELb0ELi3ELi1ELi1ELi1ELb0EEENS1_21CollectiveEpilogueBwdISD_SE_SG_Li384ELb0ELb1ELi3EEENS1_25SingleTileBwdLPTSchedulerILb0ELi96ELb1EEEEEEEEEvNT_6ParamsE:
        .type           _ZN7cutlass13device_kernelIN5flash11enable_sm90INS1_16FlashAttnBwdSm90INS1_25CollectiveMainloopBwdSm90ILi2ELi1ELi1EN4cute5tupleIJNS5_1CILi1EEES8_S8_EEENS6_IJNS7_ILi64EEENS7_ILi96EEENS7_ILi192EEEEEENS_6half_tEfNS_4arch4Sm90ELb1ELb0ELb0ELb0ELb1ELb0ELb1ELb0ELi3ELi1ELi1ELi1ELb0EEENS1_21CollectiveEpilogueBwdISD_SE_SG_Li384ELb0ELb1ELi3EEENS1_25SingleTileBwdLPTSchedulerILb0ELi96ELb1EEEEEEEEEvNT_6ParamsE,@function
        .size           _ZN7cutlass13device_kernelIN5flash11enable_sm90INS1_16FlashAttnBwdSm90INS1_25CollectiveMainloopBwdSm90ILi2ELi1ELi1EN4cute5tupleIJNS5_1CILi1EEES8_S8_EEENS6_IJNS7_ILi64EEENS7_ILi96EEENS7_ILi192EEEEEENS_6half_tEfNS_4arch4Sm90ELb1ELb0ELb0ELb0ELb1ELb0ELb1ELb0ELi3ELi1ELi1ELi1ELb0EEENS1_21CollectiveEpilogueBwdISD_SE_SG_Li384ELb0ELb1ELi3EEENS1_25SingleTileBwdLPTSchedulerILb0ELi96ELb1EEEEEEEEEvNT_6ParamsE,(.L_x_3872 - _ZN7cutlass13device_kernelIN5flash11enable_sm90INS1_16FlashAttnBwdSm90INS1_25CollectiveMainloopBwdSm90ILi2ELi1ELi1EN4cute5tupleIJNS5_1CILi1EEES8_S8_EEENS6_IJNS7_ILi64EEENS7_ILi96EEENS7_ILi192EEEEEENS_6half_tEfNS_4arch4Sm90ELb1ELb0ELb0ELb0ELb1ELb0ELb1ELb0ELi3ELi1ELi1ELi1ELb0EEENS1_21CollectiveEpilogueBwdISD_SE_SG_Li384ELb0ELb1ELi3EEENS1_25SingleTileBwdLPTSchedulerILb0ELi96ELb1EEEEEEEEEvNT_6ParamsE)
        .other          _ZN7cutlass13device_kernelIN5flash11enable_sm90INS1_16FlashAttnBwdSm90INS1_25CollectiveMainloopBwdSm90ILi2ELi1ELi1EN4cute5tupleIJNS5_1CILi1EEES8_S8_EEENS6_IJNS7_ILi64EEENS7_ILi96EEENS7_ILi192EEEEEENS_6half_tEfNS_4arch4Sm90ELb1ELb0ELb0ELb0ELb1ELb0ELb1ELb0ELi3ELi1ELi1ELi1ELb0EEENS1_21CollectiveEpilogueBwdISD_SE_SG_Li384ELb0ELb1ELi3EEENS1_25SingleTileBwdLPTSchedulerILb0ELi96ELb1EEEEEEEEEvNT_6ParamsE,@"STO_CUDA_ENTRY STV_DEFAULT"
_ZN7cutlass13device_kernelIN5flash11enable_sm90INS1_16FlashAttnBwdSm90INS1_25CollectiveMainloopBwdSm90ILi2ELi1ELi1EN4cute5tupleIJNS5_1CILi1EEES8_S8_EEENS6_IJNS7_ILi64EEENS7_ILi96EEENS7_ILi192EEEEEENS_6half_tEfNS_4arch4Sm90ELb1ELb0ELb0ELb0ELb1ELb0ELb1ELb0ELi3ELi1ELi1ELi1ELb0EEENS1_21CollectiveEpilogueBwdISD_SE_SG_Li384ELb0ELb1ELi3EEENS1_25SingleTileBwdLPTSchedulerILb0ELi96ELb1EEEEEEEEEvNT_6ParamsE:
        /* <DEDUP_REMOVED lines=29> */
.L_x_2657:
[----:B------:R-:W-:Y:S05]  /*01d0*/  BSYNC B0 ;  /* 0x0000000000007941 */ /* 0x000fea0003800000 */
.L_x_2656:
        /* <DEDUP_REMOVED lines=34> */
.L_x_2658:
        /* <DEDUP_REMOVED lines=20> */
.L_x_2659:
[----:B---3--:R-:W-:Y:S01]  /*0540*/  ISETP.NE.AND P0, PT, R2, RZ, PT ;  /* 0x000000ff0200720c */ /* 0x008fe20003f05270 */
[----:B------:R-:W-:Y:S01]  /*0550*/  IMAD.MOV.U32 R2, RZ, RZ, 0x1 ;  /* 0x00000001ff027424 */ /* 0x000fe200078e00ff */
[----:B------:R-:W-:Y:S01]  /*0560*/  NOP ;  /* 0x0000000000007918 */ /* 0x000fe20000000000 */
[----:B------:R-:W-:-:S03]  /*0570*/  ULDC.64 UR38, c[0x0][0x208] ;  /* 0x0000820000267ab9 */ /* 0x000fc60000000a00 */
[----:B------:R-:W-:-:S05]  /*0580*/  SEL R2, R2, 0x2, !P0 ;  /* 0x0000000202027807 */ /* 0x000fca0004000000 */
[----:B------:R3:W-:Y:S01]  /*0590*/  STL [R1+0x8], R2 ;  /* 0x0000080201007387 */ /* 0x0007e20000100800 */
[----:B-12-4-:R-:W-:Y:S06]  /*05a0*/  BAR.SYNC.DEFER_BLOCKING 0x0 ;  /* 0x0000000000007b1d */ /* 0x016fec0000010000 */
[----:B------:R-:W-:Y:S05]  /*05b0*/  @!P0 BRA `(.L_x_2660) ;  /* 0x0000005400248947 */ /* 0x000fea0003800000 */
.L_x_2661:
        /* <DEDUP_REMOVED lines=32> */
.L_x_2662:
[----:B------:R-:W-:Y:S01]  /*07c0*/  ULDC UR7, c[0x0][0xb44] ;  /* 0x0002d10000077ab9 */ /* 0x000fe20000000800 */
[----:B------:R-:W-:Y:S01]  /*07d0*/  UMOV UR45, UR10 ;  /* 0x0000000a002d7c82 */ /* 0x000fe20008000000 */
[----:B------:R-:W-:-:S11]  /*07e0*/  UISETP.NE.AND UP0, UPT, UR7, 0x1, UPT ;  /* 0x000000010700788c */ /* 0x000fd6000bf05270 */
[----:B------:R-:W-:Y:S02]  /*07f0*/  @UP0 ULDC.64 UR8, c[0x0][0xb48] ;  /* 0x0002d20000080ab9 */ /* 0x000fe40000000a00 */
[----:B------:R-:W-:-:S04]  /*0800*/  UIMAD.WIDE.U32 UR4, UR10, UR8, URZ ;  /* 0x000000080a0472a5 */ /* 0x000fc8000f8e003f */
[----:B------:R-:W-:-:S04]  /*0810*/  @UP0 USHF.R.U32.HI UR45, URZ, UR9, UR5 ;  /* 0x000000093f2d0299 */ /* 0x000fc80008011605 */
[----:B------:R-:W-:-:S12]  /*0820*/  UIMAD UR4, UR45, UR7, URZ ;  /* 0x000000072d0472a4 */ /* 0x000fd8000f8e023f */
.L_x_2663:
[----:B------:R-:W-:Y:S01]  /*0830*/  ULDC UR43, c[0x0][0xb38] ;  /* 0x0002ce00002b7ab9 */ /* 0x000fe20000000800 */
[----:B------:R-:W-:Y:S02]  /*0840*/  UIADD3 UR4, UR10, -UR4, URZ ;  /* 0x800000040a047290 */ /* 0x000fe4000fffe03f */
[----:B------:R-:W-:Y:S01]  /*0850*/  UISETP.NE.AND UP0, UPT, UR43, 0x1, UPT ;  /* 0x000000012b00788c */ /* 0x000fe2000bf05270 */
[----:B------:R-:W-:Y:S01]  /*0860*/  ULDC UR5, c[0x0][0xb44] ;  /* 0x0002d10000057ab9 */ /* 0x000fe20000000800 */
[----:B------:R-:W-:Y:S02]  /*0870*/  ULOP3.LUT UR36, URZ, UR45, URZ, 0x33, !UPT ;  /* 0x0000002d3f247292 */ /* 0x000fe4000f8e333f */
[----:B------:R-:W-:-:S07]  /*0880*/  UIMAD UR6, UR6, UR5, UR4 ;  /* 0x00000005060672a4 */ /* 0x000fce000f8e0204 */
[----:B------:R-:W-:Y:S01]  /*0890*/  @UP0 ULDC UR4, c[0x0][0xb3c] ;  /* 0x0002cf0000040ab9 */ /* 0x000fe20000000800 */
[----:B------:R-:W-:Y:S01]  /*08a0*/  @UP0 ULDC UR7, c[0x0][0xb40] ;  /* 0x0002d00000070ab9 */ /* 0x000fe20000000800 */
[----:B------:R-:W-:Y:S02]  /*08b0*/  UIMAD.WIDE.U32 UR4, UR6, UR4, URZ ;  /* 0x00000004060472a5 */ /* 0x000fe4000f8e003f */
[----:B------:R-:W-:Y:S02]  /*08c0*/  UMOV UR44, UR6 ;  /* 0x00000006002c7c82 */ /* 0x000fe40008000000 */
[----:B------:R-:W-:-:S03]  /*08d0*/  @UP0 USHF.R.U32.HI UR44, URZ, UR7, UR5 ;  /* 0x000000073f2c0299 */ /* 0x000fc60008011605 */
[----:B------:R-:W-:Y:S01]  /*08e0*/  ULDC UR5, c[0x0][0xb2c] ;  /* 0x0002cb0000057ab9 */ /* 0x000fe20000000800 */
[----:B------:R-:W-:Y:S02]  /*08f0*/  UIADD3 UR4, -UR44, URZ, URZ ;  /* 0x0000003f2c047290 */ /* 0x000fe4000fffe13f */
[----:B------:R-:W-:Y:S01]  /*0900*/  ISETP.LE.AND P0, PT, RZ, UR44, PT ;  /* 0x0000002cff007c0c */ /* 0x000fe2000bf03270 */
[----:B------:R-:W-:Y:S02]  /*0910*/  UIADD3 UR36, UR36, UR5, URZ ;  /* 0x0000000524247290 */ /* 0x000fe4000fffe03f */
[----:B------:R-:W-:-:S10]  /*0920*/  UIMAD UR43, UR43, UR4, UR6 ;  /* 0x000000042b2b72a4 */ /* 0x000fd4000f8e0206 */
        /* <DEDUP_REMOVED lines=89> */
.L_x_2666:
        /* <DEDUP_REMOVED lines=15> */
.L_x_2665:
        /* <DEDUP_REMOVED lines=20> */
.L_x_2668:
        /* <DEDUP_REMOVED lines=15> */
.L_x_2667:
        /* <DEDUP_REMOVED lines=8> */
.L_x_2800:
        /* <DEDUP_REMOVED lines=19> */
.L_x_2670:
        /* <DEDUP_REMOVED lines=107> */
.L_x_2682:
[----:B------:R-:W-:Y:S01]  /*1a40*/  ISETP.NE.AND P0, PT, R10, 0x3, PT ;  /* 0x000000030a00780c */ /* 0x000fe20003f05270 */
[----:B------:R-:W-:-:S12]  /*1a50*/  YIELD ;  /* 0x0000000000007946 */ /* 0x000fd80003800000 */
[----:B-1----:R-:W-:Y:S05]  /*1a60*/  @!P0 BRA `(.L_x_2672) ;  /* 0x0000000000048947 */ /* 0x002fea0003800000 */
[----:B------:R-:W-:Y:S01]  /*1a70*/  BPT.TRAP 0x1 ;  /* 0x000000040000795c */ /* 0x000fe20000300000 */
.L_x_2672:
[----:B------:R-:W-:Y:S02]  /*1a80*/  LEA R3, R2, UR40, 0x3 ;  /* 0x0000002802037c11 */ /* 0x000fe4000f8e18ff */
[----:B------:R-:W-:-:S04]  /*1a90*/  SHF.L.U32 R12, R7, 0x1f, RZ ;  /* 0x0000001f070c7819 */ /* 0x000fc800000006ff */
[----:B------:R1:W2:Y:S01]  /*1aa0*/  SYNCS.PHASECHK.TRANS64.TRYWAIT P1, [R3+URZ+0x36410], R12 ;  /* 0x0364100c030075a7 */ /* 0x0002a2000802017f */
[----:B------:R-:W-:Y:S05]  /*1ab0*/  @!P0 BRA `(.L_x_2673) ;  /* 0x0000000000048947 */ /* 0x000fea0003800000 */
[----:B------:R-:W-:Y:S01]  /*1ac0*/  BPT.TRAP 0x1 ;  /* 0x000000040000795c */ /* 0x000fe20000300000 */
.L_x_2673:
[----:B--2---:R-:W-:Y:S05]  /*1ad0*/  @P1 BRA `(.L_x_2674) ;  /* 0x0000000000081947 */ /* 0x004fea0003800000 */
[----:B------:R-:W2:Y:S02]  /*1ae0*/  SYNCS.PHASECHK.TRANS64.TRYWAIT P1, [R3+URZ+0x36410], R12 ;  /* 0x0364100c030075a7 */ /* 0x000ea4000802017f */
[----:B--2---:R-:W-:Y:S05]  /*1af0*/  @!P1 BRA `(.L_x_2675) ;  /* 0x0000008400009947 */ /* 0x004fea0003800000 */
.L_x_2674:
        /* <DEDUP_REMOVED lines=103> */
.L_x_2676:
[----:B------:R-:W-:-:S04]  /*2170*/  SHF.L.U32 R14, R5, 0x1f, RZ ;  /* 0x0000001f050e7819 */ /* 0x000fc800000006ff */
[----:B------:R4:W1:Y:S01]  /*2180*/  SYNCS.PHASECHK.TRANS64.TRYWAIT P1, [UR40+0x36430], R14 ;  /* 0x0364300eff0075a7 */ /* 0x0008620008020168 */
[----:B------:R-:W-:Y:S05]  /*2190*/  @!P0 BRA `(.L_x_2677) ;  /* 0x0000000000048947 */ /* 0x000fea0003800000 */
[----:B------:R-:W-:Y:S01]  /*21a0*/  BPT.TRAP 0x1 ;  /* 0x000000040000795c */ /* 0x000fe20000300000 */
.L_x_2677:
[----:B-1----:R-:W-:Y:S05]  /*21b0*/  @P1 BRA `(.L_x_2678) ;  /* 0x0000000000081947 */ /* 0x002fea0003800000 */
[----:B------:R-:W1:Y:S02]  /*21c0*/  SYNCS.PHASECHK.TRANS64.TRYWAIT P1, [UR40+0x36430], R14 ;  /* 0x0364300eff0075a7 */ /* 0x000e640008020168 */
[----:B-1----:R-:W-:Y:S05]  /*21d0*/  @!P1 BRA `(.L_x_2679) ;  /* 0x0000007c005c9947 */ /* 0x002fea0003800000 */
.L_x_2678:
        /* <DEDUP_REMOVED lines=39> */
[--C-:B------:R-:W-:Y:S01]  /*2450*/  FFMA.FTZ R136, R20, UR42, -R23.reuse ;  /* 0x0000002a14887c23 */ /* 0x100fe20008010817 */
[----:B------:R-:W-:Y:S01]  /*2460*/  FSEL R144, R144, -INF , P1 ;  /* 0xff80000090907808 */ /* 0x000fe20000800000 */
[----:B------:R-:W-:Y:S01]  /*2470*/  UMOV UR13, 0x80000020 ;  /* 0x80000020000d7882 */ /* 0x000fe20000000000 */
[----:B------:R-:W-:Y:S01]  /*2480*/  ISETP.GT.AND P1, PT, R22, 0x11, PT ;  /* 0x000000111600780c */ /* 0x000fe20003f24270 */
[----:B------:R-:W2:Y:S01]  /*2490*/  MUFU.EX2 R14, R14 ;  /* 0x0000000e000e7308 */ /* 0x000ea20000000800 */
[----:B------:R-:W-:Y:S01]  /*24a0*/  LEA R149, R6, UR40, 0x2 ;  /* 0x0000002806957c11 */ /* 0x000fe2000f8e10ff */
[----:B------:R-:W-:Y:S01]  /*24b0*/  FFMA.FTZ R20, R144, UR42, -R23 ;  /* 0x0000002a90147c23 */ /* 0x000fe20008010817 */
[----:B------:R-:W-:Y:S01]  /*24c0*/  FSEL R22, R145, -INF , P1 ;  /* 0xff80000091167808 */ /* 0x000fe20000800000 */
[----:B------:R-:W-:-:S04]  /*24d0*/  UMOV UR15, 0x40000040 ;  /* 0x40000040000f7882 */ /* 0x000fc80000000000 */
        /* <DEDUP_REMOVED lines=206> */
[----:B------:R-:W-:Y:S01]  /*31c0*/  HGMMA.64x96x16.F32 R72, gdesc[UR4].tnspA.tnspB, R72, gsb0 ;  /* 0x61600000044879f0 */ /* 0x000fe20008000848 */
[----:B------:R-:W-:Y:S01]  /*31d0*/  UIMAD UR5, UR9, 0x3000, UR40 ;  /* 0x00003000090578a4 */ /* 0x000fe2000f8e0228 */
[----:B------:R-:W-:Y:S02]  /*31e0*/  R2UR UR4, R18 ;  /* 0x00000000120472ca */ /* 0x000fe400000e0000 */
[----:B------:R-:W-:Y:S01]  /*31f0*/  UMOV UR9, 0x40000040 ;  /* 0x4000004000097882 */ /* 0x000fe20000000000 */
[----:B------:R-:W-:-:S04]  /*3200*/  USHF.R.U32.HI UR5, URZ, 0x4, UR5 ;  /* 0x000000043f057899 */ /* 0x000fc80008011605 */
[----:B------:R-:W-:-:S06]  /*3210*/  ULOP3.LUT UR14, UR5, 0x3fff, URZ, 0xc0, !UPT ;  /* 0x00003fff050e7892 */ /* 0x000fcc000f8ec03f */
[----:B------:R-:W-:-:S04]  /*3220*/  USHF.R.U32.HI UR4, URZ, 0x4, UR4 ;  /* 0x000000043f047899 */ /* 0x000fc80008011604 */
[----:B------:R-:W-:-:S04]  /*3230*/  ULOP3.LUT UR4, UR4, 0x3fff, URZ, 0xc0, !UPT ;  /* 0x00003fff04047892 */ /* 0x000fc8000f8ec03f */
        /* <DEDUP_REMOVED lines=52> */
.L_x_2680:
[----:B------:R-:W-:Y:S01]  /*3580*/  LEA R12, R4, UR40, 0xd ;  /* 0x00000028040c7c11 */ /* 0x000fe2000f8e68ff */
[----:B------:R-:W-:Y:S01]  /*3590*/  UIADD3 UR5, UR40, 0x36438, URZ ;  /* 0x0003643828057890 */ /* 0x000fe2000fffe03f */
[----:B------:R-:W1:Y:S01]  /*35a0*/  S2R R14, SR_TID.X ;  /* 0x00000000000e7919 */ /* 0x000e620000002100 */
[----:B------:R-:W-:Y:S02]  /*35b0*/  ULOP3.LUT UR9, UR4, 0x1000000, URZ, 0xfc, !UPT ;  /* 0x0100000004097892 */ /* 0x000fe4000f8efc3f */
[----:B------:R-:W-:Y:S01]  /*35c0*/  VIADD R12, R12, 0x1e000 ;  /* 0x0001e0000c0c7836 */ /* 0x000fe20000000000 */
[----:B------:R-:W-:Y:S01]  /*35d0*/  UPRMT UR5, URZ, 0x654, UR5 ;  /* 0x000006543f057896 */ /* 0x000fe20008000005 */
[----:B------:R-:W-:-:S03]  /*35e0*/  UMOV UR7, 0x80000020 ;  /* 0x8000002000077882 */ /* 0x000fc60000000000 */
[----:B------:R-:W-:Y:S01]  /*35f0*/  SHF.R.U32.HI R12, RZ, 0x4, R12 ;  /* 0x00000004ff0c7819 */ /* 0x000fe2000001160c */
[----:B------:R-:W-:-:S03]  /*3600*/  UMOV UR6, UR9 ;  /* 0x0000000900067c82 */ /* 0x000fc60008000000 */
[----:B------:R-:W-:Y:S01]  /*3610*/  LOP3.LUT R13, R12, 0x3fff, RZ, 0xc0, !PT ;  /* 0x00003fff0c0d7812 */ /* 0x000fe200078ec0ff */
[----:B------:R-:W-:Y:S01]  /*3620*/  SYNCS.ARRIVE.TRANS64.RED.A1T0 RZ, [UR5], RZ ;  /* 0x000000ffffff79a7 */ /* 0x000fe20008100405 */
[----:B------:R-:W-:Y:S01]  /*3630*/  WARPGROUP.ARRIVE ;  /* 0x00000000000079c5 */ /* 0x000fe20000000000 */
[----:B------:R-:W-:Y:S02]  /*3640*/  UMOV UR5, 0x40000040 ;  /* 0x4000004000057882 */ /* 0x000fe40000000000 */
        /* <DEDUP_REMOVED lines=47> */
.L_x_2681:
        /* <DEDUP_REMOVED lines=62> */
.L_x_2664:
        /* <DEDUP_REMOVED lines=23> */
.L_x_2684:
        /* <DEDUP_REMOVED lines=20> */
.L_x_2685:
        /* <DEDUP_REMOVED lines=18> */
.L_x_2686:
        /* <DEDUP_REMOVED lines=18> */
.L_x_2687:
        /* <DEDUP_REMOVED lines=98> */
[----:B------:R-:W-:Y:S01]  /*4830*/  ULOP3.LUT UR4, URZ, UR45, URZ, 0x33, !UPT ;  /* 0x0000002d3f047292 */ /* 0x000fe2000f8e333f */
[----:B------:R-:W-:Y:S01]  /*4840*/  ULDC UR5, c[0x0][0xb2c] ;  /* 0x0002cb0000057ab9 */ /* 0x000fe20000000800 */
[----:B------:R-:W-:Y:S02]  /*4850*/  ULDC.64 UR6, c[0x0][0x198] ;  /* 0x0000660000067ab9 */ /* 0x000fe40000000a00 */
[----:B------:R-:W-:Y:S02]  /*4860*/  UIADD3 UR42, UR4, UR5, URZ ;  /* 0x00000005042a7290 */ /* 0x000fe4000fffe03f */
[----:B------:R-:W-:Y:S02]  /*4870*/  UIADD3 UR4, UP0, UR6, 0x770, URZ ;  /* 0x0000077006047890 */ /* 0x000fe4000ff1e03f */
[----:B------:R-:W-:Y:S02]  /*4880*/  UIADD3 UR40, UR37, 0x9000, URZ ;  /* 0x0000900025287890 */ /* 0x000fe4000fffe03f */
[----:B------:R-:W-:-:S02]  /*4890*/  UIADD3.X UR5, URZ, UR7, URZ, UP0, !UPT ;  /* 0x000000073f057290 */ /* 0x000fc400087fe43f */
[----:B------:R-:W-:Y:S02]  /*48a0*/  UIADD3 UR6, UP0, UR6, 0x670, URZ ;  /* 0x0000067006067890 */ /* 0x000fe4000ff1e03f */
[----:B------:R-:W-:Y:S02]  /*48b0*/  UIMAD UR42, UR42, 0x60, URZ ;  /* 0x000000602a2a78a4 */ /* 0x000fe4000f8e023f */
[----:B------:R-:W-:Y:S02]  /*48c0*/  UIADD3 UR32, UR37, 0xc000, URZ ;  /* 0x0000c00025207890 */ /* 0x000fe4000fffe03f */
[----:B------:R-:W-:Y:S02]  /*48d0*/  UIADD3 UR24, UR37, 0xf000, URZ ;  /* 0x0000f00025187890 */ /* 0x000fe4000fffe03f */
[----:B------:R-:W-:Y:S02]  /*48e0*/  UIADD3.X UR7, URZ, UR7, URZ, UP0, !UPT ;  /* 0x000000073f077290 */ /* 0x000fe400087fe43f */
[----:B------:R-:W-:-:S02]  /*48f0*/  UIADD3 UR16, UR37, 0x3000, URZ ;  /* 0x0000300025107890 */ /* 0x000fc4000fffe03f */
        /* <DEDUP_REMOVED lines=9> */
[----:B------:R-:W-:Y:S01]  /*4990*/  UMOV UR26, UR42 ;  /* 0x0000002a001a7c82 */ /* 0x000fe20008000000 */
[----:B------:R1:W-:Y:S01]  /*49a0*/  UTMASTG.4D [UR40], [UR4] ;  /* 0x00000028040073b5 */ /* 0x0003e20008018000 */
        /* <DEDUP_REMOVED lines=9> */
[----:B------:R3:W-:Y:S01]  /*4a40*/  UTMASTG.4D [UR24], [UR4] ;  /* 0x00000018040073b5 */ /* 0x0007e20008018000 */
[----:B-1----:R-:W-:-:S02]  /*4a50*/  UMOV UR40, UR37 ;  /* 0x0000002500287c82 */ /* 0x002fc40008000000 */
[----:B------:R3:W-:Y:S01]  /*4a60*/  UTMASTG.4D [UR40], [UR6] ;  /* 0x00000028060073b5 */ /* 0x0007e20008018000 */
[----:B------:R3:W-:Y:S01]  /*4a70*/  UTMASTG.4D [UR16], [UR6] ;  /* 0x00000010060073b5 */ /* 0x0007e20008018000 */
[----:B------:R3:W-:Y:S02]  /*4a80*/  UTMASTG.4D [UR8], [UR6] ;  /* 0x00000008060073b5 */ /* 0x0007e40008018000 */
[----:B---3--:R0:W-:Y:S02]  /*4a90*/  UTMACMDFLUSH ;  /* 0x00000000000079b7 */ /* 0x0081e40000000000 */
.L_x_2689:
[----:B------:R-:W-:Y:S05]  /*4aa0*/  BSYNC B0 ;  /* 0x0000000000007941 */ /* 0x000fea0003800000 */
.L_x_2688:
[----:B------:R-:W-:-:S04]  /*4ab0*/  DEPBAR.LE SB0, 0x0 ;  /* 0x000080000000791a */ /* 0x000fc80000000000 */
[----:B------:R-:W-:Y:S05]  /*4ac0*/  EXIT ;  /* 0x000000000000794d */ /* 0x000fea0003800000 */
.L_x_2683:
[----:B------:R-:W2:Y:S01]  /*4ad0*/  S2R R0, SR_TID.X ;  /* 0x0000000000007919 */ /* 0x000ea20000002100 */
[----:B------:R-:W3:Y:S01]  /*4ae0*/  LDC R8, c[0x0][0xb2c] ;  /* 0x0002cb00ff087b82 */ /* 0x000ee20000000800 */
[----:B------:R-:W-:Y:S01]  /*4af0*/  ULOP3.LUT UR45, URZ, UR45, URZ, 0x33, !UPT ;  /* 0x0000002d3f2d7292 */ /* 0x000fe2000f8e333f */
[----:B------:R-:W-:Y:S01]  /*4b00*/  BSSY B0, `(.L_x_2690) ;  /* 0x0000031000007945 */ /* 0x000fe20003800000 */
[----:B------:R-:W-:Y:S02]  /*4b10*/  USHF.R.S32.HI UR6, URZ, 0x1f, UR43 ;  /* 0x0000001f3f067899 */ /* 0x000fe4000801142b */
[----:B------:R-:W-:-:S03]  /*4b20*/  USHF.R.S32.HI UR7, URZ, 0x1f, UR44 ;  /* 0x0000001f3f077899 */ /* 0x000fc6000801142c */
[----:B-1----:R-:W1:Y:S08]  /*4b30*/  LDC.64 R2, c[0x0][0x820] ;  /* 0x00020800ff027b82 */ /* 0x002e700000000a00 */
[----:B------:R-:W4:Y:S08]  /*4b40*/  LDC.64 R16, c[0x0][0x808] ;  /* 0x00020200ff107b82 */ /* 0x000f300000000a00 */
[----:B------:R-:W5:Y:S01]  /*4b50*/  LDC.64 R10, c[0x0][0x828] ;  /* 0x00020a00ff0a7b82 */ /* 0x000f620000000a00 */
[----:B---3--:R-:W-:-:S02]  /*4b60*/  VIADD R9, R8, UR45 ;  /* 0x0000002d08097c36 */ /* 0x008fc40008000000 */
[----:B--2---:R-:W-:-:S05]  /*4b70*/  VIADD R7, R0, 0xffffff80 ;  /* 0xffffff8000077836 */ /* 0x004fca0000000000 */
[----:B------:R-:W2:Y:S01]  /*4b80*/  LDC.64 R18, c[0x0][0x850] ;  /* 0x00021400ff127b82 */ /* 0x000ea20000000a00 */
[----:B-1----:R-:W-:Y:S02]  /*4b90*/  IMAD R0, R2, UR6, RZ ;  /* 0x0000000602007c24 */ /* 0x002fe4000f8e02ff */
[----:B------:R-:W-:-:S05]  /*4ba0*/  IMAD.HI R4, R7, 0x2aaaaaab, RZ ;  /* 0x2aaaaaab07047827 */ /* 0x000fca00078e02ff */
[----:B------:R-:W-:Y:S01]  /*4bb0*/  SHF.R.U32.HI R5, RZ, 0x1f, R4 ;  /* 0x0000001fff057819 */ /* 0x000fe20000011604 */
[----:B----4-:R-:W-:Y:S01]  /*4bc0*/  IMAD R23, R9, -0x60, R16 ;  /* 0xffffffa009177824 */ /* 0x010fe200078e0210 */
[----:B------:R-:W1:Y:S02]  /*4bd0*/  LDC.64 R20, c[0x0][0x858] ;  /* 0x00021600ff147b82 */ /* 0x000e640000000a00 */
[----:B------:R-:W-:Y:S01]  /*4be0*/  LEA.HI.SX32 R4, R4, R5, 0x1e ;  /* 0x0000000504047211 */ /* 0x000fe200078ff2ff */
[----:B------:R-:W-:-:S03]  /*4bf0*/  IMAD R5, R3, UR43, R0 ;  /* 0x0000002b03057c24 */ /* 0x000fc6000f8e0200 */
[CC--:B------:R-:W-:Y:S01]  /*4c00*/  ISETP.GE.AND P3, PT, R4.reuse, R23.reuse, PT ;  /* 0x000000170400720c */ /* 0x0c0fe20003f66270 */
[C---:B------:R-:W-:Y:S02]  /*4c10*/  IMAD R6, R4.reuse, -0x18, R7 ;  /* 0xffffffe804067824 */ /* 0x040fe400078e0207 */
[----:B------:R-:W-:Y:S02]  /*4c20*/  VIADD R0, R4, 0x10 ;  /* 0x0000001004007836 */ /* 0x000fe40000000000 */
[----:B------:R-:W-:Y:S02]  /*4c30*/  IMAD.SHL.U32 R6, R6, 0x8, RZ ;  /* 0x0000000806067824 */ /* 0x000fe400078e00ff */
[----:B------:R-:W-:Y:S01]  /*4c40*/  VIADD R8, R4, 0x40 ;  /* 0x0000004004087836 */ /* 0x000fe20000000000 */
[----:B------:R-:W-:Y:S01]  /*4c50*/  ISETP.GE.AND P4, PT, R0, R23, PT ;  /* 0x000000170000720c */ /* 0x000fe20003f86270 */
[----:B------:R-:W-:Y:S01]  /*4c60*/  VIADD R0, R4, 0x20 ;  /* 0x0000002004007836 */ /* 0x000fe20000000000 */
[----:B------:R-:W-:-:S02]  /*4c70*/  SHF.R.S32.HI R7, RZ, 0x1f, R6 ;  /* 0x0000001fff077819 */ /* 0x000fc40000011406 */
[----:B------:R-:W-:Y:S02]  /*4c80*/  ISETP.GE.OR P6, PT, R6, R17, P3 ;  /* 0x000000110600720c */ /* 0x000fe40001fc6670 */
[-C--:B------:R-:W-:Y:S01]  /*4c90*/  ISETP.GE.AND P5, PT, R0, R23.reuse, PT ;  /* 0x000000170000720c */ /* 0x080fe20003fa6270 */
[----:B------:R-:W-:Y:S01]  /*4ca0*/  IMAD.WIDE.U32 R2, R2, UR43, R6 ;  /* 0x0000002b02027c25 */ /* 0x000fe2000f8e0006 */
[----:B------:R-:W-:Y:S02]  /*4cb0*/  ISETP.GE.AND P1, PT, R8, R23, PT ;  /* 0x000000170800720c */ /* 0x000fe40003f26270 */
[----:B------:R-:W-:Y:S01]  /*4cc0*/  ISETP.GE.OR P2, PT, R6, R17, P4 ;  /* 0x000000110600720c */ /* 0x000fe20002746670 */
[----:B------:R-:W-:Y:S02]  /*4cd0*/  IMAD.IADD R3, R3, 0x1, R5 ;  /* 0x0000000103037824 */ /* 0x000fe400078e0205 */
[----:B------:R-:W-:Y:S02]  /*4ce0*/  VIADD R5, R4, 0x30 ;  /* 0x0000003004057836 */ /* 0x000fe40000000000 */
[----:B-----5:R-:W-:-:S02]  /*4cf0*/  IMAD R0, R10, UR7, RZ ;  /* 0x000000070a007c24 */ /* 0x020fc4000f8e02ff */
[----:B------:R-:W-:Y:S01]  /*4d00*/  IMAD.WIDE.U32 R12, R10, UR44, R2 ;  /* 0x0000002c0a0c7c25 */ /* 0x000fe2000f8e0002 */
[----:B------:R-:W-:Y:S02]  /*4d10*/  ISETP.GE.AND P0, PT, R5, R23, PT ;  /* 0x000000170500720c */ /* 0x000fe40003f06270 */
[----:B------:R-:W-:Y:S01]  /*4d20*/  SHF.R.S32.HI R5, RZ, 0x1f, R4 ;  /* 0x0000001fff057819 */ /* 0x000fe20000011404 */
[----:B------:R-:W-:Y:S02]  /*4d30*/  IMAD R11, R11, UR44, R0 ;  /* 0x0000002c0b0b7c24 */ /* 0x000fe4000f8e0200 */
[----:B------:R-:W-:-:S04]  /*4d40*/  IMAD.WIDE R2, R9, 0x60, R4 ;  /* 0x0000006009027825 */ /* 0x000fc800078e0204 */
[----:B------:R-:W-:Y:S01]  /*4d50*/  IMAD.IADD R11, R13, 0x1, R11 ;  /* 0x000000010d0b7824 */ /* 0x000fe200078e020b */
[----:B--2---:R-:W-:Y:S06]  /*4d60*/  @P6 BRA `(.L_x_2691) ;  /* 0x0000000000286947 */ /* 0x004fec0003800000 */
        /* <DEDUP_REMOVED lines=10> */
.L_x_2691:
[----:B------:R-:W-:Y:S05]  /*4e10*/  BSYNC B0 ;  /* 0x0000000000007941 */ /* 0x000fea0003800000 */
.L_x_2690:
[----:B------:R-:W-:Y:S01]  /*4e20*/  BSSY B0, `(.L_x_2692) ;  /* 0x0000010000007945 */ /* 0x000fe20003800000 */
[----:B------:R-:W-:-:S03]  /*4e30*/  ISETP.GE.OR P6, PT, R6, R17, P5 ;  /* 0x000000110600720c */ /* 0x000fc60002fc6670 */
[----:B------:R-:W-:Y:S10]  /*4e40*/  @P2 BRA `(.L_x_2693) ;  /* 0x0000000000342947 */ /* 0x000ff40003800000 */
        /* <DEDUP_REMOVED lines=13> */
.L_x_2693:
[----:B------:R-:W-:Y:S05]  /*4f20*/  BSYNC B0 ;  /* 0x0000000000007941 */ /* 0x000fea0003800000 */
.L_x_2692:
[----:B------:R-:W-:Y:S01]  /*4f30*/  BSSY B0, `(.L_x_2694) ;  /* 0x0000010000007945 */ /* 0x000fe20003800000 */
[----:B------:R-:W-:-:S03]  /*4f40*/  ISETP.GE.OR P2, PT, R6, R17, P0 ;  /* 0x000000110600720c */ /* 0x000fc60000746670 */
[----:B------:R-:W-:Y:S10]  /*4f50*/  @P6 BRA `(.L_x_2695) ;  /* 0x0000000000346947 */ /* 0x000ff40003800000 */
        /* <DEDUP_REMOVED lines=13> */
.L_x_2695:
[----:B------:R-:W-:Y:S05]  /*5030*/  BSYNC B0 ;  /* 0x0000000000007941 */ /* 0x000fea0003800000 */
.L_x_2694:
        /* <DEDUP_REMOVED lines=17> */
.L_x_2697:
[----:B------:R-:W-:Y:S05]  /*5150*/  BSYNC B0 ;  /* 0x0000000000007941 */ /* 0x000fea0003800000 */
.L_x_2696:
[----:B------:R-:W-:Y:S01]  /*5160*/  BSSY B0, `(.L_x_2698) ;  /* 0x0000011000007945 */ /* 0x000fe20003800000 */
[----:B------:R-:W-:Y:S01]  /*5170*/  ISETP.GE.AND P2, PT, R0, R23, PT ;  /* 0x000000170000720c */ /* 0x000fe20003f46270 */
[----:B-1----:R-:W-:Y:S02]  /*5180*/  IMAD R8, R18, UR6, RZ ;  /* 0x0000000612087c24 */ /* 0x002fe4000f8e02ff */
        /* <DEDUP_REMOVED lines=14> */
.L_x_2699:
[----:B------:R-:W-:Y:S05]  /*5270*/  BSYNC B0 ;  /* 0x0000000000007941 */ /* 0x000fea0003800000 */
.L_x_2698:
        /* <DEDUP_REMOVED lines=8> */
[----:B------:R-:W-:Y:S01]  /*5300*/  IMAD R0, R20, UR7, RZ ;  /* 0x0000000714007c24 */ /* 0x000fe2000f8e02ff */
[----:B------:R-:W-:Y:S01]  /*5310*/  ISETP.GE.OR P5, PT, R6, UR4, P5 ;  /* 0x0000000406007c0c */ /* 0x000fe2000afa6670 */
[----:B------:R-:W-:Y:S01]  /*5320*/  IMAD.WIDE.U32 R8, R20, UR44, R4 ;  /* 0x0000002c14087c25 */ /* 0x000fe2000f8e0004 */
[----:B------:R-:W-:-:S02]  /*5330*/  ISETP.GE.OR P0, PT, R6, UR4, P0 ;  /* 0x0000000406007c0c */ /* 0x000fc40008706670 */
[C---:B------:R-:W-:Y:S01]  /*5340*/  ISETP.GE.OR P1, PT, R6.reuse, UR4, P1 ;  /* 0x0000000406007c0c */ /* 0x040fe20008f26670 */
[----:B-1234-:R-:W-:Y:S01]  /*5350*/  IMAD R15, R21, UR44, R0 ;  /* 0x0000002c150f7c24 */ /* 0x01efe2000f8e0200 */
        /* <DEDUP_REMOVED lines=15> */
.L_x_2701:
[----:B------:R-:W-:Y:S05]  /*5450*/  BSYNC B0 ;  /* 0x0000000000007941 */ /* 0x000fea0003800000 */
.L_x_2700:
        /* <DEDUP_REMOVED lines=13> */
.L_x_2703:
[----:B------:R-:W-:Y:S05]  /*5530*/  BSYNC B0 ;  /* 0x0000000000007941 */ /* 0x000fea0003800000 */
.L_x_2702:
        /* <DEDUP_REMOVED lines=15> */
.L_x_2705:
[----:B------:R-:W-:Y:S05]  /*5630*/  BSYNC B0 ;  /* 0x0000000000007941 */ /* 0x000fea0003800000 */
.L_x_2704:
        /* <DEDUP_REMOVED lines=15> */
.L_x_2707:
[----:B------:R-:W-:Y:S05]  /*5730*/  BSYNC B0 ;  /* 0x0000000000007941 */ /* 0x000fea0003800000 */
.L_x_2706:
        /* <DEDUP_REMOVED lines=15> */
.L_x_2709:
[----:B------:R-:W-:Y:S05]  /*5830*/  BSYNC B0 ;  /* 0x0000000000007941 */ /* 0x000fea0003800000 */
.L_x_2708:
        /* <DEDUP_REMOVED lines=15> */
.L_x_2711:
[----:B------:R-:W-:Y:S05]  /*5930*/  BSYNC B0 ;  /* 0x0000000000007941 */ /* 0x000fea0003800000 */
.L_x_2710:
        /* <DEDUP_REMOVED lines=15> */
.L_x_2713:
[----:B------:R-:W-:Y:S05]  /*5a30*/  BSYNC B0 ;  /* 0x0000000000007941 */ /* 0x000fea0003800000 */
.L_x_2712:
[----:B------:R-:W-:Y:S05]  /*5a40*/  EXIT ;  /* 0x000000000000794d */ /* 0x000fea0003800000 */
.L_x_2660:
        /* <DEDUP_REMOVED lines=30> */
.L_x_2717:
[----:B------:R-:W-:Y:S01]  /*5c30*/  ULDC UR9, c[0x0][0xb44] ;  /* 0x0002d10000097ab9 */ /* 0x000fe20000000800 */
[----:B------:R-:W-:Y:S01]  /*5c40*/  UMOV UR7, UR8 ;  /* 0x0000000800077c82 */ /* 0x000fe20008000000 */
[----:B------:R-:W-:-:S11]  /*5c50*/  UISETP.NE.AND UP0, UPT, UR9, 0x1, UPT ;  /* 0x000000010900788c */ /* 0x000fd6000bf05270 */
[----:B------:R-:W-:Y:S02]  /*5c60*/  @UP0 ULDC.64 UR10, c[0x0][0xb48] ;  /* 0x0002d200000a0ab9 */ /* 0x000fe40000000a00 */
[----:B------:R-:W-:-:S04]  /*5c70*/  UIMAD.WIDE.U32 UR4, UR8, UR10, URZ ;  /* 0x0000000a080472a5 */ /* 0x000fc8000f8e003f */
[----:B------:R-:W-:-:S04]  /*5c80*/  @UP0 USHF.R.U32.HI UR7, URZ, UR11, UR5 ;  /* 0x0000000b3f070299 */ /* 0x000fc80008011605 */
[----:B------:R-:W-:-:S12]  /*5c90*/  UIMAD UR4, UR7, UR9, URZ ;  /* 0x00000009070472a4 */ /* 0x000fd8000f8e023f */
.L_x_2718:
[----:B------:R-:W-:Y:S01]  /*5ca0*/  ULDC UR16, c[0x0][0xb38] ;  /* 0x0002ce0000107ab9 */ /* 0x000fe20000000800 */
[----:B------:R-:W-:Y:S02]  /*5cb0*/  UIADD3 UR4, UR8, -UR4, URZ ;  /* 0x8000000408047290 */ /* 0x000fe4000fffe03f */
[----:B------:R-:W-:Y:S01]  /*5cc0*/  UISETP.NE.AND UP0, UPT, UR16, 0x1, UPT ;  /* 0x000000011000788c */ /* 0x000fe2000bf05270 */
[----:B------:R-:W-:Y:S01]  /*5cd0*/  ULDC UR5, c[0x0][0xb44] ;  /* 0x0002d10000057ab9 */ /* 0x000fe20000000800 */
[----:B------:R-:W-:Y:S02]  /*5ce0*/  ULOP3.LUT UR7, URZ, UR7, URZ, 0x33, !UPT ;  /* 0x000000073f077292 */ /* 0x000fe4000f8e333f */
[----:B------:R-:W-:Y:S01]  /*5cf0*/  UIMAD UR6, UR6, UR5, UR4 ;  /* 0x00000005060672a4 */ /* 0x000fe2000f8e0204 */
[----:B------:R-:W-:Y:S02]  /*5d00*/  ULDC UR18, c[0x0][0xb2c] ;  /* 0x0002cb0000127ab9 */ /* 0x000fe40000000800 */
[----:B------:R-:W-:-:S04]  /*5d10*/  UIADD3 UR18, UR7, UR18, URZ ;  /* 0x0000001207127290 */ /* 0x000fc8000fffe03f */
        /* <DEDUP_REMOVED lines=14> */
[----:B------:R-:W-:-:S04]  /*5e00*/  UIADD3 UR4, -UR5, UR4, -UR20 ;  /* 0x0000000405047290 */ /* 0x000fc8000fffe914 */
        /* <DEDUP_REMOVED lines=8> */
[----:B------:R-:W-:-:S06]  /*5e90*/  UISETP.GT.AND UP0, UPT, UR5, UR8, UPT ;  /* 0x000000080500728c */ /* 0x000fcc000bf04270 */
[----:B------:R-:W-:-:S13]  /*5ea0*/  PLOP3.LUT P0, PT, PT, PT, UP0, 0x80, 0x0 ;  /* 0x000000000000781c */ /* 0x000fda0003f0f008 */
[----:B------:R-:W-:Y:S05]  /*5eb0*/  @!P0 BRA `(.L_x_2716) ;  /* 0x0000003c00d88947 */ /* 0x000fea0003800000 */
[----:B------:R-:W-:Y:S01]  /*5ec0*/  USHF.R.S32.HI UR19, URZ, 0x1f, UR16 ;  /* 0x0000001f3f137899 */ /* 0x000fe20008011410 */
[----:B------:R-:W1:Y:S01]  /*5ed0*/  S2R R0, SR_TID.X ;  /* 0x0000000000007919 */ /* 0x000e620000002100 */
[----:B------:R-:W-:Y:S01]  /*5ee0*/  ULDC.64 UR12, c[0x0][0x2d8] ;  /* 0x0000b600000c7ab9 */ /* 0x000fe20000000a00 */
[----:B------:R-:W-:Y:S01]  /*5ef0*/  UIADD3 UR11, UR5, -UR8, URZ ;  /* 0x80000008050b7290 */ /* 0x000fe2000fffe03f */
[----:B------:R-:W-:Y:S01]  /*5f00*/  LOP3.LUT R10, RZ, UR18, RZ, 0x33, !PT ;  /* 0x00000012ff0a7c12 */ /* 0x000fe2000f8e33ff */
[----:B------:R-:W-:Y:S02]  /*5f10*/  UIMAD UR4, UR19, UR12, URZ ;  /* 0x0000000c130472a4 */ /* 0x000fe4000f8e023f */
[----:B------:R-:W-:Y:S02]  /*5f20*/  UIMAD.WIDE.U32 UR6, UR16, UR12, URZ ;  /* 0x0000000c100672a5 */ /* 0x000fe4000f8e003f */
[----:B------:R-:W-:Y:S02]  /*5f30*/  UIMAD UR4, UR16, UR13, UR4 ;  /* 0x0000000d100472a4 */ /* 0x000fe4000f8e0204 */
[----:B------:R-:W-:-:S02]  /*5f40*/  USHF.R.S32.HI UR9, URZ, 0x1f, UR10 ;  /* 0x0000001f3f097899 */ /* 0x000fc4000801140a */
[----:B------:R-:W-:Y:S02]  /*5f50*/  UIADD3 UR7, UR7, UR4, URZ ;  /* 0x0000000407077290 */ /* 0x000fe4000fffe03f */
[----:B------:R-:W-:Y:S01]  /*5f60*/  ULOP3.LUT UR14, UR11, 0x1, URZ, 0xc0, !UPT ;  /* 0x000000010b0e7892 */ /* 0x000fe2000f8ec03f */
[----:B------:R-:W-:Y:S01]  /*5f70*/  ULDC.64 UR12, c[0x0][0x2e0] ;  /* 0x0000b800000c7ab9 */ /* 0x000fe20000000a00 */
[----:B------:R-:W-:Y:S01]  /*5f80*/  ULDC UR15, c[0x0][0x288] ;  /* 0x0000a200000f7ab9 */ /* 0x000fe20000000800 */
[----:B------:R-:W-:Y:S02]  /*5f90*/  UIMAD UR9, UR9, UR12, URZ ;  /* 0x0000000c090972a4 */ /* 0x000fe4000f8e023f */
[----:B------:R-:W-:Y:S02]  /*5fa0*/  UIMAD.WIDE.U32 UR6, UR10, UR12, UR6 ;  /* 0x0000000c0a0672a5 */ /* 0x000fe4000f8e0006 */
[----:B------:R-:W-:Y:S02]  /*5fb0*/  UISETP.NE.U32.AND UP0, UPT, UR14, 0x1, UPT ;  /* 0x000000010e00788c */ /* 0x000fe4000bf05070 */
[----:B------:R-:W-:-:S02]  /*5fc0*/  UIADD3 UR12, UR20, 0x5f, URZ ;  /* 0x0000005f140c7890 */ /* 0x000fc4000fffe03f */
[----:B------:R-:W-:Y:S02]  /*5fd0*/  UIMAD UR9, UR10, UR13, UR9 ;  /* 0x0000000d0a0972a4 */ /* 0x000fe4000f8e0209 */
[----:B------:R-:W-:Y:S01]  /*5fe0*/  UIMAD.WIDE UR12, UR12, 0x2aaaaaab, URZ ;  /* 0x2aaaaaab0c0c78a5 */ /* 0x000fe2000f8e023f */
[----:B------:R-:W-:Y:S01]  /*5ff0*/  PLOP3.LUT P1, PT, PT, PT, UP0, 0x80, 0x0 ;  /* 0x000000000000781c */ /* 0x000fe20003f2f008 */
[----:B------:R-:W-:Y:S02]  /*6000*/  UIMAD UR4, UR10, UR15, URZ ;  /* 0x0000000f0a0472a4 */ /* 0x000fe4000f8e023f */
[----:B------:R-:W-:Y:S01]  /*6010*/  UIADD3 UR10, UR20, 0x9f, -UR17 ;  /* 0x0000009f140a7890 */ /* 0x000fe2000fffe811 */
[----:B-1----:R-:W-:Y:S01]  /*6020*/  LOP3.LUT R0, R0, 0x1f, RZ, 0xc0, !PT ;  /* 0x0000001f00007812 */ /* 0x002fe200078ec0ff */
[----:B------:R-:W-:Y:S01]  /*6030*/  UIADD3 UR11, UP1, UR16, UR4, URZ ;  /* 0x00000004100b7290 */ /* 0x000fe2000ff3e03f */
[----:B------:R-:W-:Y:S02]  /*6040*/  ULDC UR17, c[0x0][0x760] ;  /* 0x0001d80000117ab9 */ /* 0x000fe40000000800 */
[----:B------:R-:W-:Y:S01]  /*6050*/  UMOV UR16, UR13 ;  /* 0x0000000d00107c82 */ /* 0x000fe20008000000 */
[----:B------:R-:W-:Y:S01]  /*6060*/  ELECT P0, URZ, PT ;  /* 0x00000000003f782f */ /* 0x000fe20003800000 */
[----:B------:R-:W-:-:S02]  /*6070*/  USHF.R.U32.HI UR14, URZ, 0x1f, UR16 ;  /* 0x0000001f3f0e7899 */ /* 0x000fc40008011610 */
[----:B------:R-:W-:Y:S02]  /*6080*/  UIMAD UR12, UR15, UR17, URZ ;  /* 0x000000110f0c72a4 */ /* 0x000fe4000f8e023f */
[----:B------:R-:W-:Y:S02]  /*6090*/  ULEA.HI.X.SX32 UR13, UR4, UR19, 0x1, UP1 ;  /* 0x00000013040d7291 */ /* 0x000fe400088f0e3f */
[----:B------:R-:W-:Y:S02]  /*60a0*/  ULEA.HI.SX32 UR16, UR16, UR14, 0x1c ;  /* 0x0000000e10107291 */ /* 0x000fe4000f8fe23f */
[----:B------:R-:W-:Y:S01]  /*60b0*/  UIADD3 UR25, UR7, UR9, URZ ;  /* 0x0000000907197290 */ /* 0x000fe2000fffe03f */
[----:B------:R-:W-:Y:S11]  /*60c0*/  @P1 BRA `(.L_x_2719) ;  /* 0x0000000400ec1947 */ /* 0x000ff60003800000 */
        /* <DEDUP_REMOVED lines=11> */
[----:B------:R-:W-:-:S04]  /*6180*/  ULEA UR14, UR8, UR10, 0x6 ;  /* 0x0000000a080e7291 */ /* 0x000fc8000f8e303f */
[----:B------:R-:W-:-:S04]  /*6190*/  UIMAD.WIDE UR14, UR14, 0x2aaaaaab, URZ ;  /* 0x2aaaaaab0e0e78a5 */ /* 0x000fc8000f8e023f */
[----:B------:R-:W-:-:S04]  /*61a0*/  USHF.R.U32.HI UR4, URZ, 0x1f, UR15 ;  /* 0x0000001f3f047899 */ /* 0x000fc8000801160f */
[----:B------:R-:W-:-:S04]  /*61b0*/  ULEA.HI.SX32 UR4, UR15, UR4, 0x1c ;  /* 0x000000040f047291 */ /* 0x000fc8000f8fe23f */
[----:B------:R-:W-:-:S04]  /*61c0*/  UISETP.LT.AND UP0, UPT, UR16, UR4, UPT ;  /* 0x000000041000728c */ /* 0x000fc8000bf01270 */
[----:B------:R-:W-:-:S06]  /*61d0*/  USEL UR4, UR16, UR4, UP0 ;  /* 0x0000000410047287 */ /* 0x000fcc0008000000 */
[----:B------:R-:W-:-:S07]  /*61e0*/  VIADD R5, R10, UR4 ;  /* 0x000000040a057c36 */ /* 0x000fce0008000000 */
.L_x_2722:
[----:B------:R-:W2:Y:S04]  /*61f0*/  LDG.E.STRONG.GPU R4, desc[UR38][R2.64] ;  /* 0x0000002602047981 */ /* 0x000ea8000c1ef900 */
[----:B--2---:R-:W-:Y:S01]  /*6200*/  CCTL.IVALL ;  /* 0x00000000ff00798f */ /* 0x004fe20002000000 */
[----:B------:R-:W-:Y:S05]  /*6210*/  YIELD ;  /* 0x0000000000007946 */ /* 0x000fea0003800000 */
[----:B------:R-:W-:-:S13]  /*6220*/  ISETP.NE.AND P1, PT, R4, R5, PT ;  /* 0x000000050400720c */ /* 0x000fda0003f25270 */
[----:B------:R-:W-:Y:S05]  /*6230*/  @P1 BRA `(.L_x_2722) ;  /* 0xfffffffc00ec1947 */ /* 0x000fea000383ffff */
.L_x_2721:
[----:B------:R-:W-:Y:S05]  /*6240*/  BSYNC B1 ;  /* 0x0000000000017941 */ /* 0x000fea0003800000 */
.L_x_2720:
[----:B------:R-:W-:-:S03]  /*6250*/  UMOV UR4, 0xffffffff ;  /* 0xffffffff00047882 */ /* 0x000fc60000000000 */
[----:B------:R-:W-:Y:S05]  /*6260*/  BRA.DIV UR4, `(.L_x_2723) ;  /* 0x0000003e044c7947 */ /* 0x000fea000b800000 */
[----:B------:R-:W-:Y:S01]  /*6270*/  NOP ;  /* 0x0000000000007918 */ /* 0x000fe20000000000 */
.L_x_2803:
        /* <DEDUP_REMOVED lines=22> */
.L_x_2725:
[----:B------:R-:W-:Y:S05]  /*63e0*/  BSYNC B1 ;  /* 0x0000000000017941 */ /* 0x000fea0003800000 */
.L_x_2724:
        /* <DEDUP_REMOVED lines=19> */
.L_x_2727:
[----:B------:R-:W-:Y:S05]  /*6520*/  BSYNC B1 ;  /* 0x0000000000017941 */ /* 0x000fea0003800000 */
.L_x_2726:
        /* <DEDUP_REMOVED lines=20> */
.L_x_2729:
[----:B------:R-:W-:Y:S05]  /*6670*/  BSYNC B1 ;  /* 0x0000000000017941 */ /* 0x000fea0003800000 */
.L_x_2728:
[----:B------:R-:W-:Y:S06]  /*6680*/  BAR.ARV 0xa, 0xa0 ;  /* 0x0282800000007b1d */ /* 0x000fec0000002000 */
[----:B------:R-:W-:Y:S04]  /*6690*/  BSSY B1, `(.L_x_2730) ;  /* 0x0000003000017945 */ /* 0x000fe80003800000 */
[----:B------:R-:W-:Y:S05]  /*66a0*/  @!P0 BRA `(.L_x_2731) ;  /* 0x0000000000048947 */ /* 0x000fea0003800000 */
[----:B------:R-:W-:-:S04]  /*66b0*/  DEPBAR.LE SB0, 0x1 ;  /* 0x000080400000791a */ /* 0x000fc80000000000 */
.L_x_2731:
[----:B------:R-:W-:Y:S05]  /*66c0*/  BSYNC B1 ;  /* 0x0000000000017941 */ /* 0x000fea0003800000 */
.L_x_2730:
[----:B------:R-:W-:Y:S06]  /*66d0*/  BAR.ARV 0xb, 0xa0 ;  /* 0x02c2800000007b1d */ /* 0x000fec0000002000 */
[----:B------:R-:W-:Y:S04]  /*66e0*/  BSSY B1, `(.L_x_2732) ;  /* 0x0000003000017945 */ /* 0x000fe80003800000 */
[----:B------:R-:W-:Y:S05]  /*66f0*/  @!P0 BRA `(.L_x_2733) ;  /* 0x0000000000048947 */ /* 0x000fea0003800000 */
[----:B------:R-:W-:-:S04]  /*6700*/  DEPBAR.LE SB0, 0x0 ;  /* 0x000080000000791a */ /* 0x000fc80000000000 */
.L_x_2733:
[----:B------:R-:W-:Y:S05]  /*6710*/  BSYNC B1 ;  /* 0x0000000000017941 */ /* 0x000fea0003800000 */
.L_x_2732:
        /* <DEDUP_REMOVED lines=19> */
.L_x_2735:
[----:B------:R-:W-:Y:S05]  /*6850*/  BSYNC B1 ;  /* 0x0000000000017941 */ /* 0x000fea0003800000 */
.L_x_2734:
[----:B------:R-:W-:Y:S01]  /*6860*/  UIADD3 UR17, UR8, 0x1, URZ ;  /* 0x0000000108117890 */ /* 0x000fe2000fffe03f */
[----:B------:R-:W-:Y:S11]  /*6870*/  BRA `(.L_x_2736) ;  /* 0x0000000000047947 */ /* 0x000ff60003800000 */
.L_x_2719:
[----:B------:R-:W-:-:S05]  /*6880*/  UMOV UR17, UR8 ;  /* 0x0000000800117c82 */ /* 0x000fca0008000000 */
.L_x_2736:
[----:B------:R-:W-:-:S04]  /*6890*/  UIADD3 UR4, UR8, 0x1, URZ ;  /* 0x0000000108047890 */ /* 0x000fc8000fffe03f */
[----:B------:R-:W-:-:S06]  /*68a0*/  UISETP.NE.AND UP0, UPT, UR5, UR4, UPT ;  /* 0x000000040500728c */ /* 0x000fcc000bf05270 */
[----:B------:R-:W-:-:S13]  /*68b0*/  PLOP3.LUT P1, PT, PT, PT, UP0, 0x80, 0x0 ;  /* 0x000000000000781c */ /* 0x000fda0003f2f008 */
[----:B------:R-:W-:Y:S05]  /*68c0*/  @!P1 BRA `(.L_x_2716) ;  /* 0x0000003400549947 */ /* 0x000fea0003800000 */
[----:B------:R-:W-:Y:S01]  /*68d0*/  ULDC.64 UR14, c[0x0][0x2c0] ;  /* 0x0000b000000e7ab9 */ /* 0x000fe20000000a00 */
[----:B------:R-:W-:Y:S02]  /*68e0*/  UIADD3 UR21, UR9, UR7, URZ ;  /* 0x0000000709157290 */ /* 0x000fe4000fffe03f */
[----:B------:R-:W-:Y:S01]  /*68f0*/  ULEA UR20, UP0, UR6, UR14, 0x2 ;  /* 0x0000000e06147291 */ /* 0x000fe2000f80103f */
[----:B------:R-:W-:Y:S01]  /*6900*/  UMOV UR22, UR17 ;  /* 0x0000001100167c82 */ /* 0x000fe20008000000 */
[----:B------:R-:W-:Y:S02]  /*6910*/  UMOV UR4, URZ ;  /* 0x0000003f00047c82 */ /* 0x000fe40008000000 */
[----:B------:R-:W-:Y:S02]  /*6920*/  ULEA.HI.X UR21, UR6, UR15, UR21, 0x2, UP0 ;  /* 0x0000000f06157291 */ /* 0x000fe400080f1415 */
[----:B------:R-:W-:-:S04]  /*6930*/  UIADD3 UR20, UP0, UR20, 0x4000, URZ ;  /* 0x0000400014147890 */ /* 0x000fc8000ff1e03f */
[----:B------:R-:W-:-:S12]  /*6940*/  UIADD3.X UR21, URZ, UR21, URZ, UP0, !UPT ;  /* 0x000000153f157290 */ /* 0x000fd800087fe43f */
.L_x_2769:
[----:B------:R-:W-:Y:S01]  /*6950*/  UIMAD UR23, UR12, UR17, URZ ;  /* 0x000000110c1772a4 */ /* 0x000fe2000f8e023f */
[----:B------:R-:W-:Y:S01]  /*6960*/  ISETP.NE.AND P2, PT, R0, RZ, PT ;  /* 0x000000ff0000720c */ /* 0x000fe20003f45270 */
[----:B------:R-:W-:Y:S01]  /*6970*/  ULDC.64 UR14, c[0x0][0x768] ;  /* 0x0001da00000e7ab9 */ /* 0x000fe20000000a00 */
[----:B------:R-:W-:Y:S01]  /*6980*/  ULEA UR28, UR17, UR10, 0x6 ;  /* 0x0000000a111c7291 */ /* 0x000fe2000f8e303f */
        /* <DEDUP_REMOVED lines=8> */
[----:B------:R-:W-:-:S04]  /*6a10*/  UIMAD.WIDE UR18, UR28, 0x2aaaaaab, URZ ;  /* 0x2aaaaaab1c1278a5 */ /* 0x000fc8000f8e023f */
[----:B------:R-:W-:-:S04]  /*6a20*/  USHF.R.U32.HI UR18, URZ, 0x1f, UR19 ;  /* 0x0000001f3f127899 */ /* 0x000fc80008011613 */
[----:B------:R-:W-:-:S04]  /*6a30*/  ULEA.HI.SX32 UR18, UR19, UR18, 0x1c ;  /* 0x0000001213127291 */ /* 0x000fc8000f8fe23f */
[----:B------:R-:W-:-:S04]  /*6a40*/  UISETP.LT.AND UP0, UPT, UR16, UR18, UPT ;  /* 0x000000121000728c */ /* 0x000fc8000bf01270 */
[----:B------:R-:W-:-:S06]  /*6a50*/  USEL UR18, UR16, UR18, UP0 ;  /* 0x0000001210127287 */ /* 0x000fcc0008000000 */
[----:B------:R-:W-:-:S07]  /*6a60*/  VIADD R5, R10, UR18 ;  /* 0x000000120a057c36 */ /* 0x000fce0008000000 */
.L_x_2739:
[----:B------:R-:W2:Y:S04]  /*6a70*/  LDG.E.STRONG.GPU R4, desc[UR38][R2.64] ;  /* 0x0000002602047981 */ /* 0x000ea8000c1ef900 */
[----:B--2---:R-:W-:Y:S01]  /*6a80*/  CCTL.IVALL ;  /* 0x00000000ff00798f */ /* 0x004fe20002000000 */
[----:B------:R-:W-:Y:S05]  /*6a90*/  YIELD ;  /* 0x0000000000007946 */ /* 0x000fea0003800000 */
[----:B------:R-:W-:-:S13]  /*6aa0*/  ISETP.NE.AND P1, PT, R4, R5, PT ;  /* 0x000000050400720c */ /* 0x000fda0003f25270 */
[----:B------:R-:W-:Y:S05]  /*6ab0*/  @P1 BRA `(.L_x_2739) ;  /* 0xfffffffc00ec1947 */ /* 0x000fea000383ffff */
.L_x_2738:
[----:B------:R-:W-:Y:S05]  /*6ac0*/  BSYNC B1 ;  /* 0x0000000000017941 */ /* 0x000fea0003800000 */
.L_x_2737:
[----:B------:R-:W-:-:S03]  /*6ad0*/  UMOV UR18, 0xffffffff ;  /* 0xffffffff00127882 */ /* 0x000fc60000000000 */
[----:B------:R-:W-:Y:S05]  /*6ae0*/  BRA.DIV UR18, `(.L_x_2740) ;  /* 0x0000003612487947 */ /* 0x000fea000b800000 */
[----:B------:R-:W-:Y:S01]  /*6af0*/  NOP ;  /* 0x0000000000007918 */ /* 0x000fe20000000000 */
.L_x_2806:
        /* <DEDUP_REMOVED lines=19> */
.L_x_2742:
[----:B------:R-:W-:Y:S05]  /*6c30*/  BSYNC B1 ;  /* 0x0000000000017941 */ /* 0x000fea0003800000 */
.L_x_2741:
        /* <DEDUP_REMOVED lines=14> */
.L_x_2744:
[----:B------:R-:W-:Y:S05]  /*6d20*/  BSYNC B1 ;  /* 0x0000000000017941 */ /* 0x000fea0003800000 */
.L_x_2743:
        /* <DEDUP_REMOVED lines=15> */
.L_x_2746:
[----:B------:R-:W-:Y:S05]  /*6e20*/  BSYNC B1 ;  /* 0x0000000000017941 */ /* 0x000fea0003800000 */
.L_x_2745:
[----:B------:R-:W-:Y:S06]  /*6e30*/  BAR.ARV 0xa, 0xa0 ;  /* 0x0282800000007b1d */ /* 0x000fec0000002000 */
[----:B------:R-:W-:Y:S04]  /*6e40*/  BSSY B1, `(.L_x_2747) ;  /* 0x0000003000017945 */ /* 0x000fe80003800000 */
[----:B------:R-:W-:Y:S05]  /*6e50*/  @!P0 BRA `(.L_x_2748) ;  /* 0x0000000000048947 */ /* 0x000fea0003800000 */
[----:B------:R-:W-:-:S04]  /*6e60*/  DEPBAR.LE SB0, 0x1 ;  /* 0x000080400000791a */ /* 0x000fc80000000000 */
.L_x_2748:
[----:B------:R-:W-:Y:S05]  /*6e70*/  BSYNC B1 ;  /* 0x0000000000017941 */ /* 0x000fea0003800000 */
.L_x_2747:
[----:B------:R-:W-:Y:S06]  /*6e80*/  BAR.ARV 0xb, 0xa0 ;  /* 0x02c2800000007b1d */ /* 0x000fec0000002000 */
[----:B------:R-:W-:Y:S04]  /*6e90*/  BSSY B1, `(.L_x_2749) ;  /* 0x0000003000017945 */ /* 0x000fe80003800000 */
[----:B------:R-:W-:Y:S05]  /*6ea0*/  @!P0 BRA `(.L_x_2750) ;  /* 0x0000000000048947 */ /* 0x000fea0003800000 */
[----:B------:R-:W-:-:S04]  /*6eb0*/  DEPBAR.LE SB0, 0x0 ;  /* 0x000080000000791a */ /* 0x000fc80000000000 */
.L_x_2750:
[----:B------:R-:W-:Y:S05]  /*6ec0*/  BSYNC B1 ;  /* 0x0000000000017941 */ /* 0x000fea0003800000 */
.L_x_2749:
        /* <DEDUP_REMOVED lines=19> */
.L_x_2752:
[----:B------:R-:W-:Y:S05]  /*7000*/  BSYNC B1 ;  /* 0x0000000000017941 */ /* 0x000fea0003800000 */
.L_x_2751:
        /* <DEDUP_REMOVED lines=9> */
[----:B------:R-:W-:-:S04]  /*70a0*/  UIADD3 UR14, UR28, 0x40, URZ ;  /* 0x000000401c0e7890 */ /* 0x000fc8000fffe03f */
[----:B------:R-:W-:-:S04]  /*70b0*/  UIMAD.WIDE UR14, UR14, 0x2aaaaaab, URZ ;  /* 0x2aaaaaab0e0e78a5 */ /* 0x000fc8000f8e023f */
[----:B------:R-:W-:-:S04]  /*70c0*/  USHF.R.U32.HI UR14, URZ, 0x1f, UR15 ;  /* 0x0000001f3f0e7899 */ /* 0x000fc8000801160f */
[----:B------:R-:W-:-:S04]  /*70d0*/  ULEA.HI.SX32 UR14, UR15, UR14, 0x1c ;  /* 0x0000000e0f0e7291 */ /* 0x000fc8000f8fe23f */
[----:B------:R-:W-:-:S04]  /*70e0*/  UISETP.LT.AND UP0, UPT, UR16, UR14, UPT ;  /* 0x0000000e1000728c */ /* 0x000fc8000bf01270 */
[----:B------:R-:W-:-:S06]  /*70f0*/  USEL UR14, UR16, UR14, UP0 ;  /* 0x0000000e100e7287 */ /* 0x000fcc0008000000 */
[----:B------:R-:W-:-:S07]  /*7100*/  VIADD R5, R10, UR14 ;  /* 0x0000000e0a057c36 */ /* 0x000fce0008000000 */
.L_x_2755:
[----:B------:R-:W2:Y:S04]  /*7110*/  LDG.E.STRONG.GPU R4, desc[UR38][R2.64] ;  /* 0x0000002602047981 */ /* 0x000ea8000c1ef900 */
[----:B--2---:R-:W-:Y:S01]  /*7120*/  CCTL.IVALL ;  /* 0x00000000ff00798f */ /* 0x004fe20002000000 */
[----:B------:R-:W-:Y:S05]  /*7130*/  YIELD ;  /* 0x0000000000007946 */ /* 0x000fea0003800000 */
[----:B------:R-:W-:-:S13]  /*7140*/  ISETP.NE.AND P1, PT, R4, R5, PT ;  /* 0x000000050400720c */ /* 0x000fda0003f25270 */
[----:B------:R-:W-:Y:S05]  /*7150*/  @P1 BRA `(.L_x_2755) ;  /* 0xfffffffc00ec1947 */ /* 0x000fea000383ffff */
.L_x_2754:
[----:B------:R-:W-:Y:S05]  /*7160*/  BSYNC B1 ;  /* 0x0000000000017941 */ /* 0x000fea0003800000 */
.L_x_2753:
[----:B------:R-:W-:-:S03]  /*7170*/  UMOV UR14, 0xffffffff ;  /* 0xffffffff000e7882 */ /* 0x000fc60000000000 */
[----:B------:R-:W-:Y:S05]  /*7180*/  BRA.DIV UR14, `(.L_x_2756) ;  /* 0x0000002e0ebc7947 */ /* 0x000fea000b800000 */
[----:B------:R-:W-:Y:S01]  /*7190*/  NOP ;  /* 0x0000000000007918 */ /* 0x000fe20000000000 */
.L_x_2809:
        /* <DEDUP_REMOVED lines=15> */
.L_x_2758:
[----:B------:R-:W-:Y:S05]  /*7290*/  BSYNC B1 ;  /* 0x0000000000017941 */ /* 0x000fea0003800000 */
.L_x_2757:
        /* <DEDUP_REMOVED lines=14> */
.L_x_2760:
[----:B------:R-:W-:Y:S05]  /*7380*/  BSYNC B1 ;  /* 0x0000000000017941 */ /* 0x000fea0003800000 */
.L_x_2759:
        /* <DEDUP_REMOVED lines=15> */
.L_x_2762:
[----:B------:R-:W-:Y:S05]  /*7480*/  BSYNC B1 ;  /* 0x0000000000017941 */ /* 0x000fea0003800000 */
.L_x_2761:
[----:B------:R-:W-:Y:S06]  /*7490*/  BAR.ARV 0xa, 0xa0 ;  /* 0x0282800000007b1d */ /* 0x000fec0000002000 */
[----:B------:R-:W-:Y:S04]  /*74a0*/  BSSY B1, `(.L_x_2763) ;  /* 0x0000003000017945 */ /* 0x000fe80003800000 */
[----:B------:R-:W-:Y:S05]  /*74b0*/  @!P0 BRA `(.L_x_2764) ;  /* 0x0000000000048947 */ /* 0x000fea0003800000 */
[----:B------:R-:W-:-:S04]  /*74c0*/  DEPBAR.LE SB0, 0x1 ;  /* 0x000080400000791a */ /* 0x000fc80000000000 */
.L_x_2764:
[----:B------:R-:W-:Y:S05]  /*74d0*/  BSYNC B1 ;  /* 0x0000000000017941 */ /* 0x000fea0003800000 */
.L_x_2763:
[----:B------:R-:W-:Y:S06]  /*74e0*/  BAR.ARV 0xb, 0xa0 ;  /* 0x02c2800000007b1d */ /* 0x000fec0000002000 */
[----:B------:R-:W-:Y:S04]  /*74f0*/  BSSY B1, `(.L_x_2765) ;  /* 0x0000003000017945 */ /* 0x000fe80003800000 */
[----:B------:R-:W-:Y:S05]  /*7500*/  @!P0 BRA `(.L_x_2766) ;  /* 0x0000000000048947 */ /* 0x000fea0003800000 */
[----:B------:R-:W-:-:S04]  /*7510*/  DEPBAR.LE SB0, 0x0 ;  /* 0x000080000000791a */ /* 0x000fc80000000000 */
.L_x_2766:
[----:B------:R-:W-:Y:S05]  /*7520*/  BSYNC B1 ;  /* 0x0000000000017941 */ /* 0x000fea0003800000 */
.L_x_2765:
        /* <DEDUP_REMOVED lines=19> */
.L_x_2768:
[----:B------:R-:W-:Y:S05]  /*7660*/  BSYNC B1 ;  /* 0x0000000000017941 */ /* 0x000fea0003800000 */
.L_x_2767:
[----:B------:R-:W-:Y:S02]  /*7670*/  UIADD3 UR17, UR17, 0x2, URZ ;  /* 0x0000000211117890 */ /* 0x000fe4000fffe03f */
[----:B------:R-:W-:Y:S02]  /*7680*/  UIADD3 UR4, UR4, 0x6000, URZ ;  /* 0x0000600004047890 */ /* 0x000fe4000fffe03f */
[----:B------:R-:W-:-:S06]  /*7690*/  UISETP.GE.AND UP0, UPT, UR17, UR5, UPT ;  /* 0x000000051100728c */ /* 0x000fcc000bf06270 */
[----:B------:R-:W-:-:S13]  /*76a0*/  PLOP3.LUT P1, PT, PT, PT, UP0, 0x80, 0x0 ;  /* 0x000000000000781c */ /* 0x000fda0003f2f008 */
[----:B------:R-:W-:Y:S05]  /*76b0*/  @!P1 BRA `(.L_x_2769) ;  /* 0xfffffff000a49947 */ /* 0x000fea000383ffff */
[----:B------:R-:W-:Y:S05]  /*76c0*/  BRA `(.L_x_2716) ;  /* 0x0000002400d47947 */ /* 0x000fea0003800000 */
.L_x_2715:
        /* <DEDUP_REMOVED lines=21> */
.L_x_2770:
[----:B------:R-:W-:Y:S01]  /*7820*/  ULDC UR9, c[0x0][0xb44] ;  /* 0x0002d10000097ab9 */ /* 0x000fe20000000800 */
[----:B------:R-:W-:Y:S01]  /*7830*/  UMOV UR7, UR8 ;  /* 0x0000000800077c82 */ /* 0x000fe20008000000 */
[----:B------:R-:W-:-:S11]  /*7840*/  UISETP.NE.AND UP0, UPT, UR9, 0x1, UPT ;  /* 0x000000010900788c */ /* 0x000fd6000bf05270 */
[----:B------:R-:W-:Y:S02]  /*7850*/  @UP0 ULDC.64 UR10, c[0x0][0xb48] ;  /* 0x0002d200000a0ab9 */ /* 0x000fe40000000a00 */
[----:B------:R-:W-:-:S04]  /*7860*/  UIMAD.WIDE.U32 UR4, UR8, UR10, URZ ;  /* 0x0000000a080472a5 */ /* 0x000fc8000f8e003f */
[----:B------:R-:W-:-:S04]  /*7870*/  @UP0 USHF.R.U32.HI UR7, URZ, UR11, UR5 ;  /* 0x0000000b3f070299 */ /* 0x000fc80008011605 */
[----:B------:R-:W-:-:S12]  /*7880*/  UIMAD UR4, UR7, UR9, URZ ;  /* 0x00000009070472a4 */ /* 0x000fd8000f8e023f */
.L_x_2771:
        /* <DEDUP_REMOVED lines=18> */
[----:B------:R-:W-:Y:S01]  /*79b0*/  ULOP3.LUT UR7, URZ, UR7, URZ, 0x33, !UPT ;  /* 0x000000073f077292 */ /* 0x000fe2000f8e333f */
[----:B------:R-:W-:-:S03]  /*79c0*/  ULDC UR4, c[0x0][0xb2c] ;  /* 0x0002cb0000047ab9 */ /* 0x000fc60000000800 */
[----:B------:R-:W-:-:S03]  /*79d0*/  UIADD3 UR7, UR7, UR4, URZ ;  /* 0x0000000407077290 */ /* 0x000fc6000fffe03f */
[----:B------:R-:W1:Y:S01]  /*79e0*/  LDC R3, c[0x0][0x290] ;  /* 0x0000a400ff037b82 */ /* 0x000e620000000800 */
[----:B------:R-:W-:Y:S01]  /*79f0*/  UIMAD UR35, UR7, 0x60, URZ ;  /* 0x00000060072378a4 */ /* 0x000fe2000f8e023f */
[----:B------:R-:W-:-:S05]  /*7a00*/  ULDC UR4, c[0x0][0x74c] ;  /* 0x0001d30000047ab9 */ /* 0x000fca0000000800 */
        /* <DEDUP_REMOVED lines=56> */
.L_x_2810:
        /* <DEDUP_REMOVED lines=9> */
.L_x_2775:
        /* <DEDUP_REMOVED lines=108> */
.L_x_2786:
[----:B-1----:R-:W-:-:S05]  /*84e0*/  IMAD.MOV.U32 R13, RZ, RZ, 0x1 ;  /* 0x00000001ff0d7424 */ /* 0x002fca00078e00ff */
[----:B------:R-:W-:-:S04]  /*84f0*/  SHF.L.U32 R13, R13, 0x1f, RZ ;  /* 0x0000001f0d0d7819 */ /* 0x000fc800000006ff */
[----:B------:R-:W1:Y:S02]  /*8500*/  SYNCS.PHASECHK.TRANS64.TRYWAIT P1, [R12+URZ+0x36438], R13 ;  /* 0x0364380d0c0075a7 */ /* 0x000e64000802017f */
[----:B-1----:R-:W-:Y:S05]  /*8510*/  @!P1 BRA `(.L_x_2778) ;  /* 0x0000001c00089947 */ /* 0x002fea0003800000 */
.L_x_2811:
        /* <DEDUP_REMOVED lines=8> */
.L_x_2779:
        /* <DEDUP_REMOVED lines=48> */
.L_x_2812:
        /* <DEDUP_REMOVED lines=8> */
.L_x_2781:
        /* <DEDUP_REMOVED lines=46> */
.L_x_2813:
        /* <DEDUP_REMOVED lines=12> */
.L_x_2783:
        /* <DEDUP_REMOVED lines=37> */
.L_x_2815:
        /* <DEDUP_REMOVED lines=8> */
.L_x_2785:
        /* <DEDUP_REMOVED lines=41> */
.L_x_2777:
[----:B--2---:R-:W2:Y:S01]  /*9220*/  LDL.LU R4, [R1] ;  /* 0x0000000001047983 */ /* 0x004ea20000300800 */
[----:B------:R-:W-:-:S03]  /*9230*/  IMAD.MOV.U32 R10, RZ, RZ, 0x1 ;  /* 0x00000001ff0a7424 */ /* 0x000fc600078e00ff */
[----:B------:R3:W5:Y:S01]  /*9240*/  LDL R5, [R1+0x4] ;  /* 0x0000040001057983 */ /* 0x0007620000100800 */
[----:B--2---:R-:W-:-:S13]  /*9250*/  ISETP.NE.AND P1, PT, R4, RZ, PT ;  /* 0x000000ff0400720c */ /* 0x004fda0003f25270 */
[----:B---3--:R-:W-:Y:S05]  /*9260*/  @!P1 BRA `(.L_x_2776) ;  /* 0x0000000400889947 */ /* 0x008fea0003800000 */
[----:B------:R-:W2:Y:S02]  /*9270*/  SYNCS.PHASECHK.TRANS64.TRYWAIT P1, [R12+URZ+0x36438], R13 ;  /* 0x0364380d0c0075a7 */ /* 0x000ea4000802017f */
[----:B--2---:R-:W-:Y:S05]  /*9280*/  @!P1 BRA `(.L_x_2787) ;  /* 0x00000010000c9947 */ /* 0x004fea0003800000 */
.L_x_2816:
        /* <DEDUP_REMOVED lines=8> */
.L_x_2788:
        /* <DEDUP_REMOVED lines=41> */
.L_x_2817:
        /* <DEDUP_REMOVED lines=9> */
.L_x_2790:
        /* <DEDUP_REMOVED lines=38> */
.L_x_2776:
[----:B------:R-:W-:-:S04]  /*9890*/  SHF.L.U32 R3, R10, 0x1f, RZ ;  /* 0x0000001f0a037819 */ /* 0x000fc800000006ff */
[----:B------:R-:W2:Y:S02]  /*98a0*/  SYNCS.PHASECHK.TRANS64.TRYWAIT P1, [R12+URZ+0x36438], R3 ;  /* 0x036438030c0075a7 */ /* 0x000ea4000802017f */
[----:B--2---:R-:W-:Y:S05]  /*98b0*/  @!P1 BRA `(.L_x_2791) ;  /* 0x0000000800a89947 */ /* 0x004fea0003800000 */
.L_x_2818:
[----:B------:R-:W-:Y:S05]  /*98c0*/  @P0 BRA `(.L_x_2792) ;  /* 0x0000000000180947 */ /* 0x000fea0003800000 */
[----:B------:R-:W3:Y:S01]  /*98d0*/  S2R R0, SR_TID.X ;  /* 0x0000000000007919 */ /* 0x000ee20000002100 */
[----:B--2---:R-:W-:-:S04]  /*98e0*/  IMAD.MOV.U32 R3, RZ, RZ, 0x6100 ;  /* 0x00006100ff037424 */ /* 0x004fc800078e00ff */
[----:B------:R4:W-:Y:S01]  /*98f0*/  SYNCS.ARRIVE.TRANS64 RZ, [R12+URZ+0x36430], R3 ;  /* 0x036430030cff79a7 */ /* 0x0009e2000800003f */
[----:B---3--:R-:W-:-:S13]  /*9900*/  LOP3.LUT P0, RZ, R0, 0x1f, RZ, 0xc0, !PT ;  /* 0x0000001f00ff7812 */ /* 0x008fda000780c0ff */
[----:B----4-:R-:W-:Y:S05]  /*9910*/  @!P0 BRA `(.L_x_2792) ;  /* 0x0000000000048947 */ /* 0x010fea0003800000 */
[----:B------:R-:W-:Y:S01]  /*9920*/  BPT.TRAP 0x1 ;  /* 0x000000040000795c */ /* 0x000fe20000300000 */
.L_x_2792:
        /* <DEDUP_REMOVED lines=45> */
.L_x_2773:
[----:B------:R-:W-:Y:S05]  /*9c00*/  BSYNC B1 ;  /* 0x0000000000017941 */ /* 0x000fea0003800000 */
.L_x_2772:
[----:B------:R-:W-:-:S03]  /*9c10*/  UMOV UR4, 0xffffffff ;  /* 0xffffffff00047882 */ /* 0x000fc60000000000 */
[----:B------:R-:W-:Y:S05]  /*9c20*/  BRA.DIV UR4, `(.L_x_2793) ;  /* 0x0000000604e07947 */ /* 0x000fea000b800000 */
[----:B------:R-:W-:-:S13]  /*9c30*/  ELECT P6, URZ, PT ;  /* 0x00000000003f782f */ /* 0x000fda00038c0000 */
.L_x_2821:
[----:B------:R-:W-:Y:S05]  /*9c40*/  @!P6 BRA `(.L_x_2716) ;  /* 0x000000000074e947 */ /* 0x000fea0003800000 */
[----:B------:R-:W2:Y:S02]  /*9c50*/  LDL.LU R0, [R1+0x8] ;  /* 0x0000080001007983 */ /* 0x000ea40000300800 */
[----:B--2---:R-:W-:-:S04]  /*9c60*/  LOP3.LUT R0, R0, 0x2, RZ, 0xfc, !PT ;  /* 0x0000000200007812 */ /* 0x004fc800078efcff */
[----:B------:R-:W-:-:S13]  /*9c70*/  ISETP.NE.AND P2, PT, R0, 0x3, PT ;  /* 0x000000030000780c */ /* 0x000fda0003f45270 */
[----:B------:R-:W-:Y:S05]  /*9c80*/  @!P2 BRA `(.L_x_2794) ;  /* 0x000000000004a947 */ /* 0x000fea0003800000 */
[----:B------:R-:W-:Y:S01]  /*9c90*/  BPT.TRAP 0x1 ;  /* 0x000000040000795c */ /* 0x000fe20000300000 */
.L_x_2794:
        /* <DEDUP_REMOVED lines=15> */
.L_x_2822:
[----:B------:R-:W3:Y:S02]  /*9d90*/  SYNCS.PHASECHK.TRANS64.TRYWAIT P0, [R23+URZ], R0 ;  /* 0x00000000170075a7 */ /* 0x000ee4000800017f */
[----:B---3--:R-:W-:Y:S05]  /*9da0*/  @!P0 BRA `(.L_x_2796) ;  /* 0x0000000400b48947 */ /* 0x008fea0003800000 */
.L_x_2823:
[----:B------:R-:W-:Y:S05]  /*9db0*/  @!P2 BRA `(.L_x_2797) ;  /* 0x000000000004a947 */ /* 0x000fea0003800000 */
[----:B------:R-:W-:Y:S01]  /*9dc0*/  BPT.TRAP 0x1 ;  /* 0x000000040000795c */ /* 0x000fe20000300000 */
.L_x_2797:
[----:B------:R-:W-:-:S07]  /*9dd0*/  SHF.L.U32 R10, R10, 0x1f, RZ ;  /* 0x0000001f0a0a7819 */ /* 0x000fce00000006ff */
.L_x_2798:
[----:B----4-:R4:W1:Y:S02]  /*9de0*/  SYNCS.PHASECHK.TRANS64.TRYWAIT P0, [R7+URZ+0x36438], R10 ;  /* 0x0364380a070075a7 */ /* 0x010864000800017f */
[----:B-1----:R-:W-:Y:S05]  /*9df0*/  @!P0 NANOSLEEP.SYNCS 0x989680 ;  /* 0x009896800000895d */ /* 0x002fea0003900000 */
[----:B------:R-:W1:Y:S02]  /*9e00*/  @!P0 SYNCS.PHASECHK.TRANS64 P0, [R7+URZ+0x36438], R10 ;  /* 0x0364380a070085a7 */ /* 0x000e64000800007f */
[----:B-1----:R-:W-:Y:S05]  /*9e10*/  @!P0 BRA `(.L_x_2798) ;  /* 0xfffffffc00f08947 */ /* 0x002fea000383ffff */
.L_x_2716:
[----:B------:R-:W-:Y:S05]  /*9e20*/  BSYNC B0 ;  /* 0x0000000000007941 */ /* 0x000fea0003800000 */
.L_x_2714:
[----:B------:R-:W-:Y:S05]  /*9e30*/  EXIT ;  /* 0x000000000000794d */ /* 0x000fea0003800000 */
.L_x_2669:
[----:B------:R-:W-:Y:S02]  /*9e40*/  IMAD.MOV.U32 R12, RZ, RZ, RZ ;  /* 0x000000ffff0c7224 */ /* 0x000fe400078e00ff */
[----:B------:R-:W-:Y:S02]  /*9e50*/  IMAD.MOV.U32 R11, RZ, RZ, 0x1f ;  /* 0x0000001fff0b7424 */ /* 0x000fe400078e00ff */
[----:B------:R-:W-:-:S07]  /*9e60*/  IMAD.MOV.U32 R15, RZ, RZ, -0x1 ;  /* 0xffffffffff0f7424 */ /* 0x000fce00078e00ff */
[----:B------:R-:W-:Y:S05]  /*9e70*/  WARPSYNC.COLLECTIVE R15, `(.L_x_2799) ;  /* 0x000000000f087348 */ /* 0x000fea0003c00000 */
[----:B------:R1:W2:Y:S02]  /*9e80*/  SHFL.IDX P6, R14, R13, R12, R11 ;  /* 0x0000000c0d0e7389 */ /* 0x0002a400000c000b */
[----:B-12---:R-:W-:Y:S01]  /*9e90*/  ENDCOLLECTIVE ;  /* 0x000000000000791b */ /* 0x006fe20003800000 */
.L_x_2799:
[----:B------:R-:W-:Y:S05]  /*9ea0*/  BRA `(.L_x_2800) ;  /* 0xffffff7000ec7947 */ /* 0x000fea000383ffff */
.L_x_2671:
[----:B--2---:R2:W3:Y:S02]  /*9eb0*/  SYNCS.PHASECHK.TRANS64.TRYWAIT P0, [R19+URZ+0x36400], R10 ;  /* 0x0364000a130075a7 */ /* 0x0044e4000800017f */
[----:B---3--:R-:W-:Y:S05]  /*9ec0*/  @!P0 NANOSLEEP.SYNCS 0x989680 ;  /* 0x009896800000895d */ /* 0x008fea0003900000 */
[----:B------:R-:W3:Y:S02]  /*9ed0*/  @!P0 SYNCS.PHASECHK.TRANS64 P0, [R19+URZ+0x36400], R10 ;  /* 0x0364000a130085a7 */ /* 0x000ee4000800007f */
[----:B---3--:R-:W-:Y:S05]  /*9ee0*/  @!P0 BRA `(.L_x_2671) ;  /* 0xfffffffc00f08947 */ /* 0x008fea000383ffff */
[----:B------:R-:W-:Y:S05]  /*9ef0*/  BRA `(.L_x_2670) ;  /* 0xffffff7400247947 */ /* 0x000fea000383ffff */
.L_x_2675:
[----:B--2---:R2:W3:Y:S02]  /*9f00*/  SYNCS.PHASECHK.TRANS64.TRYWAIT P1, [R3+URZ+0x36410], R12 ;  /* 0x0364100c030075a7 */ /* 0x0044e4000802017f */
[----:B---3--:R-:W-:Y:S05]  /*9f10*/  @!P1 NANOSLEEP.SYNCS 0x989680 ;  /* 0x009896800000995d */ /* 0x008fea0003900000 */
[----:B------:R-:W3:Y:S02]  /*9f20*/  @!P1 SYNCS.PHASECHK.TRANS64 P1, [R3+URZ+0x36410], R12 ;  /* 0x0364100c030095a7 */ /* 0x000ee4000802007f */
[----:B---3--:R-:W-:Y:S05]  /*9f30*/  @!P1 BRA `(.L_x_2675) ;  /* 0xfffffffc00f09947 */ /* 0x008fea000383ffff */
[----:B------:R-:W-:Y:S05]  /*9f40*/  BRA `(.L_x_2674) ;  /* 0xffffff7800ec7947 */ /* 0x000fea000383ffff */
.L_x_2679:
[----:B------:R1:W1:Y:S02]  /*9f50*/  SYNCS.PHASECHK.TRANS64.TRYWAIT P1, [R19+URZ+0x36430], R14 ;  /* 0x0364300e130075a7 */ /* 0x000264000802017f */
[----:B-1----:R-:W-:Y:S05]  /*9f60*/  @!P1 NANOSLEEP.SYNCS 0x989680 ;  /* 0x009896800000995d */ /* 0x002fea0003900000 */
[----:B------:R-:W1:Y:S02]  /*9f70*/  @!P1 SYNCS.PHASECHK.TRANS64 P1, [R19+URZ+0x36430], R14 ;  /* 0x0364300e130095a7 */ /* 0x000e64000802007f */
[----:B-1----:R-:W-:Y:S05]  /*9f80*/  @!P1 BRA `(.L_x_2679) ;  /* 0xfffffffc00f09947 */ /* 0x002fea000383ffff */
[----:B------:R-:W-:Y:S05]  /*9f90*/  BRA `(.L_x_2678) ;  /* 0xffffff8000907947 */ /* 0x000fea000383ffff */
.L_x_2723:
[----:B------:R-:W-:Y:S01]  /*9fa0*/  BSSY B1, `(.L_x_2801) ;  /* 0x0000005000017945 */ /* 0x000fe20003800000 */
[----:B------:R-:W-:-:S07]  /*9fb0*/  IMAD.MOV.U32 R15, RZ, RZ, -0x1 ;  /* 0xffffffffff0f7424 */ /* 0x000fce00078e00ff */
[----:B------:R-:W-:Y:S05]  /*9fc0*/  WARPSYNC.COLLECTIVE R15, `(.L_x_2802) ;  /* 0x000000000f087348 */ /* 0x000fea0003c00000 */
[----:B------:R-:W-:Y:S01]  /*9fd0*/  NOP ;  /* 0x0000000000007918 */ /* 0x000fe20000000000 */
[----:B------:R-:W-:Y:S01]  /*9fe0*/  ENDCOLLECTIVE ;  /* 0x000000000000791b */ /* 0x000fe20003800000 */
.L_x_2802:
[----:B------:R-:W-:Y:S05]  /*9ff0*/  BSYNC B1 ;  /* 0x0000000000017941 */ /* 0x000fea0003800000 */
.L_x_2801:
[----:B------:R-:W-:Y:S05]  /*a000*/  BRA `(.L_x_2803) ;  /* 0xffffffc0009c7947 */ /* 0x000fea000383ffff */
.L_x_2740:
[----:B------:R-:W-:Y:S01]  /*a010*/  BSSY B1, `(.L_x_2804) ;  /* 0x0000005000017945 */ /* 0x000fe20003800000 */
[----:B------:R-:W-:-:S07]  /*a020*/  IMAD.MOV.U32 R15, RZ, RZ, -0x1 ;  /* 0xffffffffff0f7424 */ /* 0x000fce00078e00ff */
[----:B------:R-:W-:Y:S05]  /*a030*/  WARPSYNC.COLLECTIVE R15, `(.L_x_2805) ;  /* 0x000000000f087348 */ /* 0x000fea0003c00000 */
[----:B------:R-:W-:Y:S01]  /*a040*/  NOP ;  /* 0x0000000000007918 */ /* 0x000fe20000000000 */
[----:B------:R-:W-:Y:S01]  /*a050*/  ENDCOLLECTIVE ;  /* 0x000000000000791b */ /* 0x000fe20003800000 */
.L_x_2805:
[----:B------:R-:W-:Y:S05]  /*a060*/  BSYNC B1 ;  /* 0x0000000000017941 */ /* 0x000fea0003800000 */
.L_x_2804:
[----:B------:R-:W-:Y:S05]  /*a070*/  BRA `(.L_x_2806) ;  /* 0xffffffc800a07947 */ /* 0x000fea000383ffff */
.L_x_2756:
[----:B------:R-:W-:Y:S01]  /*a080*/  BSSY B1, `(.L_x_2807) ;  /* 0x0000005000017945 */ /* 0x000fe20003800000 */
[----:B------:R-:W-:-:S07]  /*a090*/  IMAD.MOV.U32 R15, RZ, RZ, -0x1 ;  /* 0xffffffffff0f7424 */ /* 0x000fce00078e00ff */
[----:B------:R-:W-:Y:S05]  /*a0a0*/  WARPSYNC.COLLECTIVE R15, `(.L_x_2808) ;  /* 0x000000000f087348 */ /* 0x000fea0003c00000 */
[----:B------:R-:W-:Y:S01]  /*a0b0*/  NOP ;  /* 0x0000000000007918 */ /* 0x000fe20000000000 */
[----:B------:R-:W-:Y:S01]  /*a0c0*/  ENDCOLLECTIVE ;  /* 0x000000000000791b */ /* 0x000fe20003800000 */
.L_x_2808:
[----:B------:R-:W-:Y:S05]  /*a0d0*/  BSYNC B1 ;  /* 0x0000000000017941 */ /* 0x000fea0003800000 */
.L_x_2807:
[----:B------:R-:W-:Y:S05]  /*a0e0*/  BRA `(.L_x_2809) ;  /* 0xffffffd0002c7947 */ /* 0x000fea000383ffff */
.L_x_2774:
[----:B-1----:R1:W2:Y:S02]  /*a0f0*/  SYNCS.PHASECHK.TRANS64.TRYWAIT P1, [R12+URZ+0x36420], R13 ;  /* 0x0364200d0c0075a7 */ /* 0x0022a4000802017f */
[----:B--2---:R-:W-:Y:S05]  /*a100*/  @!P1 NANOSLEEP.SYNCS 0x989680 ;  /* 0x009896800000995d */ /* 0x004fea0003900000 */
[----:B------:R-:W2:Y:S02]  /*a110*/  @!P1 SYNCS.PHASECHK.TRANS64 P1, [R12+URZ+0x36420], R13 ;  /* 0x0364200d0c0095a7 */ /* 0x000ea4000802007f */
[----:B--2---:R-:W-:Y:S05]  /*a120*/  @!P1 BRA `(.L_x_2774) ;  /* 0xfffffffc00f09947 */ /* 0x004fea000383ffff */
[----:B------:R-:W-:Y:S05]  /*a130*/  BRA `(.L_x_2810) ;  /* 0xffffffdc00147947 */ /* 0x000fea000383ffff */
.L_x_2778:
[----:B-1----:R1:W3:Y:S02]  /*a140*/  SYNCS.PHASECHK.TRANS64.TRYWAIT P1, [R12+URZ+0x36438], R13 ;  /* 0x0364380d0c0075a7 */ /* 0x0022e4000802017f */
[----:B---3--:R-:W-:Y:S05]  /*a150*/  @!P1 NANOSLEEP.SYNCS 0x989680 ;  /* 0x009896800000995d */ /* 0x008fea0003900000 */
[----:B------:R-:W3:Y:S02]  /*a160*/  @!P1 SYNCS.PHASECHK.TRANS64 P1, [R12+URZ+0x36438], R13 ;  /* 0x0364380d0c0095a7 */ /* 0x000ee4000802007f */
[----:B---3--:R-:W-:Y:S05]  /*a170*/  @!P1 BRA `(.L_x_2778) ;  /* 0xfffffffc00f09947 */ /* 0x008fea000383ffff */
[----:B------:R-:W-:Y:S05]  /*a180*/  BRA `(.L_x_2811) ;  /* 0xffffffe000e47947 */ /* 0x000fea000383ffff */
.L_x_2780:
[----:B--2---:R2:W3:Y:S02]  /*a190*/  SYNCS.PHASECHK.TRANS64.TRYWAIT P1, [R12+URZ+0x36428], R0 ;  /* 0x036428000c0075a7 */ /* 0x0044e4000802017f */
[----:B---3--:R-:W-:Y:S05]  /*a1a0*/  @!P1 NANOSLEEP.SYNCS 0x989680 ;  /* 0x009896800000995d */ /* 0x008fea0003900000 */
[----:B------:R-:W3:Y:S02]  /*a1b0*/  @!P1 SYNCS.PHASECHK.TRANS64 P1, [R12+URZ+0x36428], R0 ;  /* 0x036428000c0095a7 */ /* 0x000ee4000802007f */
[----:B---3--:R-:W-:Y:S05]  /*a1c0*/  @!P1 BRA `(.L_x_2780) ;  /* 0xfffffffc00f09947 */ /* 0x008fea000383ffff */
[----:B------:R-:W-:Y:S05]  /*a1d0*/  BRA `(.L_x_2812) ;  /* 0xffffffe400b07947 */ /* 0x000fea000383ffff */
.L_x_2782:
        /* <DEDUP_REMOVED lines=8> */
.L_x_2784:
[----:B------:R-:W-:-:S07]  /*a260*/  SHF.L.U32 R5, R16, 0x1f, RZ ;  /* 0x0000001f10057819 */ /* 0x000fce00000006ff */
.L_x_2814:
[----:B---3--:R3:W4:Y:S02]  /*a270*/  SYNCS.PHASECHK.TRANS64.TRYWAIT P1, [R12+URZ+0x36420], R5 ;  /* 0x036420050c0075a7 */ /* 0x008724000802017f */
[----:B----4-:R-:W-:Y:S05]  /*a280*/  @!P1 NANOSLEEP.SYNCS 0x989680 ;  /* 0x009896800000995d */ /* 0x010fea0003900000 */
[----:B------:R-:W4:Y:S02]  /*a290*/  @!P1 SYNCS.PHASECHK.TRANS64 P1, [R12+URZ+0x36420], R5 ;  /* 0x036420050c0095a7 */ /* 0x000f24000802007f */
[----:B----4-:R-:W-:Y:S05]  /*a2a0*/  @!P1 BRA `(.L_x_2814) ;  /* 0xfffffffc00f09947 */ /* 0x010fea000383ffff */
[----:B------:R-:W-:Y:S05]  /*a2b0*/  BRA `(.L_x_2815) ;  /* 0xffffffec00147947 */ /* 0x000fea000383ffff */
.L_x_2787:
[----:B--2---:R2:W3:Y:S02]  /*a2c0*/  SYNCS.PHASECHK.TRANS64.TRYWAIT P1, [R12+URZ+0x36438], R13 ;  /* 0x0364380d0c0075a7 */ /* 0x0044e4000802017f */
[----:B---3--:R-:W-:Y:S05]  /*a2d0*/  @!P1 NANOSLEEP.SYNCS 0x989680 ;  /* 0x009896800000995d */ /* 0x008fea0003900000 */
[----:B------:R-:W3:Y:S02]  /*a2e0*/  @!P1 SYNCS.PHASECHK.TRANS64 P1, [R12+URZ+0x36438], R13 ;  /* 0x0364380d0c0095a7 */ /* 0x000ee4000802007f */
[----:B---3--:R-:W-:Y:S05]  /*a2f0*/  @!P1 BRA `(.L_x_2787) ;  /* 0xfffffffc00f09947 */ /* 0x008fea000383ffff */
[----:B------:R-:W-:Y:S05]  /*a300*/  BRA `(.L_x_2816) ;  /* 0xffffffec00e07947 */ /* 0x000fea000383ffff */
.L_x_2789:
[----:B-1----:R1:W2:Y:S02]  /*a310*/  SYNCS.PHASECHK.TRANS64.TRYWAIT P1, [R12+URZ+0x36428], R5 ;  /* 0x036428050c0075a7 */ /* 0x0022a4000802017f */
[----:B--2---:R-:W-:Y:S05]  /*a320*/  @!P1 NANOSLEEP.SYNCS 0x989680 ;  /* 0x009896800000995d */ /* 0x004fea0003900000 */
[----:B------:R-:W2:Y:S02]  /*a330*/  @!P1 SYNCS.PHASECHK.TRANS64 P1, [R12+URZ+0x36428], R5 ;  /* 0x036428050c0095a7 */ /* 0x000ea4000802007f */
[----:B--2---:R-:W-:Y:S05]  /*a340*/  @!P1 BRA `(.L_x_2789) ;  /* 0xfffffffc00f09947 */ /* 0x004fea000383ffff */
[----:B------:R-:W-:Y:S05]  /*a350*/  BRA `(.L_x_2817) ;  /* 0xfffffff000907947 */ /* 0x000fea000383ffff */
.L_x_2791:
[----:B--2---:R2:W3:Y:S02]  /*a360*/  SYNCS.PHASECHK.TRANS64.TRYWAIT P1, [R12+URZ+0x36438], R3 ;  /* 0x036438030c0075a7 */ /* 0x0044e4000802017f */
[----:B---3--:R-:W-:Y:S05]  /*a370*/  @!P1 NANOSLEEP.SYNCS 0x989680 ;  /* 0x009896800000995d */ /* 0x008fea0003900000 */
[----:B------:R-:W3:Y:S02]  /*a380*/  @!P1 SYNCS.PHASECHK.TRANS64 P1, [R12+URZ+0x36438], R3 ;  /* 0x036438030c0095a7 */ /* 0x000ee4000802007f */
[----:B---3--:R-:W-:Y:S05]  /*a390*/  @!P1 BRA `(.L_x_2791) ;  /* 0xfffffffc00f09947 */ /* 0x008fea000383ffff */
[----:B------:R-:W-:Y:S05]  /*a3a0*/  BRA `(.L_x_2818) ;  /* 0xfffffff400447947 */ /* 0x000fea000383ffff */
.L_x_2793:
[----:B------:R-:W-:Y:S01]  /*a3b0*/  BSSY B1, `(.L_x_2819) ;  /* 0x0000006000017945 */ /* 0x000fe20003800000 */
[----:B------:R-:W-:-:S07]  /*a3c0*/  IMAD.MOV.U32 R15, RZ, RZ, -0x1 ;  /* 0xffffffffff0f7424 */ /* 0x000fce00078e00ff */
[----:B-1----:R-:W-:Y:S05]  /*a3d0*/  WARPSYNC.COLLECTIVE R15, `(.L_x_2820) ;  /* 0x000000000f0c7348 */ /* 0x002fea0003c00000 */
[----:B------:R-:W-:Y:S02]  /*a3e0*/  ELECT P6, UR62, PT ;  /* 0x00000000003e782f */ /* 0x000fe400038c0000 */
[----:B------:R-:W-:Y:S01]  /*a3f0*/  MOV R14, UR62 ;  /* 0x0000003e000e7c02 */ /* 0x000fe20008000f00 */
[----:B-1----:R-:W-:Y:S10]  /*a400*/  ENDCOLLECTIVE ;  /* 0x000000000000791b */ /* 0x002ff40003800000 */
.L_x_2820:
[----:B------:R-:W-:Y:S05]  /*a410*/  BSYNC B1 ;  /* 0x0000000000017941 */ /* 0x000fea0003800000 */
.L_x_2819:
[----:B------:R-:W-:Y:S05]  /*a420*/  BRA `(.L_x_2821) ;  /* 0xfffffff800047947 */ /* 0x000fea000383ffff */
.L_x_2795:
[----:B--2---:R2:W3:Y:S02]  /*a430*/  SYNCS.PHASECHK.TRANS64.TRYWAIT P0, [R5+URZ], R2 ;  /* 0x00000002050075a7 */ /* 0x0044e4000800017f */
[----:B---3--:R-:W-:Y:S05]  /*a440*/  @!P0 NANOSLEEP.SYNCS 0x989680 ;  /* 0x009896800000895d */ /* 0x008fea0003900000 */
[----:B------:R-:W3:Y:S02]  /*a450*/  @!P0 SYNCS.PHASECHK.TRANS64 P0, [R5+URZ], R2 ;  /* 0x00000002050085a7 */ /* 0x000ee4000800007f */
[----:B---3--:R-:W-:Y:S05]  /*a460*/  @!P0 BRA `(.L_x_2795) ;  /* 0xfffffffc00f08947 */ /* 0x008fea000383ffff */
[----:B------:R-:W-:Y:S05]  /*a470*/  BRA `(.L_x_2822) ;  /* 0xfffffff800447947 */ /* 0x000fea000383ffff */
.L_x_2796:
[----:B---3--:R3:W4:Y:S02]  /*a480*/  SYNCS.PHASECHK.TRANS64.TRYWAIT P0, [R23+URZ], R0 ;  /* 0x00000000170075a7 */ /* 0x008724000800017f */
[----:B----4-:R-:W-:Y:S05]  /*a490*/  @!P0 NANOSLEEP.SYNCS 0x989680 ;  /* 0x009896800000895d */ /* 0x010fea0003900000 */
[----:B------:R-:W4:Y:S02]  /*a4a0*/  @!P0 SYNCS.PHASECHK.TRANS64 P0, [R23+URZ], R0 ;  /* 0x00000000170085a7 */ /* 0x000f24000800007f */
[----:B----4-:R-:W-:Y:S05]  /*a4b0*/  @!P0 BRA `(.L_x_2796) ;  /* 0xfffffffc00f08947 */ /* 0x010fea000383ffff */
[----:B------:R-:W-:Y:S05]  /*a4c0*/  BRA `(.L_x_2823) ;  /* 0xfffffff800387947 */ /* 0x000fea000383ffff */
.L_x_2824:
        /* <DEDUP_REMOVED lines=11> */
.L_x_3872:


//--------------------- .text._ZN7cutlass13device_kernelIN5flash11enable_sm90INS1_16FlashAttnBwdSm90INS1_25CollectiveMainloopBwdSm90ILi2ELi1ELi1EN4cute5tupleIJNS5_1CILi1EEES8_S8_EEENS6_IJNS7_ILi64EEENS7_ILi96EEENS7_ILi192EEEEEENS_6half_tEfNS_4arch4Sm90ELb1ELb0ELb0ELb0ELb0ELb0ELb1ELb0ELi3ELi1ELi1ELi1ELb0EEENS1_24CollectiveEpilogueBwdGQAISD_fSG_Li384ELb0ELb0EEENS1_25SingleTileBwdLPTSchedulerILb0ELi96ELb0EEEEEEEEEvNT_6ParamsE --------------------------
	.section	.text._ZN7cutlass13device_kernelIN5flash11enable_sm90INS1_16FlashAttnBwdSm90INS1_25CollectiveMainloopBwdSm90ILi2ELi1ELi1EN4cute5tupleIJNS5_1CILi1EEES8_S8_EEENS6_IJNS7_ILi64EEENS7_ILi96EEENS7_ILi192EEEEEENS_6half_tEfNS_4arch4Sm90ELb1ELb0ELb0ELb0ELb0ELb0ELb1ELb0ELi3ELi1ELi1ELi1ELb0EEENS1_24CollectiveEpilogueBwdGQAISD_fSG_Li384ELb0ELb0EEENS1_25SingleTileBwdLPTSchedulerILb0ELi96ELb0EEEEEEEEEvNT_6ParamsE,"ax",@progbits
	.align	128
.text._ZN7cutlass13device_kernelIN5flash11enable_sm90INS1_16FlashAttnBwdSm90INS1_25CollectiveMainloopBwdSm90ILi2ELi1ELi1EN4cute5tupleIJNS5_1CILi1EEES8_S8_EEENS6_IJNS7_ILi64EEENS7_ILi96EEENS7_ILi192EEEEEENS_6half_tEfNS_4arch4Sm90ELb1ELb0ELb0ELb0ELb0ELb0ELb1ELb0ELi3ELi1ELi1ELi1ELb0EEENS1_24CollectiveEpilogueBwdGQAISD_fSG_Li384ELb0ELb0EEENS1_25SingleTileBwdLPTSchedulerILb0ELi96ELb0EEEEEEEEEvNT_6ParamsE:
        .type           _ZN7cutlass13device_kernelIN5flash11enable_sm90INS1_16FlashAttnBwdSm90INS1_25CollectiveMainloopBwdSm90ILi2ELi1ELi1EN4cute5tupleIJNS5_1CILi1EEES8_S8_EEENS6_IJNS7_ILi64EEENS7_ILi96EEENS7_ILi192EEEEEENS_6half_tEfNS_4arch4Sm90ELb1ELb0ELb0ELb0ELb0ELb0ELb1ELb0ELi3ELi1ELi1ELi1ELb0EEENS1_24CollectiveEpilogueBwdGQAISD_fSG_Li384ELb0ELb0EEENS1_25SingleTileBwdLPTSchedulerILb0ELi96ELb0EEEEEEEEEvNT_6ParamsE,@function
        .size           _ZN7cutlass13device_kernelIN5flash11enable_sm90INS1_16FlashAttnBwdSm90INS1_25CollectiveMainloopBwdSm90ILi2ELi1ELi1EN4cute5tupleIJNS5_1CILi1EEES8_S8_EEENS6_IJNS7_ILi64EEENS7_ILi96EEENS7_ILi192EEEEEENS_6half_tEfNS_4arch4Sm90ELb1ELb0ELb0ELb0ELb0ELb0ELb1ELb0ELi3ELi1ELi1ELi1ELb0EEENS1_24CollectiveEpilogueBwdGQAISD_fSG_Li384ELb0ELb0EEENS1_25SingleTileBwdLPTSchedulerILb0ELi96ELb0EEEEEEEEEvNT_6ParamsE,(.L_x_3873 - _ZN7cutlass13device_kernelIN5flash11enable_sm90INS1_16FlashAttnBwdSm90INS1_25CollectiveMainloopBwdSm90ILi2ELi1ELi1EN4cute5tupleIJNS5_1CILi1EEES8_S8_EEENS6_IJNS7_ILi64EEENS7_ILi96EEENS7_ILi192EEEEEENS_6half_tEfNS_4arch4Sm90ELb1ELb0ELb0ELb0ELb0ELb0ELb1ELb0ELi3ELi1ELi1ELi1ELb0EEENS1_24CollectiveEpilogueBwdGQAISD_fSG_Li384ELb0ELb0EEENS1_25SingleTileBwdLPTSchedulerILb0ELi96ELb0EEEEEEEEEvNT_6ParamsE)
        .other          _ZN7cutlass13device_kernelIN5flash11enable_sm90INS1_16FlashAttnBwdSm90INS1_25CollectiveMainloopBwdSm90ILi2ELi1ELi1EN4cute5tupleIJNS5_1CILi1EEES8_S8_EEENS6_IJNS7_ILi64EEENS7_ILi96EEENS7_ILi192EEEEEENS_6half_tEfNS_4arch4Sm90ELb1ELb0ELb0ELb0ELb0ELb0ELb1ELb0ELi3ELi1ELi1ELi1ELb0EEENS1_24CollectiveEpilogueBwdGQAISD_fSG_Li384ELb0ELb0EEENS1_25SingleTileBwdLPTSchedulerILb0ELi96ELb0EEEEEEEEEvNT_6ParamsE,@"STO_CUDA_ENTRY STV_DEFAULT"
_ZN7cutlass13device_kernelIN5flash11enable_sm90INS1_16FlashAttnBwdSm90INS1_25CollectiveMainloopBwdSm90ILi2ELi1ELi1EN4cute5tupleIJNS5_1CILi1EEES8_S8_EEENS6_IJNS7_ILi64EEENS7_ILi96EEENS7_ILi192EEEEEENS_6half_tEfNS_4arch4Sm90ELb1ELb0ELb0ELb0ELb0ELb0ELb1ELb0ELi3ELi1ELi1ELi1ELb0EEENS1_24CollectiveEpilogueBwdGQAISD_fSG_Li384ELb0ELb0EEENS1_25SingleTileBwdLPTSchedulerILb0ELi96ELb0EEEEEEEEEvNT_6ParamsE:
        /* <DEDUP_REMOVED lines=23> */
.L_x_2826:
[----:B------:R-:W-:Y:S05]  /*0170*/  BSYNC B0 ;  /* 0x0000000000007941 */ /* 0x000fea0003800000 */
.L_x_2825:
        /* <DEDUP_REMOVED lines=34> */
.L_x_2827:
        /* <DEDUP_REMOVED lines=20> */
.L_x_2828:
[----:B---3--:R-:W-:Y:S01]  /*04e0*/  ISETP.NE.AND P0, PT, R2, RZ, PT ;  /* 0x000000ff0200720c */ /* 0x008fe20003f05270 */
[----:B------:R-:W-:Y:S01]  /*04f0*/  IMAD.MOV.U32 R2, RZ, RZ, 0x1 ;  /* 0x00000001ff027424 */ /* 0x000fe200078e00ff */
[----:B------:R-:W-:Y:S01]  /*0500*/  NOP ;  /* 0x0000000000007918 */ /* 0x000fe20000000000 */
[----:B------:R-:W-:Y:S03]  /*0510*/  BSSY B6, `(.L_x_2829) ;  /* 0x000078e000067945 */ /* 0x000fe60003800000 */
[----:B------:R-:W-:-:S05]  /*0520*/  SEL R2, R2, 0x2, !P0 ;  /* 0x0000000202027807 */ /* 0x000fca0004000000 */
[----:B------:R3:W-:Y:S01]  /*0530*/  STL [R1+0x8], R2 ;  /* 0x0000080201007387 */ /* 0x0007e20000100800 */
[----:B-12-4-:R-:W-:Y:S06]  /*0540*/  BAR.SYNC.DEFER_BLOCKING 0x0 ;  /* 0x0000000000007b1d */ /* 0x016fec0000010000 */
[----:B------:R-:W-:Y:S05]  /*0550*/  @!P0 BRA `(.L_x_2830) ;  /* 0x0000003c00b48947 */ /* 0x000fea0003800000 */
.L_x_2831:
        /* <DEDUP_REMOVED lines=32> */
.L_x_2832:
[----:B------:R-:W-:Y:S01]  /*0760*/  ULDC UR7, c[0x0][0x8cc] ;  /* 0x0002330000077ab9 */ /* 0x000fe20000000800 */
[----:B------:R-:W-:Y:S01]  /*0770*/  UMOV UR36, UR10 ;  /* 0x0000000a00247c82 */ /* 0x000fe20008000000 */
[----:B------:R-:W-:-:S11]  /*0780*/  UISETP.NE.AND UP0, UPT, UR7, 0x1, UPT ;  /* 0x000000010700788c */ /* 0x000fd6000bf05270 */
[----:B------:R-:W-:Y:S02]  /*0790*/  @UP0 ULDC.64 UR8, c[0x0][0x8d0] ;  /* 0x0002340000080ab9 */ /* 0x000fe40000000a00 */
[----:B------:R-:W-:-:S04]  /*07a0*/  UIMAD.WIDE.U32 UR4, UR10, UR8, URZ ;  /* 0x000000080a0472a5 */ /* 0x000fc8000f8e003f */
[----:B------:R-:W-:-:S04]  /*07b0*/  @UP0 USHF.R.U32.HI UR36, URZ, UR9, UR5 ;  /* 0x000000093f240299 */ /* 0x000fc80008011605 */
[----:B------:R-:W-:-:S12]  /*07c0*/  UIMAD UR4, UR36, UR7, URZ ;  /* 0x00000007240472a4 */ /* 0x000fd8000f8e023f */
.L_x_2833:
        /* <DEDUP_REMOVED lines=102> */
.L_x_2837:
        /* <DEDUP_REMOVED lines=15> */
.L_x_2836:
        /* <DEDUP_REMOVED lines=20> */
.L_x_2839:
        /* <DEDUP_REMOVED lines=15> */
.L_x_2838:
        /* <DEDUP_REMOVED lines=8> */
.L_x_2924:
        /* <DEDUP_REMOVED lines=19> */
.L_x_2841:
        /* <DEDUP_REMOVED lines=107> */
.L_x_2853:
[----:B------:R-:W-:-:S13]  /*19b0*/  ISETP.NE.AND P0, PT, R10, 0x3, PT ;  /* 0x000000030a00780c */ /* 0x000fda0003f05270 */
[----:B-1----:R-:W-:Y:S05]  /*19c0*/  @!P0 BRA `(.L_x_2843) ;  /* 0x0000000000048947 */ /* 0x002fea0003800000 */
[----:B------:R-:W-:Y:S01]  /*19d0*/  BPT.TRAP 0x1 ;  /* 0x000000040000795c */ /* 0x000fe20000300000 */
.L_x_2843:
[----:B------:R-:W-:Y:S02]  /*19e0*/  LEA R3, R2, UR40, 0x3 ;  /* 0x0000002802037c11 */ /* 0x000fe4000f8e18ff */
[----:B------:R-:W-:-:S04]  /*19f0*/  SHF.L.U32 R12, R7, 0x1f, RZ ;  /* 0x0000001f070c7819 */ /* 0x000fc800000006ff */
[----:B------:R1:W2:Y:S01]  /*1a00*/  SYNCS.PHASECHK.TRANS64.TRYWAIT P1, [R3+URZ+0x36410], R12 ;  /* 0x0364100c030075a7 */ /* 0x0002a2000802017f */
[----:B------:R-:W-:Y:S05]  /*1a10*/  @!P0 BRA `(.L_x_2844) ;  /* 0x0000000000048947 */ /* 0x000fea0003800000 */
[----:B------:R-:W-:Y:S01]  /*1a20*/  BPT.TRAP 0x1 ;  /* 0x000000040000795c */ /* 0x000fe20000300000 */
.L_x_2844:
[----:B--2---:R-:W-:Y:S05]  /*1a30*/  @P1 BRA `(.L_x_2845) ;  /* 0x0000000000081947 */ /* 0x004fea0003800000 */
[----:B------:R-:W2:Y:S02]  /*1a40*/  SYNCS.PHASECHK.TRANS64.TRYWAIT P1, [R3+URZ+0x36410], R12 ;  /* 0x0364100c030075a7 */ /* 0x000ea4000802017f */
[----:B--2---:R-:W-:Y:S05]  /*1a50*/  @!P1 BRA `(.L_x_2846) ;  /* 0x00000064001c9947 */ /* 0x004fea0003800000 */
.L_x_2845:
        /* <DEDUP_REMOVED lines=103> */
.L_x_2847:
[----:B------:R-:W-:-:S04]  /*20d0*/  SHF.L.U32 R14, R5, 0x1f, RZ ;  /* 0x0000001f050e7819 */ /* 0x000fc800000006ff */
[----:B------:R4:W1:Y:S01]  /*20e0*/  SYNCS.PHASECHK.TRANS64.TRYWAIT P1, [UR40+0x36430], R14 ;  /* 0x0364300eff0075a7 */ /* 0x0008620008020168 */
[----:B------:R-:W-:Y:S05]  /*20f0*/  @!P0 BRA `(.L_x_2848) ;  /* 0x0000000000048947 */ /* 0x000fea0003800000 */
[----:B------:R-:W-:Y:S01]  /*2100*/  BPT.TRAP 0x1 ;  /* 0x000000040000795c */ /* 0x000fe20000300000 */
.L_x_2848:
[----:B-1----:R-:W-:Y:S05]  /*2110*/  @P1 BRA `(.L_x_2849) ;  /* 0x0000000000081947 */ /* 0x002fea0003800000 */
[----:B------:R-:W1:Y:S02]  /*2120*/  SYNCS.PHASECHK.TRANS64.TRYWAIT P1, [UR40+0x36430], R14 ;  /* 0x0364300eff0075a7 */ /* 0x000e640008020168 */
[----:B-1----:R-:W-:Y:S05]  /*2130*/  @!P1 BRA `(.L_x_2850) ;  /* 0x0000005c00789947 */ /* 0x002fea0003800000 */
.L_x_2849:
        /* <DEDUP_REMOVED lines=315> */
.L_x_2851:
        /* <DEDUP_REMOVED lines=60> */
.L_x_2852:
        /* <DEDUP_REMOVED lines=62> */
.L_x_2835:
[----:B------:R-:W-:Y:S05]  /*3c90*/  @P0 BRA `(.L_x_2834) ;  /* 0x0000004000540947 */ /* 0x000fea0003800000 */
[----:B------:R-:W1:Y:S01]  /*3ca0*/  S2R R4, SR_TID.X ;  /* 0x0000000000047919 */ /* 0x000e620000002100 */
[----:B------:R-:W2:Y:S01]  /*3cb0*/  S2UR UR5, SR_CgaCtaId ;  /* 0x00000000000579c3 */ /* 0x000ea20000008800 */
[----:B------:R-:W-:Y:S01]  /*3cc0*/  ULDC UR4, c[0x0][0x850] ;  /* 0x0002140000047ab9 */ /* 0x000fe20000000800 */
[----:B------:R-:W-:Y:S01]  /*3cd0*/  UIMAD UR8, UR36, 0x4800, URZ ;  /* 0x00004800240878a4 */ /* 0x000fe2000f8e023f */
[----:B------:R-:W-:Y:S01]  /*3ce0*/  BSSY B0, `(.L_x_2854) ;  /* 0x0000050000007945 */ /* 0x000fe20003800000 */
[----:B------:R-:W-:Y:S01]  /*3cf0*/  UISETP.NE.AND UP0, UPT, UR4, 0x1, UPT ;  /* 0x000000010400788c */ /* 0x000fe2000bf05270 */
[----:B------:R-:W-:Y:S02]  /*3d00*/  ULDC.64 UR12, c[0x0][0x818] ;  /* 0x00020600000c7ab9 */ /* 0x000fe40000000a00 */
[----:B------:R-:W-:Y:S01]  /*3d10*/  UMOV UR4, 0x400 ;  /* 0x0000040000047882 */ /* 0x000fe20000000000 */
[----:B------:R-:W-:Y:S01]  /*3d20*/  USHF.R.S32.HI UR9, URZ, 0x1f, UR8 ;  /* 0x0000001f3f097899 */ /* 0x000fe20008011408 */
[----:B------:R-:W-:Y:S01]  /*3d30*/  ULDC.64 UR14, c[0x0][0x820] ;  /* 0x00020800000e7ab9 */ /* 0x000fe20000000a00 */
[----:B------:R-:W-:-:S05]  /*3d40*/  ULDC.64 UR16, c[0x0][0x848] ;  /* 0x0002120000107ab9 */ /* 0x000fca0000000a00 */
[----:B------:R-:W-:Y:S02]  /*3d50*/  @UP0 ULDC UR6, c[0x0][0x854] ;  /* 0x0002150000060ab9 */ /* 0x000fe40000000800 */
[----:B------:R-:W-:Y:S02]  /*3d60*/  UIMAD.WIDE.U32 UR6, UR39, UR6, URZ ;  /* 0x00000006270672a5 */ /* 0x000fe4000f8e003f */
[----:B--2---:R-:W-:-:S03]  /*3d70*/  ULEA UR4, UR5, UR4, 0x18 ;  /* 0x0000000405047291 */ /* 0x004fc6000f8ec03f */
[----:B------:R-:W-:Y:S02]  /*3d80*/  @UP0 ULDC UR5, c[0x0][0x858] ;  /* 0x0002160000050ab9 */ /* 0x000fe40000000800 */
[----:B------:R-:W-:Y:S01]  /*3d90*/  @UP0 USHF.R.U32.HI UR39, URZ, UR5, UR7 ;  /* 0x000000053f270299 */ /* 0x000fe20008011607 */
[----:B-1----:R-:W-:-:S03]  /*3da0*/  VIADD R3, R4, 0xffffff80 ;  /* 0xffffff8004037836 */ /* 0x002fc60000000000 */
[----:B------:R-:W-:Y:S02]  /*3db0*/  USHF.R.S32.HI UR5, URZ, 0x1f, UR39 ;  /* 0x0000001f3f057899 */ /* 0x000fe40008011427 */
[----:B------:R-:W-:Y:S01]  /*3dc0*/  UIMAD.WIDE.U32 UR6, UR39, UR12, UR8 ;  /* 0x0000000c270672a5 */ /* 0x000fe2000f8e0008 */
[----:B------:R-:W-:Y:S01]  /*3dd0*/  SHF.R.S32.HI R0, RZ, 0x1f, R3 ;  /* 0x0000001fff007819 */ /* 0x000fe20000011403 */
[----:B------:R-:W-:Y:S01]  /*3de0*/  UIMAD UR10, UR5, UR12, URZ ;  /* 0x0000000c050a72a4 */ /* 0x000fe2000f8e023f */
[----:B------:R-:W-:Y:S01]  /*3df0*/  BAR.SYNC.DEFER_BLOCKING 0x1, 0x180 ;  /* 0x0046000000007b1d */ /* 0x000fe20000010000 */
[----:B------:R-:W-:Y:S02]  /*3e00*/  ISETP.NE.AND P0, PT, R3, RZ, PT ;  /* 0x000000ff0300720c */ /* 0x000fe40003f05270 */
[----:B------:R-:W-:Y:S01]  /*3e10*/  LEA.HI R2, R0, R3, RZ, 0x7 ;  /* 0x0000000300027211 */ /* 0x000fe200078f38ff */
[----:B------:R-:W-:-:S03]  /*3e20*/  UIMAD UR10, UR39, UR13, UR10 ;  /* 0x0000000d270a72a4 */ /* 0x000fc6000f8e020a */
[----:B------:R-:W-:Y:S01]  /*3e30*/  LOP3.LUT R0, R2, 0x3fffff80, RZ, 0xc0, !PT ;  /* 0x3fffff8002007812 */ /* 0x000fe200078ec0ff */
[----:B------:R-:W-:Y:S01]  /*3e40*/  ULDC.64 UR12, c[0x0][0x840] ;  /* 0x00021000000c7ab9 */ /* 0x000fe20000000a00 */
[----:B------:R-:W-:Y:S01]  /*3e50*/  SHF.R.S32.HI R5, RZ, 0x7, R2 ;  /* 0x00000007ff057819 */ /* 0x000fe20000011402 */
[----:B------:R-:W-:Y:S02]  /*3e60*/  UIMAD UR5, UR5, UR12, URZ ;  /* 0x0000000c050572a4 */ /* 0x000fe4000f8e023f */
[----:B------:R-:W-:Y:S01]  /*3e70*/  IMAD.IADD R0, R3, 0x1, -R0 ;  /* 0x0000000103007824 */ /* 0x000fe200078e0a00 */
[----:B------:R-:W-:Y:S02]  /*3e80*/  UIMAD.WIDE.U32 UR8, UR39, UR12, UR8 ;  /* 0x0000000c270872a5 */ /* 0x000fe4000f8e0008 */
[----:B------:R-:W-:Y:S01]  /*3e90*/  UIMAD UR12, UR39, UR13, UR5 ;  /* 0x0000000d270c72a4 */ /* 0x000fe2000f8e0205 */
[----:B------:R-:W-:Y:S01]  /*3ea0*/  IMAD R0, R5, 0x600, R0 ;  /* 0x0000060005007824 */ /* 0x000fe200078e0200 */
[----:B------:R-:W-:-:S02]  /*3eb0*/  USHF.R.S32.HI UR5, URZ, 0x1f, UR37 ;  /* 0x0000001f3f057899 */ /* 0x000fc40008011425 */
[----:B------:R-:W-:Y:S01]  /*3ec0*/  UIADD3 UR7, UR7, UR10, URZ ;  /* 0x0000000a07077290 */ /* 0x000fe2000fffe03f */
[----:B------:R-:W-:Y:S01]  /*3ed0*/  IMAD.SHL.U32 R0, R0, 0x4, RZ ;  /* 0x0000000400007824 */ /* 0x000fe200078e00ff */
[----:B------:R-:W-:Y:S02]  /*3ee0*/  UIMAD UR11, UR5, UR14, URZ ;  /* 0x0000000e050b72a4 */ /* 0x000fe4000f8e023f */
[----:B------:R-:W-:Y:S02]  /*3ef0*/  UIMAD UR5, UR5, UR16, URZ ;  /* 0x00000010050572a4 */ /* 0x000fe4000f8e023f */
[----:B------:R-:W-:Y:S01]  /*3f00*/  LEA R0, R0, UR4, 0x2 ;  /* 0x0000000400007c11 */ /* 0x000fe2000f8e10ff */
[----:B------:R-:W-:Y:S02]  /*3f10*/  UIADD3 UR9, UR9, UR12, URZ ;  /* 0x0000000c09097290 */ /* 0x000fe4000fffe03f */
[----:B------:R-:W-:Y:S02]  /*3f20*/  UIMAD UR11, UR37, UR15, UR11 ;  /* 0x0000000f250b72a4 */ /* 0x000fe4000f8e020b */
[----:B------:R1:W-:Y:S01]  /*3f30*/  STS.128 [R0], R24 ;  /* 0x0000001800007388 */ /* 0x0003e20000000c00 */
        /* <DEDUP_REMOVED lines=35> */
.L_x_2856:
[----:B------:R-:W-:Y:S01]  /*4170*/  @P0 ELECT P1, URZ, PT ;  /* 0x00000000003f082f */ /* 0x000fe20003820000 */
[----:B------:R2:W-:-:S12]  /*4180*/  UBLKRED.G.S.ADD.F32.RN [UR6], [UR4], UR5, desc[UR8] ;  /* 0x00000806040073bb */ /* 0x0005d800080a1405 */
[----:B------:R-:W-:Y:S02]  /*4190*/  @P1 PLOP3.LUT P0, PT, P1, PT, PT, 0x8, 0x0 ;  /* 0x000000000000181c */ /* 0x000fe40000f0e170 */
[----:B------:R-:W-:-:S11]  /*41a0*/  PLOP3.LUT P1, PT, PT, PT, PT, 0x8, 0x0 ;  /* 0x000000000000781c */ /* 0x000fd60003f2e170 */
[----:B--2---:R-:W-:Y:S05]  /*41b0*/  @P0 BRA.U.ANY `(.L_x_2856) ;  /* 0xfffffffd00ec0947 */ /* 0x004fea000393ffff */
[----:B------:R0:W-:Y:S01]  /*41c0*/  UTMACMDFLUSH ;  /* 0x00000000000079b7 */ /* 0x0001e20000000000 */
[----:B------:R-:W-:-:S04]  /*41d0*/  DEPBAR.LE SB0, 0x0 ;  /* 0x000080000000791a */ /* 0x000fc80000000000 */
.L_x_2855:
[----:B------:R-:W-:Y:S05]  /*41e0*/  BSYNC B0 ;  /* 0x0000000000007941 */ /* 0x000fea0003800000 */
.L_x_2854:
        /* <DEDUP_REMOVED lines=28> */
.L_x_2857:
[----:B------:R-:W-:Y:S01]  /*43b0*/  @P0 ELECT P1, URZ, PT ;  /* 0x00000000003f082f */ /* 0x000fe20003820000 */
[----:B------:R3:W-:-:S12]  /*43c0*/  UBLKRED.G.S.ADD.F32.RN [UR6], [UR4], UR5, desc[UR8] ;  /* 0x00000806040073bb */ /* 0x0007d800080a1405 */
[----:B------:R-:W-:Y:S02]  /*43d0*/  @P1 PLOP3.LUT P0, PT, P1, PT, PT, 0x8, 0x0 ;  /* 0x000000000000181c */ /* 0x000fe40000f0e170 */
[----:B------:R-:W-:-:S11]  /*43e0*/  PLOP3.LUT P1, PT, PT, PT, PT, 0x8, 0x0 ;  /* 0x000000000000781c */ /* 0x000fd60003f2e170 */
[----:B---3--:R-:W-:Y:S05]  /*43f0*/  @P0 BRA.U.ANY `(.L_x_2857) ;  /* 0xfffffffd00ec0947 */ /* 0x008fea000393ffff */
[----:B------:R0:W-:Y:S01]  /*4400*/  UTMACMDFLUSH ;  /* 0x00000000000079b7 */ /* 0x0001e20000000000 */
[----:B------:R-:W-:-:S04]  /*4410*/  DEPBAR.LE SB0, 0x0 ;  /* 0x000080000000791a */ /* 0x000fc80000000000 */
[----:B------:R-:W-:Y:S05]  /*4420*/  BRA `(.L_x_2834) ;  /* 0x0000003800707947 */ /* 0x000fea0003800000 */
.L_x_2830:
[----:B------:R-:W-:-:S08]  /*4430*/  NOP ;  /* 0x0000000000007918 */ /* 0x000fd00000000000 */
[----:B---3--:R-:W1:-:S00]  /*4440*/  USETMAXREG.DEALLOC.CTAPOOL 0x20 ;  /* 0x00000020000079c8 */ /* 0x008e4000080e0500 */
[----:B-1----:R-:W-:-:S06]  /*4450*/  LOP3.LUT R0, R0, 0x3, RZ, 0xc0, !PT ;  /* 0x0000000300007812 */ /* 0x002fcc00078ec0ff */
        /* <DEDUP_REMOVED lines=26> */
.L_x_2859:
[----:B------:R-:W-:Y:S01]  /*4600*/  ULDC UR9, c[0x0][0x8cc] ;  /* 0x0002330000097ab9 */ /* 0x000fe20000000800 */
[----:B------:R-:W-:Y:S01]  /*4610*/  UMOV UR7, UR8 ;  /* 0x0000000800077c82 */ /* 0x000fe20008000000 */
[----:B------:R-:W-:-:S11]  /*4620*/  UISETP.NE.AND UP0, UPT, UR9, 0x1, UPT ;  /* 0x000000010900788c */ /* 0x000fd6000bf05270 */
[----:B------:R-:W-:Y:S02]  /*4630*/  @UP0 ULDC.64 UR10, c[0x0][0x8d0] ;  /* 0x00023400000a0ab9 */ /* 0x000fe40000000a00 */
[----:B------:R-:W-:-:S04]  /*4640*/  UIMAD.WIDE.U32 UR4, UR8, UR10, URZ ;  /* 0x0000000a080472a5 */ /* 0x000fc8000f8e003f */
[----:B------:R-:W-:-:S04]  /*4650*/  @UP0 USHF.R.U32.HI UR7, URZ, UR11, UR5 ;  /* 0x0000000b3f070299 */ /* 0x000fc80008011605 */
[----:B------:R-:W-:-:S12]  /*4660*/  UIMAD UR4, UR7, UR9, URZ ;  /* 0x00000009070472a4 */ /* 0x000fd8000f8e023f */
.L_x_2860:
        /* <DEDUP_REMOVED lines=67> */
.L_x_2863:
[----:B------:R-:W-:Y:S05]  /*4aa0*/  BSYNC B0 ;  /* 0x0000000000007941 */ /* 0x000fea0003800000 */
.L_x_2862:
        /* <DEDUP_REMOVED lines=18> */
.L_x_2865:
[----:B------:R-:W-:Y:S05]  /*4bd0*/  BSYNC B0 ;  /* 0x0000000000007941 */ /* 0x000fea0003800000 */
.L_x_2864:
        /* <DEDUP_REMOVED lines=19> */
.L_x_2867:
[----:B------:R-:W-:Y:S05]  /*4d10*/  BSYNC B0 ;  /* 0x0000000000007941 */ /* 0x000fea0003800000 */
.L_x_2866:
[----:B------:R-:W-:Y:S06]  /*4d20*/  BAR.ARV 0xa, 0xa0 ;  /* 0x0282800000007b1d */ /* 0x000fec0000002000 */
[----:B------:R-:W-:Y:S04]  /*4d30*/  BSSY B0, `(.L_x_2868) ;  /* 0x0000003000007945 */ /* 0x000fe80003800000 */
[----:B------:R-:W-:Y:S05]  /*4d40*/  @!P0 BRA `(.L_x_2869) ;  /* 0x0000000000048947 */ /* 0x000fea0003800000 */
[----:B------:R-:W-:-:S04]  /*4d50*/  DEPBAR.LE SB0, 0x1 ;  /* 0x000080400000791a */ /* 0x000fc80000000000 */
.L_x_2869:
[----:B------:R-:W-:Y:S05]  /*4d60*/  BSYNC B0 ;  /* 0x0000000000007941 */ /* 0x000fea0003800000 */
.L_x_2868:
[----:B------:R-:W-:Y:S06]  /*4d70*/  BAR.ARV 0xb, 0xa0 ;  /* 0x02c2800000007b1d */ /* 0x000fec0000002000 */
[----:B------:R-:W-:Y:S04]  /*4d80*/  BSSY B0, `(.L_x_2870) ;  /* 0x0000003000007945 */ /* 0x000fe80003800000 */
[----:B------:R-:W-:Y:S05]  /*4d90*/  @!P0 BRA `(.L_x_2871) ;  /* 0x0000000000048947 */ /* 0x000fea0003800000 */
[----:B------:R-:W-:-:S04]  /*4da0*/  DEPBAR.LE SB0, 0x0 ;  /* 0x000080000000791a */ /* 0x000fc80000000000 */
.L_x_2871:
[----:B------:R-:W-:Y:S05]  /*4db0*/  BSYNC B0 ;  /* 0x0000000000007941 */ /* 0x000fea0003800000 */
.L_x_2870:
[----:B------:R-:W-:Y:S06]  /*4dc0*/  BAR.ARV 0xc, 0xa0 ;  /* 0x0302800000007b1d */ /* 0x000fec0000002000 */
[----:B------:R-:W-:Y:S01]  /*4dd0*/  UIADD3 UR12, UR8, 0x1, URZ ;  /* 0x00000001080c7890 */ /* 0x000fe2000fffe03f */
[----:B------:R-:W-:Y:S11]  /*4de0*/  BRA `(.L_x_2872) ;  /* 0x0000000000047947 */ /* 0x000ff60003800000 */
.L_x_2861:
[----:B------:R-:W-:-:S05]  /*4df0*/  UMOV UR12, UR8 ;  /* 0x00000008000c7c82 */ /* 0x000fca0008000000 */
.L_x_2872:
        /* <DEDUP_REMOVED lines=22> */
.L_x_2893:
        /* <DEDUP_REMOVED lines=22> */
.L_x_2874:
[----:B------:R-:W-:Y:S05]  /*50c0*/  BSYNC B0 ;  /* 0x0000000000007941 */ /* 0x000fea0003800000 */
.L_x_2873:
        /* <DEDUP_REMOVED lines=12> */
.L_x_2876:
[----:B------:R-:W-:Y:S05]  /*5190*/  BSYNC B0 ;  /* 0x0000000000007941 */ /* 0x000fea0003800000 */
.L_x_2875:
        /* <DEDUP_REMOVED lines=13> */
.L_x_2878:
[----:B------:R-:W-:Y:S05]  /*5270*/  BSYNC B0 ;  /* 0x0000000000007941 */ /* 0x000fea0003800000 */
.L_x_2877:
[----:B------:R-:W-:Y:S06]  /*5280*/  BAR.ARV 0xa, 0xa0 ;  /* 0x0282800000007b1d */ /* 0x000fec0000002000 */
[----:B------:R-:W-:Y:S04]  /*5290*/  BSSY B0, `(.L_x_2879) ;  /* 0x0000003000007945 */ /* 0x000fe80003800000 */
[----:B------:R-:W-:Y:S05]  /*52a0*/  @!P0 BRA `(.L_x_2880) ;  /* 0x0000000000048947 */ /* 0x000fea0003800000 */
[----:B------:R-:W-:-:S04]  /*52b0*/  DEPBAR.LE SB0, 0x1 ;  /* 0x000080400000791a */ /* 0x000fc80000000000 */
.L_x_2880:
[----:B------:R-:W-:Y:S05]  /*52c0*/  BSYNC B0 ;  /* 0x0000000000007941 */ /* 0x000fea0003800000 */
.L_x_2879:
[----:B------:R-:W-:Y:S06]  /*52d0*/  BAR.ARV 0xb, 0xa0 ;  /* 0x02c2800000007b1d */ /* 0x000fec0000002000 */
[----:B------:R-:W-:Y:S04]  /*52e0*/  BSSY B0, `(.L_x_2881) ;  /* 0x0000003000007945 */ /* 0x000fe80003800000 */
[----:B------:R-:W-:Y:S05]  /*52f0*/  @!P0 BRA `(.L_x_2882) ;  /* 0x0000000000048947 */ /* 0x000fea0003800000 */
[----:B------:R-:W-:-:S04]  /*5300*/  DEPBAR.LE SB0, 0x0 ;  /* 0x000080000000791a */ /* 0x000fc80000000000 */
.L_x_2882:
[----:B------:R-:W-:Y:S05]  /*5310*/  BSYNC B0 ;  /* 0x0000000000007941 */ /* 0x000fea0003800000 */
.L_x_2881:
        /* <DEDUP_REMOVED lines=13> */
.L_x_2884:
[----:B------:R-:W-:Y:S05]  /*53f0*/  BSYNC B0 ;  /* 0x0000000000007941 */ /* 0x000fea0003800000 */
.L_x_2883:
        /* <DEDUP_REMOVED lines=12> */
.L_x_2886:
[----:B------:R-:W-:Y:S05]  /*54c0*/  BSYNC B0 ;  /* 0x0000000000007941 */ /* 0x000fea0003800000 */
.L_x_2885:
        /* <DEDUP_REMOVED lines=13> */
.L_x_2888:
[----:B------:R-:W-:Y:S05]  /*55a0*/  BSYNC B0 ;  /* 0x0000000000007941 */ /* 0x000fea0003800000 */
.L_x_2887:
[----:B------:R-:W-:Y:S06]  /*55b0*/  BAR.ARV 0xa, 0xa0 ;  /* 0x0282800000007b1d */ /* 0x000fec0000002000 */
[----:B------:R-:W-:Y:S04]  /*55c0*/  BSSY B0, `(.L_x_2889) ;  /* 0x0000003000007945 */ /* 0x000fe80003800000 */
[----:B------:R-:W-:Y:S05]  /*55d0*/  @!P0 BRA `(.L_x_2890) ;  /* 0x0000000000048947 */ /* 0x000fea0003800000 */
[----:B------:R-:W-:-:S04]  /*55e0*/  DEPBAR.LE SB0, 0x1 ;  /* 0x000080400000791a */ /* 0x000fc80000000000 */
.L_x_2890:
[----:B------:R-:W-:Y:S05]  /*55f0*/  BSYNC B0 ;  /* 0x0000000000007941 */ /* 0x000fea0003800000 */
.L_x_2889:
[----:B------:R-:W-:Y:S01]  /*5600*/  UIADD3 UR12, UR12, 0x2, URZ ;  /* 0x000000020c0c7890 */ /* 0x000fe2000fffe03f */
[----:B------:R-:W-:Y:S06]  /*5610*/  BAR.ARV 0xb, 0xa0 ;  /* 0x02c2800000007b1d */ /* 0x000fec0000002000 */
[----:B------:R-:W-:Y:S01]  /*5620*/  UISETP.GE.AND UP0, UPT, UR12, UR5, UPT ;  /* 0x000000050c00728c */ /* 0x000fe2000bf06270 */
[----:B------:R-:W-:Y:S04]  /*5630*/  BSSY B0, `(.L_x_2891) ;  /* 0x0000003000007945 */ /* 0x000fe80003800000 */
[----:B------:R-:W-:Y:S06]  /*5640*/  @!P0 BRA `(.L_x_2892) ;  /* 0x0000000000048947 */ /* 0x000fec0003800000 */
[----:B------:R-:W-:-:S04]  /*5650*/  DEPBAR.LE SB0, 0x0 ;  /* 0x000080000000791a */ /* 0x000fc80000000000 */
.L_x_2892:
[----:B------:R-:W-:Y:S05]  /*5660*/  BSYNC B0 ;  /* 0x0000000000007941 */ /* 0x000fea0003800000 */
.L_x_2891:
[----:B------:R-:W-:Y:S06]  /*5670*/  BAR.ARV 0xc, 0xa0 ;  /* 0x0302800000007b1d */ /* 0x000fec0000002000 */
[----:B------:R-:W-:Y:S01]  /*5680*/  PLOP3.LUT P1, PT, PT, PT, UP0, 0x80, 0x0 ;  /* 0x000000000000781c */ /* 0x000fe20003f2f008 */
[----:B------:R-:W-:Y:S02]  /*5690*/  UIADD3 UR24, UR24, 0x6000, URZ ;  /* 0x0000600018187890 */ /* 0x000fe4000fffe03f */
[----:B------:R-:W-:-:S10]  /*56a0*/  UIADD3 UR4, UR4, 0x6000, URZ ;  /* 0x0000600004047890 */ /* 0x000fd4000fffe03f */
[----:B------:R-:W-:Y:S05]  /*56b0*/  @!P1 BRA `(.L_x_2893) ;  /* 0xfffffff800289947 */ /* 0x000fea000383ffff */
[----:B------:R-:W-:Y:S05]  /*56c0*/  BRA `(.L_x_2834) ;  /* 0x0000002400c87947 */ /* 0x000fea0003800000 */
.L_x_2858:
        /* <DEDUP_REMOVED lines=21> */
.L_x_2894:
[----:B------:R-:W-:Y:S01]  /*5820*/  ULDC UR8, c[0x0][0x8cc] ;  /* 0x0002330000087ab9 */ /* 0x000fe20000000800 */
[----:B------:R-:W-:Y:S01]  /*5830*/  UMOV UR35, UR7 ;  /* 0x0000000700237c82 */ /* 0x000fe20008000000 */
[----:B------:R-:W-:-:S11]  /*5840*/  UISETP.NE.AND UP0, UPT, UR8, 0x1, UPT ;  /* 0x000000010800788c */ /* 0x000fd6000bf05270 */
[----:B------:R-:W-:Y:S02]  /*5850*/  @UP0 ULDC.64 UR10, c[0x0][0x8d0] ;  /* 0x00023400000a0ab9 */ /* 0x000fe40000000a00 */
[----:B------:R-:W-:-:S04]  /*5860*/  UIMAD.WIDE.U32 UR4, UR7, UR10, URZ ;  /* 0x0000000a070472a5 */ /* 0x000fc8000f8e003f */
[----:B------:R-:W-:-:S04]  /*5870*/  @UP0 USHF.R.U32.HI UR35, URZ, UR11, UR5 ;  /* 0x0000000b3f230299 */ /* 0x000fc80008011605 */
[----:B------:R-:W-:-:S12]  /*5880*/  UIMAD UR4, UR35, UR8, URZ ;  /* 0x00000008230472a4 */ /* 0x000fd8000f8e023f */
.L_x_2895:
        /* <DEDUP_REMOVED lines=77> */
.L_x_2925:
        /* <DEDUP_REMOVED lines=9> */
.L_x_2899:
        /* <DEDUP_REMOVED lines=108> */
.L_x_2910:
[----:B-1----:R-:W-:-:S05]  /*64b0*/  IMAD.MOV.U32 R13, RZ, RZ, 0x1 ;  /* 0x00000001ff0d7424 */ /* 0x002fca00078e00ff */
[----:B------:R-:W-:-:S04]  /*64c0*/  SHF.L.U32 R13, R13, 0x1f, RZ ;  /* 0x0000001f0d0d7819 */ /* 0x000fc800000006ff */
[----:B------:R-:W1:Y:S02]  /*64d0*/  SYNCS.PHASECHK.TRANS64.TRYWAIT P1, [R12+URZ+0x36438], R13 ;  /* 0x0364380d0c0075a7 */ /* 0x000e64000802017f */
[----:B-1----:R-:W-:Y:S05]  /*64e0*/  @!P1 BRA `(.L_x_2902) ;  /* 0x0000001800b49947 */ /* 0x002fea0003800000 */
.L_x_2926:
        /* <DEDUP_REMOVED lines=8> */
.L_x_2903:
        /* <DEDUP_REMOVED lines=48> */
.L_x_2927:
        /* <DEDUP_REMOVED lines=8> */
.L_x_2905:
        /* <DEDUP_REMOVED lines=46> */
.L_x_2928:
        /* <DEDUP_REMOVED lines=12> */
.L_x_2907:
        /* <DEDUP_REMOVED lines=37> */
.L_x_2930:
        /* <DEDUP_REMOVED lines=8> */
.L_x_2909:
        /* <DEDUP_REMOVED lines=41> */
.L_x_2901:
[----:B--2---:R-:W2:Y:S01]  /*71f0*/  LDL.LU R4, [R1] ;  /* 0x0000000001047983 */ /* 0x004ea20000300800 */
[----:B------:R-:W-:-:S03]  /*7200*/  IMAD.MOV.U32 R10, RZ, RZ, 0x1 ;  /* 0x00000001ff0a7424 */ /* 0x000fc600078e00ff */
[----:B------:R3:W5:Y:S01]  /*7210*/  LDL R5, [R1+0x4] ;  /* 0x0000040001057983 */ /* 0x0007620000100800 */
[----:B--2---:R-:W-:-:S13]  /*7220*/  ISETP.NE.AND P1, PT, R4, RZ, PT ;  /* 0x000000ff0400720c */ /* 0x004fda0003f25270 */
[----:B---3--:R-:W-:Y:S05]  /*7230*/  @!P1 BRA `(.L_x_2900) ;  /* 0x0000000400889947 */ /* 0x008fea0003800000 */
[----:B------:R-:W2:Y:S02]  /*7240*/  SYNCS.PHASECHK.TRANS64.TRYWAIT P1, [R12+URZ+0x36438], R13 ;  /* 0x0364380d0c0075a7 */ /* 0x000ea4000802017f */
[----:B--2---:R-:W-:Y:S05]  /*7250*/  @!P1 BRA `(.L_x_2911) ;  /* 0x0000000c00b89947 */ /* 0x004fea0003800000 */
.L_x_2931:
        /* <DEDUP_REMOVED lines=8> */
.L_x_2912:
        /* <DEDUP_REMOVED lines=41> */
.L_x_2932:
        /* <DEDUP_REMOVED lines=9> */
.L_x_2914:
        /* <DEDUP_REMOVED lines=38> */
.L_x_2900:
[----:B------:R-:W-:-:S04]  /*7860*/  SHF.L.U32 R3, R10, 0x1f, RZ ;  /* 0x0000001f0a037819 */ /* 0x000fc800000006ff */
[----:B------:R-:W2:Y:S02]  /*7870*/  SYNCS.PHASECHK.TRANS64.TRYWAIT P1, [R12+URZ+0x36438], R3 ;  /* 0x036438030c0075a7 */ /* 0x000ea4000802017f */
[----:B--2---:R-:W-:Y:S05]  /*7880*/  @!P1 BRA `(.L_x_2915) ;  /* 0x0000000800549947 */ /* 0x004fea0003800000 */
.L_x_2933:
[----:B------:R-:W-:Y:S05]  /*7890*/  @P0 BRA `(.L_x_2916) ;  /* 0x0000000000180947 */ /* 0x000fea0003800000 */
[----:B------:R-:W3:Y:S01]  /*78a0*/  S2R R0, SR_TID.X ;  /* 0x0000000000007919 */ /* 0x000ee20000002100 */
[----:B--2---:R-:W-:-:S04]  /*78b0*/  IMAD.MOV.U32 R3, RZ, RZ, 0x6100 ;  /* 0x00006100ff037424 */ /* 0x004fc800078e00ff */
[----:B------:R4:W-:Y:S01]  /*78c0*/  SYNCS.ARRIVE.TRANS64 RZ, [R12+URZ+0x36430], R3 ;  /* 0x036430030cff79a7 */ /* 0x0009e2000800003f */
[----:B---3--:R-:W-:-:S13]  /*78d0*/  LOP3.LUT P0, RZ, R0, 0x1f, RZ, 0xc0, !PT ;  /* 0x0000001f00ff7812 */ /* 0x008fda000780c0ff */
[----:B----4-:R-:W-:Y:S05]  /*78e0*/  @!P0 BRA `(.L_x_2916) ;  /* 0x0000000000048947 */ /* 0x010fea0003800000 */
[----:B------:R-:W-:Y:S01]  /*78f0*/  BPT.TRAP 0x1 ;  /* 0x000000040000795c */ /* 0x000fe20000300000 */
.L_x_2916:
        /* <DEDUP_REMOVED lines=45> */
.L_x_2897:
[----:B------:R-:W-:Y:S05]  /*7bd0*/  BSYNC B0 ;  /* 0x0000000000007941 */ /* 0x000fea0003800000 */
.L_x_2896:
[----:B------:R-:W-:-:S03]  /*7be0*/  UMOV UR4, 0xffffffff ;  /* 0xffffffff00047882 */ /* 0x000fc60000000000 */
[----:B------:R-:W-:Y:S05]  /*7bf0*/  BRA.DIV UR4, `(.L_x_2917) ;  /* 0x00000006048c7947 */ /* 0x000fea000b800000 */
[----:B------:R-:W-:-:S13]  /*7c00*/  ELECT P0, URZ, PT ;  /* 0x00000000003f782f */ /* 0x000fda0003800000 */
.L_x_2936:
[----:B------:R-:W-:Y:S05]  /*7c10*/  @!P0 BRA `(.L_x_2834) ;  /* 0x0000000000748947 */ /* 0x000fea0003800000 */
[----:B------:R-:W2:Y:S02]  /*7c20*/  LDL.LU R0, [R1+0x8] ;  /* 0x0000080001007983 */ /* 0x000ea40000300800 */
[----:B--2---:R-:W-:-:S04]  /*7c30*/  LOP3.LUT R0, R0, 0x2, RZ, 0xfc, !PT ;  /* 0x0000000200007812 */ /* 0x004fc800078efcff */
[----:B------:R-:W-:-:S13]  /*7c40*/  ISETP.NE.AND P0, PT, R0, 0x3, PT ;  /* 0x000000030000780c */ /* 0x000fda0003f05270 */
[----:B------:R-:W-:Y:S05]  /*7c50*/  @!P0 BRA `(.L_x_2918) ;  /* 0x0000000000048947 */ /* 0x000fea0003800000 */
[----:B------:R-:W-:Y:S01]  /*7c60*/  BPT.TRAP 0x1 ;  /* 0x000000040000795c */ /* 0x000fe20000300000 */
.L_x_2918:
        /* <DEDUP_REMOVED lines=15> */
.L_x_2937:
[----:B------:R-:W3:Y:S02]  /*7d60*/  SYNCS.PHASECHK.TRANS64.TRYWAIT P1, [R23+URZ], R0 ;  /* 0x00000000170075a7 */ /* 0x000ee4000802017f */
[----:B---3--:R-:W-:Y:S05]  /*7d70*/  @!P1 BRA `(.L_x_2920) ;  /* 0x0000000400649947 */ /* 0x008fea0003800000 */
.L_x_2938:
[----:B------:R-:W-:Y:S05]  /*7d80*/  @!P0 BRA `(.L_x_2921) ;  /* 0x0000000000048947 */ /* 0x000fea0003800000 */
[----:B------:R-:W-:Y:S01]  /*7d90*/  BPT.TRAP 0x1 ;  /* 0x000000040000795c */ /* 0x000fe20000300000 */
.L_x_2921:
[----:B------:R-:W-:-:S07]  /*7da0*/  SHF.L.U32 R10, R10, 0x1f, RZ ;  /* 0x0000001f0a0a7819 */ /* 0x000fce00000006ff */
.L_x_2922:
[----:B----4-:R4:W1:Y:S02]  /*7db0*/  SYNCS.PHASECHK.TRANS64.TRYWAIT P0, [R7+URZ+0x36438], R10 ;  /* 0x0364380a070075a7 */ /* 0x010864000800017f */
[----:B-1----:R-:W-:Y:S05]  /*7dc0*/  @!P0 NANOSLEEP.SYNCS 0x989680 ;  /* 0x009896800000895d */ /* 0x002fea0003900000 */
[----:B------:R-:W1:Y:S02]  /*7dd0*/  @!P0 SYNCS.PHASECHK.TRANS64 P0, [R7+URZ+0x36438], R10 ;  /* 0x0364380a070085a7 */ /* 0x000e64000800007f */
[----:B-1----:R-:W-:Y:S05]  /*7de0*/  @!P0 BRA `(.L_x_2922) ;  /* 0xfffffffc00f08947 */ /* 0x002fea000383ffff */
.L_x_2834:
[----:B------:R-:W-:Y:S05]  /*7df0*/  BSYNC B6 ;  /* 0x0000000000067941 */ /* 0x000fea0003800000 */
.L_x_2829:
[----:B------:R-:W-:Y:S05]  /*7e00*/  EXIT ;  /* 0x000000000000794d */ /* 0x000fea0003800000 */
.L_x_2840:
[----:B------:R-:W-:Y:S02]  /*7e10*/  IMAD.MOV.U32 R12, RZ, RZ, RZ ;  /* 0x000000ffff0c7224 */ /* 0x000fe400078e00ff */
[----:B------:R-:W-:Y:S02]  /*7e20*/  IMAD.MOV.U32 R11, RZ, RZ, 0x1f ;  /* 0x0000001fff0b7424 */ /* 0x000fe400078e00ff */
[----:B------:R-:W-:-:S07]  /*7e30*/  IMAD.MOV.U32 R15, RZ, RZ, -0x1 ;  /* 0xffffffffff0f7424 */ /* 0x000fce00078e00ff */
[----:B------:R-:W-:Y:S05]  /*7e40*/  WARPSYNC.COLLECTIVE R15, `(.L_x_2923) ;  /* 0x000000000f087348 */ /* 0x000fea0003c00000 */
[----:B------:R1:W2:Y:S02]  /*7e50*/  SHFL.IDX P6, R14, R13, R12, R11 ;  /* 0x0000000c0d0e7389 */ /* 0x0002a400000c000b */
[----:B-12---:R-:W-:Y:S01]  /*7e60*/  ENDCOLLECTIVE ;  /* 0x000000000000791b */ /* 0x006fe20003800000 */
.L_x_2923:
[----:B------:R-:W-:Y:S05]  /*7e70*/  BRA `(.L_x_2924) ;  /* 0xffffff9000d47947 */ /* 0x000fea000383ffff */
.L_x_2842:
[----:B--2---:R2:W3:Y:S02]  /*7e80*/  SYNCS.PHASECHK.TRANS64.TRYWAIT P0, [R19+URZ+0x36400], R10 ;  /* 0x0364000a130075a7 */ /* 0x0044e4000800017f */
[----:B---3--:R-:W-:Y:S05]  /*7e90*/  @!P0 NANOSLEEP.SYNCS 0x989680 ;  /* 0x009896800000895d */ /* 0x008fea0003900000 */
[----:B------:R-:W3:Y:S02]  /*7ea0*/  @!P0 SYNCS.PHASECHK.TRANS64 P0, [R19+URZ+0x36400], R10 ;  /* 0x0364000a130085a7 */ /* 0x000ee4000800007f */
[----:B---3--:R-:W-:Y:S05]  /*7eb0*/  @!P0 BRA `(.L_x_2842) ;  /* 0xfffffffc00f08947 */ /* 0x008fea000383ffff */
[----:B------:R-:W-:Y:S05]  /*7ec0*/  BRA `(.L_x_2841) ;  /* 0xffffff94000c7947 */ /* 0x000fea000383ffff */
.L_x_2846:
[----:B--2---:R2:W3:Y:S02]  /*7ed0*/  SYNCS.PHASECHK.TRANS64.TRYWAIT P1, [R3+URZ+0x36410], R12 ;  /* 0x0364100c030075a7 */ /* 0x0044e4000802017f */
[----:B---3--:R-:W-:Y:S05]  /*7ee0*/  @!P1 NANOSLEEP.SYNCS 0x989680 ;  /* 0x009896800000995d */ /* 0x008fea0003900000 */
[----:B------:R-:W3:Y:S02]  /*7ef0*/  @!P1 SYNCS.PHASECHK.TRANS64 P1, [R3+URZ+0x36410], R12 ;  /* 0x0364100c030095a7 */ /* 0x000ee4000802007f */
[----:B---3--:R-:W-:Y:S05]  /*7f00*/  @!P1 BRA `(.L_x_2846) ;  /* 0xfffffffc00f09947 */ /* 0x008fea000383ffff */
[----:B------:R-:W-:Y:S05]  /*7f10*/  BRA `(.L_x_2845) ;  /* 0xffffff9800d07947 */ /* 0x000fea000383ffff */
.L_x_2850:
[----:B------:R1:W1:Y:S02]  /*7f20*/  SYNCS.PHASECHK.TRANS64.TRYWAIT P1, [R19+URZ+0x36430], R14 ;  /* 0x0364300e130075a7 */ /* 0x000264000802017f */
[----:B-1----:R-:W-:Y:S05]  /*7f30*/  @!P1 NANOSLEEP.SYNCS 0x989680 ;  /* 0x009896800000995d */ /* 0x002fea0003900000 */
[----:B------:R-:W1:Y:S02]  /*7f40*/  @!P1 SYNCS.PHASECHK.TRANS64 P1, [R19+URZ+0x36430], R14 ;  /* 0x0364300e130095a7 */ /* 0x000e64000802007f */
[----:B-1----:R-:W-:Y:S05]  /*7f50*/  @!P1 BRA `(.L_x_2850) ;  /* 0xfffffffc00f09947 */ /* 0x002fea000383ffff */
[----:B------:R-:W-:Y:S05]  /*7f60*/  BRA `(.L_x_2849) ;  /* 0xffffffa000747947 */ /* 0x000fea000383ffff */
.L_x_2898:
[----:B-1----:R1:W2:Y:S02]  /*7f70*/  SYNCS.PHASECHK.TRANS64.TRYWAIT P1, [R12+URZ+0x36420], R13 ;  /* 0x0364200d0c0075a7 */ /* 0x0022a4000802017f */
[----:B--2---:R-:W-:Y:S05]  /*7f80*/  @!P1 NANOSLEEP.SYNCS 0x989680 ;  /* 0x009896800000995d */ /* 0x004fea0003900000 */
[----:B------:R-:W2:Y:S02]  /*7f90*/  @!P1 SYNCS.PHASECHK.TRANS64 P1, [R12+URZ+0x36420], R13 ;  /* 0x0364200d0c0095a7 */ /* 0x000ea4000802007f */
[----:B--2---:R-:W-:Y:S05]  /*7fa0*/  @!P1 BRA `(.L_x_2898) ;  /* 0xfffffffc00f09947 */ /* 0x004fea000383ffff */
[----:B------:R-:W-:Y:S05]  /*7fb0*/  BRA `(.L_x_2925) ;  /* 0xffffffdc00687947 */ /* 0x000fea000383ffff */
.L_x_2902:
[----:B-1----:R1:W3:Y:S02]  /*7fc0*/  SYNCS.PHASECHK.TRANS64.TRYWAIT P1, [R12+URZ+0x36438], R13 ;  /* 0x0364380d0c0075a7 */ /* 0x0022e4000802017f */
[----:B---3--:R-:W-:Y:S05]  /*7fd0*/  @!P1 NANOSLEEP.SYNCS 0x989680 ;  /* 0x009896800000995d */ /* 0x008fea0003900000 */
[----:B------:R-:W3:Y:S02]  /*7fe0*/  @!P1 SYNCS.PHASECHK.TRANS64 P1, [R12+URZ+0x36438], R13 ;  /* 0x0364380d0c0095a7 */ /* 0x000ee4000802007f */
[----:B---3--:R-:W-:Y:S05]  /*7ff0*/  @!P1 BRA `(.L_x_2902) ;  /* 0xfffffffc00f09947 */ /* 0x008fea000383ffff */
[----:B------:R-:W-:Y:S05]  /*8000*/  BRA `(.L_x_2926) ;  /* 0xffffffe400387947 */ /* 0x000fea000383ffff */
.L_x_2904:
[----:B--2---:R2:W3:Y:S02]  /*8010*/  SYNCS.PHASECHK.TRANS64.TRYWAIT P1, [R12+URZ+0x36428], R0 ;  /* 0x036428000c0075a7 */ /* 0x0044e4000802017f */
[----:B---3--:R-:W-:Y:S05]  /*8020*/  @!P1 NANOSLEEP.SYNCS 0x989680 ;  /* 0x009896800000995d */ /* 0x008fea0003900000 */
[----:B------:R-:W3:Y:S02]  /*8030*/  @!P1 SYNCS.PHASECHK.TRANS64 P1, [R12+URZ+0x36428], R0 ;  /* 0x036428000c0095a7 */ /* 0x000ee4000802007f */
[----:B---3--:R-:W-:Y:S05]  /*8040*/  @!P1 BRA `(.L_x_2904) ;  /* 0xfffffffc00f09947 */ /* 0x008fea000383ffff */
[----:B------:R-:W-:Y:S05]  /*8050*/  BRA `(.L_x_2927) ;  /* 0xffffffe800047947 */ /* 0x000fea000383ffff */
.L_x_2906:
        /* <DEDUP_REMOVED lines=8> */
.L_x_2908:
[----:B------:R-:W-:-:S07]  /*80e0*/  SHF.L.U32 R5, R16, 0x1f, RZ ;  /* 0x0000001f10057819 */ /* 0x000fce00000006ff */
.L_x_2929:
[----:B---3--:R3:W4:Y:S02]  /*80f0*/  SYNCS.PHASECHK.TRANS64.TRYWAIT P1, [R12+URZ+0x36420], R5 ;  /* 0x036420050c0075a7 */ /* 0x008724000802017f */
[----:B----4-:R-:W-:Y:S05]  /*8100*/  @!P1 NANOSLEEP.SYNCS 0x989680 ;  /* 0x009896800000995d */ /* 0x010fea0003900000 */
[----:B------:R-:W4:Y:S02]  /*8110*/  @!P1 SYNCS.PHASECHK.TRANS64 P1, [R12+URZ+0x36420], R5 ;  /* 0x036420050c0095a7 */ /* 0x000f24000802007f */
[----:B----4-:R-:W-:Y:S05]  /*8120*/  @!P1 BRA `(.L_x_2929) ;  /* 0xfffffffc00f09947 */ /* 0x010fea000383ffff */
[----:B------:R-:W-:Y:S05]  /*8130*/  BRA `(.L_x_2930) ;  /* 0xffffffec00687947 */ /* 0x000fea000383ffff */
.L_x_2911:
[----:B--2---:R2:W3:Y:S02]  /*8140*/  SYNCS.PHASECHK.TRANS64.TRYWAIT P1, [R12+URZ+0x36438], R13 ;  /* 0x0364380d0c0075a7 */ /* 0x0044e4000802017f */
[----:B---3--:R-:W-:Y:S05]  /*8150*/  @!P1 NANOSLEEP.SYNCS 0x989680 ;  /* 0x009896800000995d */ /* 0x008fea0003900000 */
[----:B------:R-:W3:Y:S02]  /*8160*/  @!P1 SYNCS.PHASECHK.TRANS64 P1, [R12+URZ+0x36438], R13 ;  /* 0x0364380d0c0095a7 */ /* 0x000ee4000802007f */
[----:B---3--:R-:W-:Y:S05]  /*8170*/  @!P1 BRA `(.L_x_2911) ;  /* 0xfffffffc00f09947 */ /* 0x008fea000383ffff */
[----:B------:R-:W-:Y:S05]  /*8180*/  BRA `(.L_x_2931) ;  /* 0xfffffff000347947 */ /* 0x000fea000383ffff */
.L_x_2913:
[----:B-1----:R1:W2:Y:S02]  /*8190*/  SYNCS.PHASECHK.TRANS64.TRYWAIT P1, [R12+URZ+0x36428], R5 ;  /* 0x036428050c0075a7 */ /* 0x0022a4000802017f */
[----:B--2---:R-:W-:Y:S05]  /*81a0*/  @!P1 NANOSLEEP.SYNCS 0x989680 ;  /* 0x009896800000995d */ /* 0x004fea0003900000 */
[----:B------:R-:W2:Y:S02]  /*81b0*/  @!P1 SYNCS.PHASECHK.TRANS64 P1, [R12+URZ+0x36428], R5 ;  /* 0x036428050c0095a7 */ /* 0x000ea4000802007f */
[----:B--2---:R-:W-:Y:S05]  /*81c0*/  @!P1 BRA `(.L_x_2913) ;  /* 0xfffffffc00f09947 */ /* 0x004fea000383ffff */
[----:B------:R-:W-:Y:S05]  /*81d0*/  BRA `(.L_x_2932) ;  /* 0xfffffff000e47947 */ /* 0x000fea000383ffff */
.L_x_2915:
[----:B--2---:R2:W3:Y:S02]  /*81e0*/  SYNCS.PHASECHK.TRANS64.TRYWAIT P1, [R12+URZ+0x36438], R3 ;  /* 0x036438030c0075a7 */ /* 0x0044e4000802017f */
[----:B---3--:R-:W-:Y:S05]  /*81f0*/  @!P1 NANOSLEEP.SYNCS 0x989680 ;  /* 0x009896800000995d */ /* 0x008fea0003900000 */
[----:B------:R-:W3:Y:S02]  /*8200*/  @!P1 SYNCS.PHASECHK.TRANS64 P1, [R12+URZ+0x36438], R3 ;  /* 0x036438030c0095a7 */ /* 0x000ee4000802007f */
[----:B---3--:R-:W-:Y:S05]  /*8210*/  @!P1 BRA `(.L_x_2915) ;  /* 0xfffffffc00f09947 */ /* 0x008fea000383ffff */
[----:B------:R-:W-:Y:S05]  /*8220*/  BRA `(.L_x_2933) ;  /* 0xfffffff400987947 */ /* 0x000fea000383ffff */
.L_x_2917:
[----:B------:R-:W-:Y:S01]  /*8230*/  BSSY B0, `(.L_x_2934) ;  /* 0x0000006000007945 */ /* 0x000fe20003800000 */
[----:B------:R-:W-:-:S07]  /*8240*/  IMAD.MOV.U32 R15, RZ, RZ, -0x1 ;  /* 0xffffffffff0f7424 */ /* 0x000fce00078e00ff */
[----:B-1----:R-:W-:Y:S05]  /*8250*/  WARPSYNC.COLLECTIVE R15, `(.L_x_2935) ;  /* 0x000000000f0c7348 */ /* 0x002fea0003c00000 */
[----:B------:R-:W-:Y:S02]  /*8260*/  ELECT P6, UR62, PT ;  /* 0x00000000003e782f */ /* 0x000fe400038c0000 */
[----:B------:R-:W-:Y:S01]  /*8270*/  MOV R14, UR62 ;  /* 0x0000003e000e7c02 */ /* 0x000fe20008000f00 */
[----:B-1----:R-:W-:Y:S10]  /*8280*/  ENDCOLLECTIVE ;  /* 0x000000000000791b */ /* 0x002ff40003800000 */
.L_x_2935:
[----:B------:R-:W-:Y:S05]  /*8290*/  BSYNC B0 ;  /* 0x0000000000007941 */ /* 0x000fea0003800000 */
.L_x_2934:
[----:B------:R-:W-:Y:S01]  /*82a0*/  PLOP3.LUT P0, PT, P6, PT, PT, 0x80, 0x0 ;  /* 0x000000000000781c */ /* 0x000fe2000370f070 */
[----:B------:R-:W-:-:S12]  /*82b0*/  BRA `(.L_x_2936) ;  /* 0xfffffff800547947 */ /* 0x000fd8000383ffff */
.L_x_2919:
[----:B--2---:R2:W3:Y:S02]  /*82c0*/  SYNCS.PHASECHK.TRANS64.TRYWAIT P1, [R5+URZ], R2 ;  /* 0x00000002050075a7 */ /* 0x0044e4000802017f */
[----:B---3--:R-:W-:Y:S05]  /*82d0*/  @!P1 NANOSLEEP.SYNCS 0x989680 ;  /* 0x009896800000995d */ /* 0x008fea0003900000 */
[----:B------:R-:W3:Y:S02]  /*82e0*/  @!P1 SYNCS.PHASECHK.TRANS64 P1, [R5+URZ], R2 ;  /* 0x00000002050095a7 */ /* 0x000ee4000802007f */
[----:B---3--:R-:W-:Y:S05]  /*82f0*/  @!P1 BRA `(.L_x_2919) ;  /* 0xfffffffc00f09947 */ /* 0x008fea000383ffff */
[----:B------:R-:W-:Y:S05]  /*8300*/  BRA `(.L_x_2937) ;  /* 0xfffffff800947947 */ /* 0x000fea000383ffff */
.L_x_2920:
[----:B---3--:R3:W4:Y:S02]  /*8310*/  SYNCS.PHASECHK.TRANS64.TRYWAIT P1, [R23+URZ], R0 ;  /* 0x00000000170075a7 */ /* 0x008724000802017f */
[----:B----4-:R-:W-:Y:S05]  /*8320*/  @!P1 NANOSLEEP.SYNCS 0x989680 ;  /* 0x009896800000995d */ /* 0x010fea0003900000 */
[----:B------:R-:W4:Y:S02]  /*8330*/  @!P1 SYNCS.PHASECHK.TRANS64 P1, [R23+URZ], R0 ;  /* 0x00000000170095a7 */ /* 0x000f24000802007f */
[----:B----4-:R-:W-:Y:S05]  /*8340*/  @!P1 BRA `(.L_x_2920) ;  /* 0xfffffffc00f09947 */ /* 0x010fea000383ffff */
[----:B------:R-:W-:Y:S05]  /*8350*/  BRA `(.L_x_2938) ;  /* 0xfffffff800887947 */ /* 0x000fea000383ffff */
.L_x_2939:
        /* <DEDUP_REMOVED lines=10> */
.L_x_3873:


//--------------------- .text._ZN7cutlass13device_kernelIN5flash11enable_sm90INS1_16FlashAttnBwdSm90INS1_25CollectiveMainloopBwdSm90ILi2ELi1ELi1EN4cute5tupleIJNS5_1CILi1EEES8_S8_EEENS6_IJNS7_ILi64EEENS7_ILi96EEENS7_ILi192EEEEEENS_6half_tEfNS_4arch4Sm90ELb1ELb0ELb0ELb0ELb1ELb0ELb1ELb0ELi3ELi1ELi1ELi1ELb0EEENS1_24CollectiveEpilogueBwdGQAISD_fSG_Li384ELb0ELb1EEENS1_25SingleTileBwdLPTSchedulerILb0ELi96ELb1EEEEEEEEEvNT_6ParamsE --------------------------
	.section	.text._ZN7cutlass13device_kernelIN5flash11enable_sm90INS1_16FlashAttnBwdSm90INS1_25CollectiveMainloopBwdSm90ILi2ELi1ELi1EN4cute5tupleIJNS5_1CILi1EEES8_S8_EEENS6_IJNS7_ILi64EEENS7_ILi96EEENS7_ILi192EEEEEENS_6half_tEfNS_4arch4Sm90ELb1ELb0ELb0ELb0ELb1ELb0ELb1ELb0ELi3ELi1ELi1ELi1ELb0EEENS1_24CollectiveEpilogueBwdGQAISD_fSG_Li384ELb0ELb1EEENS1_25SingleTileBwdLPTSchedulerILb0ELi96ELb1EEEEEEEEEvNT_6ParamsE,"ax",@progbits
	.align	128
.text._ZN7cutlass13device_kernelIN5flash11enable_sm90INS1_16FlashAttnBwdSm90INS1_25CollectiveMainloopBwdSm90ILi2ELi1ELi1EN4cute5tupleIJNS5_1CILi1EEES8_S8_EEENS6_IJNS7_ILi64EEENS7_ILi96EEENS7_ILi192EEEEEENS_6half_tEfNS_4arch4Sm90ELb1ELb0ELb0ELb0ELb1ELb0ELb1ELb0ELi3ELi1ELi1ELi1ELb0EEENS1_24CollectiveEpilogueBwdGQAISD_fSG_Li384ELb0ELb1EEENS1_25SingleTileBwdLPTSchedulerILb0ELi96ELb1EEEEEEEEEvNT_6ParamsE:
        .type           _ZN7cutlass13device_kernelIN5flash11enable_sm90INS1_16FlashAttnBwdSm90INS1_25CollectiveMainloopBwdSm90ILi2ELi1ELi1EN4cute5tupleIJNS5_1CILi1EEES8_S8_EEENS6_IJNS7_ILi64EEENS7_ILi96EEENS7_ILi192EEEEEENS_6half_tEfNS_4arch4Sm90ELb1ELb0ELb0ELb0ELb1ELb0ELb1ELb0ELi3ELi1ELi1ELi1ELb0EEENS1_24CollectiveEpilogueBwdGQAISD_fSG_Li384ELb0ELb1EEENS1_25SingleTileBwdLPTSchedulerILb0ELi96ELb1EEEEEEEEEvNT_6ParamsE,@function
        .size           _ZN7cutlass13device_kernelIN5flash11enable_sm90INS1_16FlashAttnBwdSm90INS1_25CollectiveMainloopBwdSm90ILi2ELi1ELi1EN4cute5tupleIJNS5_1CILi1EEES8_S8_EEENS6_IJNS7_ILi64EEENS7_ILi96EEENS7_ILi192EEEEEENS_6half_tEfNS_4arch4Sm90ELb1ELb0ELb0ELb0ELb1ELb0ELb1ELb0ELi3ELi1ELi1ELi1ELb0EEENS1_24CollectiveEpilogueBwdGQAISD_fSG_Li384ELb0ELb1EEENS1_25SingleTileBwdLPTSchedulerILb0ELi96ELb1EEEEEEEEEvNT_6ParamsE,(.L_x_3874 - _ZN7cutlass13device_kernelIN5flash11enable_sm90INS1_16FlashAttnBwdSm90INS1_25CollectiveMainloopBwdSm90ILi2ELi1ELi1EN4cute5tupleIJNS5_1CILi1EEES8_S8_EEENS6_IJNS7_ILi64EEENS7_ILi96EEENS7_ILi192EEEEEENS_6half_tEfNS_4arch4Sm90ELb1ELb0ELb0ELb0ELb1ELb0ELb1ELb0ELi3ELi1ELi1ELi1ELb0EEENS1_24CollectiveEpilogueBwdGQAISD_fSG_Li384ELb0ELb1EEENS1_25SingleTileBwdLPTSchedulerILb0ELi96ELb1EEEEEEEEEvNT_6ParamsE)
        .other          _ZN7cutlass13device_kernelIN5flash11enable_sm90INS1_16FlashAttnBwdSm90INS1_25CollectiveMainloopBwdSm90ILi2ELi1ELi1EN4cute5tupleIJNS5_1CILi1EEES8_S8_EEENS6_IJNS7_ILi64EEENS7_ILi96EEENS7_ILi192EEEEEENS_6half_tEfNS_4arch4Sm90ELb1ELb0ELb0ELb0ELb1ELb0ELb1ELb0ELi3ELi1ELi1ELi1ELb0EEENS1_24CollectiveEpilogueBwdGQAISD_fSG_Li384ELb0ELb1EEENS1_25SingleTileBwdLPTSchedulerILb0ELi96ELb1EEEEEEEEEvNT_6ParamsE,@"STO_CUDA_ENTRY STV_DEFAULT"
_ZN7cutlass13device_kernelIN5flash11enable_sm90INS1_16FlashAttnBwdSm90INS1_25CollectiveMainloopBwdSm90ILi2ELi1ELi1EN4cute5tupleIJNS5_1CILi1EEES8_S8_EEENS6_IJNS7_ILi64EEENS7_ILi96EEENS7_ILi192EEEEEENS_6half_tEfNS_4arch4Sm90ELb1ELb0ELb0ELb0ELb1ELb0ELb1ELb0ELi3ELi1ELi1ELi1ELb0EEENS1_24CollectiveEpilogueBwdGQAISD_fSG_Li384ELb0ELb1EEENS1_25SingleTileBwdLPTSchedulerILb0ELi96ELb1EEEEEEEEEvNT_6ParamsE:
        /* <DEDUP_REMOVED lines=23> */
.L_x_2941:
[----:B------:R-:W-:Y:S05]  /*0170*/  BSYNC B0 ;  /* 0x0000000000007941 */ /* 0x000fea0003800000 */
.L_x_2940:
        /* <DEDUP_REMOVED lines=34> */
.L_x_2942:
        /* <DEDUP_REMOVED lines=20> */
.L_x_2943:
[----:B---3--:R-:W-:Y:S01]  /*04e0*/  ISETP.NE.AND P0, PT, R2, RZ, PT ;  /* 0x000000ff0200720c */ /* 0x008fe20003f05270 */
[----:B------:R-:W-:Y:S01]  /*04f0*/  IMAD.MOV.U32 R2, RZ, RZ, 0x1 ;  /* 0x00000001ff027424 */ /* 0x000fe200078e00ff */
[----:B------:R-:W-:Y:S01]  /*0500*/  NOP ;  /* 0x0000000000007918 */ /* 0x000fe20000000000 */
[----:B------:R-:W-:Y:S01]  /*0510*/  ULDC.64 UR38, c[0x0][0x208] ;  /* 0x0000820000267ab9 */ /* 0x000fe20000000a00 */
[----:B------:R-:W-:Y:S02]  /*0520*/  BSSY B6, `(.L_x_2944) ;  /* 0x0000881000067945 */ /* 0x000fe40003800000 */
[----:B------:R-:W-:-:S05]  /*0530*/  SEL R2, R2, 0x2, !P0 ;  /* 0x0000000202027807 */ /* 0x000fca0004000000 */
[----:B------:R3:W-:Y:S01]  /*0540*/  STL [R1+0x8], R2 ;  /* 0x0000080201007387 */ /* 0x0007e20000100800 */
[----:B-12-4-:R-:W-:Y:S06]  /*0550*/  BAR.SYNC.DEFER_BLOCKING 0x0 ;  /* 0x0000000000007b1d */ /* 0x016fec0000010000 */
[----:B------:R-:W-:Y:S05]  /*0560*/  @!P0 BRA `(.L_x_2945) ;  /* 0x0000004400008947 */ /* 0x000fea0003800000 */
.L_x_2946:
        /* <DEDUP_REMOVED lines=32> */
.L_x_2947:
[----:B------:R-:W-:Y:S01]  /*0770*/  ULDC UR7, c[0x0][0x8cc] ;  /* 0x0002330000077ab9 */ /* 0x000fe20000000800 */
[----:B------:R-:W-:Y:S01]  /*0780*/  UMOV UR40, UR10 ;  /* 0x0000000a00287c82 */ /* 0x000fe20008000000 */
[----:B------:R-:W-:-:S11]  /*0790*/  UISETP.NE.AND UP0, UPT, UR7, 0x1, UPT ;  /* 0x000000010700788c */ /* 0x000fd6000bf05270 */
[----:B------:R-:W-:Y:S02]  /*07a0*/  @UP0 ULDC.64 UR8, c[0x0][0x8d0] ;  /* 0x0002340000080ab9 */ /* 0x000fe40000000a00 */
[----:B------:R-:W-:-:S04]  /*07b0*/  UIMAD.WIDE.U32 UR4, UR10, UR8, URZ ;  /* 0x000000080a0472a5 */ /* 0x000fc8000f8e003f */
[----:B------:R-:W-:-:S04]  /*07c0*/  @UP0 USHF.R.U32.HI UR40, URZ, UR9, UR5 ;  /* 0x000000093f280299 */ /* 0x000fc80008011605 */
[----:B------:R-:W-:-:S12]  /*07d0*/  UIMAD UR4, UR40, UR7, URZ ;  /* 0x00000007280472a4 */ /* 0x000fd8000f8e023f */
.L_x_2948:
        /* <DEDUP_REMOVED lines=105> */
.L_x_2952:
        /* <DEDUP_REMOVED lines=15> */
.L_x_2951:
        /* <DEDUP_REMOVED lines=20> */
.L_x_2954:
        /* <DEDUP_REMOVED lines=15> */
.L_x_2953:
        /* <DEDUP_REMOVED lines=8> */
.L_x_3069:
        /* <DEDUP_REMOVED lines=19> */
.L_x_2956:
        /* <DEDUP_REMOVED lines=107> */
.L_x_2968:
[----:B------:R-:W-:-:S13]  /*19f0*/  ISETP.NE.AND P0, PT, R10, 0x3, PT ;  /* 0x000000030a00780c */ /* 0x000fda0003f05270 */
[----:B-1----:R-:W-:Y:S05]  /*1a00*/  @!P0 BRA `(.L_x_2958) ;  /* 0x0000000000048947 */ /* 0x002fea0003800000 */
[----:B------:R-:W-:Y:S01]  /*1a10*/  BPT.TRAP 0x1 ;  /* 0x000000040000795c */ /* 0x000fe20000300000 */
.L_x_2958:
[----:B------:R-:W-:Y:S02]  /*1a20*/  LEA R3, R2, UR43, 0x3 ;  /* 0x0000002b02037c11 */ /* 0x000fe4000f8e18ff */
[----:B------:R-:W-:-:S04]  /*1a30*/  SHF.L.U32 R12, R7, 0x1f, RZ ;  /* 0x0000001f070c7819 */ /* 0x000fc800000006ff */
[----:B------:R1:W2:Y:S01]  /*1a40*/  SYNCS.PHASECHK.TRANS64.TRYWAIT P1, [R3+URZ+0x36410], R12 ;  /* 0x0364100c030075a7 */ /* 0x0002a2000802017f */
[----:B------:R-:W-:Y:S05]  /*1a50*/  @!P0 BRA `(.L_x_2959) ;  /* 0x0000000000048947 */ /* 0x000fea0003800000 */
[----:B------:R-:W-:Y:S01]  /*1a60*/  BPT.TRAP 0x1 ;  /* 0x000000040000795c */ /* 0x000fe20000300000 */
.L_x_2959:
[----:B--2---:R-:W-:Y:S05]  /*1a70*/  @P1 BRA `(.L_x_2960) ;  /* 0x0000000000081947 */ /* 0x004fea0003800000 */
[----:B------:R-:W2:Y:S02]  /*1a80*/  SYNCS.PHASECHK.TRANS64.TRYWAIT P1, [R3+URZ+0x36410], R12 ;  /* 0x0364100c030075a7 */ /* 0x000ea4000802017f */
[----:B--2---:R-:W-:Y:S05]  /*1a90*/  @!P1 BRA `(.L_x_2961) ;  /* 0x0000007000dc9947 */ /* 0x004fea0003800000 */
.L_x_2960:
        /* <DEDUP_REMOVED lines=103> */
.L_x_2962:
[----:B------:R-:W-:-:S04]  /*2110*/  SHF.L.U32 R14, R5, 0x1f, RZ ;  /* 0x0000001f050e7819 */ /* 0x000fc800000006ff */
[----:B------:R4:W1:Y:S01]  /*2120*/  SYNCS.PHASECHK.TRANS64.TRYWAIT P1, [UR43+0x36430], R14 ;  /* 0x0364300eff0075a7 */ /* 0x000862000802016b */
[----:B------:R-:W-:Y:S05]  /*2130*/  @!P0 BRA `(.L_x_2963) ;  /* 0x0000000000048947 */ /* 0x000fea0003800000 */
[----:B------:R-:W-:Y:S01]  /*2140*/  BPT.TRAP 0x1 ;  /* 0x000000040000795c */ /* 0x000fe20000300000 */
.L_x_2963:
[----:B-1----:R-:W-:Y:S05]  /*2150*/  @P1 BRA `(.L_x_2964) ;  /* 0x0000000000081947 */ /* 0x002fea0003800000 */
[----:B------:R-:W1:Y:S02]  /*2160*/  SYNCS.PHASECHK.TRANS64.TRYWAIT P1, [UR43+0x36430], R14 ;  /* 0x0364300eff0075a7 */ /* 0x000e64000802016b */
[----:B-1----:R-:W-:Y:S05]  /*2170*/  @!P1 BRA `(.L_x_2965) ;  /* 0x0000006c00389947 */ /* 0x002fea0003800000 */
.L_x_2964:
        /* <DEDUP_REMOVED lines=314> */
.L_x_2966:
        /* <DEDUP_REMOVED lines=60> */
.L_x_2967:
        /* <DEDUP_REMOVED lines=62> */
.L_x_2950:
[----:B------:R-:W-:Y:S05]  /*3cc0*/  @P0 BRA `(.L_x_2949) ;  /* 0x0000005000180947 */ /* 0x000fea0003800000 */
[----:B------:R-:W1:Y:S01]  /*3cd0*/  S2R R4, SR_TID.X ;  /* 0x0000000000047919 */ /* 0x000e620000002100 */
[----:B------:R-:W-:Y:S01]  /*3ce0*/  ULDC UR8, c[0x0][0x850] ;  /* 0x0002140000087ab9 */ /* 0x000fe20000000800 */
[----:B------:R-:W-:Y:S01]  /*3cf0*/  UMOV UR10, UR36 ;  /* 0x00000024000a7c82 */ /* 0x000fe20008000000 */
[----:B------:R-:W-:Y:S01]  /*3d00*/  UISETP.NE.AND UP0, UPT, UR8, 0x1, UPT ;  /* 0x000000010800788c */ /* 0x000fe2000bf05270 */
[----:B------:R-:W2:Y:S01]  /*3d10*/  S2UR UR17, SR_CgaCtaId ;  /* 0x00000000001179c3 */ /* 0x000ea20000008800 */
[----:B------:R-:W-:Y:S01]  /*3d20*/  ULDC.64 UR12, c[0x0][0x818] ;  /* 0x00020600000c7ab9 */ /* 0x000fe20000000a00 */
[----:B------:R-:W-:Y:S01]  /*3d30*/  ULOP3.LUT UR40, URZ, UR40, URZ, 0x33, !UPT ;  /* 0x000000283f287292 */ /* 0x000fe2000f8e333f */
[----:B------:R-:W-:Y:S01]  /*3d40*/  BSSY B0, `(.L_x_2969) ;  /* 0x0000056000007945 */ /* 0x000fe20003800000 */
[----:B------:R-:W-:Y:S01]  /*3d50*/  ULDC UR6, c[0x0][0x8b4] ;  /* 0x00022d0000067ab9 */ /* 0x000fe20000000800 */
[----:B------:R-:W-:Y:S01]  /*3d60*/  ULDC UR14, c[0x0][0x80c] ;  /* 0x00020300000e7ab9 */ /* 0x000fe20000000800 */
[----:B------:R-:W-:-:S02]  /*3d70*/  UIADD3 UR40, UR40, UR6, URZ ;  /* 0x0000000628287290 */ /* 0x000fc4000fffe03f */
[----:B------:R-:W-:Y:S02]  /*3d80*/  UIMAD UR11, UR37, UR14, URZ ;  /* 0x0000000e250b72a4 */ /* 0x000fe4000f8e023f */
[----:B------:R-:W-:Y:S01]  /*3d90*/  @UP0 ULDC UR4, c[0x0][0x854] ;  /* 0x0002150000040ab9 */ /* 0x000fe20000000800 */
[----:B------:R-:W-:Y:S01]  /*3da0*/  @UP0 ULDC UR7, c[0x0][0x858] ;  /* 0x0002160000070ab9 */ /* 0x000fe20000000800 */
[----:B------:R-:W-:Y:S01]  /*3db0*/  UIMAD.WIDE.U32 UR4, UR36, UR4, URZ ;  /* 0x00000004240472a5 */ /* 0x000fe2000f8e003f */
[----:B------:R-:W-:Y:S01]  /*3dc0*/  UMOV UR16, 0x400 ;  /* 0x0000040000107882 */ /* 0x000fe20000000000 */
[----:B------:R-:W-:Y:S02]  /*3dd0*/  UIMAD UR6, UR40, 0x4800, URZ ;  /* 0x00004800280678a4 */ /* 0x000fe4000f8e023f */
[----:B------:R-:W-:Y:S02]  /*3de0*/  @UP0 USHF.R.U32.HI UR10, URZ, UR7, UR5 ;  /* 0x000000073f0a0299 */ /* 0x000fe40008011605 */
[----:B------:R-:W-:-:S02]  /*3df0*/  USHF.R.S32.HI UR7, URZ, 0x1f, UR6 ;  /* 0x0000001f3f077899 */ /* 0x000fc40008011406 */
[----:B------:R-:W-:Y:S01]  /*3e00*/  USHF.R.S32.HI UR15, URZ, 0x1f, UR10 ;  /* 0x0000001f3f0f7899 */ /* 0x000fe2000801140a */
[----:B------:R-:W-:Y:S01]  /*3e10*/  ULDC.64 UR20, c[0x0][0x840] ;  /* 0x0002100000147ab9 */ /* 0x000fe20000000a00 */
[----:B------:R-:W-:Y:S02]  /*3e20*/  UIMAD.WIDE.U32 UR4, UR10, UR12, UR6 ;  /* 0x0000000c0a0472a5 */ /* 0x000fe4000f8e0006 */
[----:B------:R-:W-:Y:S01]  /*3e30*/  UIMAD UR9, UR15, UR12, URZ ;  /* 0x0000000c0f0972a4 */ /* 0x000fe2000f8e023f */
[C---:B-1----:R-:W-:Y:S01]  /*3e40*/  VIADD R3, R4.reuse, 0xffffff80 ;  /* 0xffffff8004037836 */ /* 0x042fe20000000000 */
[----:B------:R-:W-:Y:S01]  /*3e50*/  UIMAD UR19, UR15, UR20, URZ ;  /* 0x000000140f1372a4 */ /* 0x000fe2000f8e023f */
[----:B------:R-:W-:Y:S01]  /*3e60*/  BAR.SYNC.DEFER_BLOCKING 0x1, 0x180 ;  /* 0x0046000000007b1d */ /* 0x000fe20000010000 */
[----:B------:R-:W-:Y:S01]  /*3e70*/  UIMAD UR18, UR10, UR13, UR9 ;  /* 0x0000000d0a1272a4 */ /* 0x000fe2000f8e0209 */
[----:B------:R-:W-:Y:S01]  /*3e80*/  ISETP.NE.AND P1, PT, R4, 0x80, PT ;  /* 0x000000800400780c */ /* 0x000fe20003f25270 */
[----:B------:R-:W-:Y:S01]  /*3e90*/  UIMAD.WIDE.U32 UR6, UR10, UR20, UR6 ;  /* 0x000000140a0672a5 */ /* 0x000fe2000f8e0006 */
[----:B------:R-:W-:Y:S01]  /*3ea0*/  SHF.R.S32.HI R0, RZ, 0x1f, R3 ;  /* 0x0000001fff007819 */ /* 0x000fe20000011403 */
[----:B------:R-:W-:Y:S01]  /*3eb0*/  UIMAD UR19, UR10, UR21, UR19 ;  /* 0x000000150a1372a4 */ /* 0x000fe2000f8e0213 */
[----:B------:R-:W-:Y:S01]  /*3ec0*/  ISETP.NE.AND P0, PT, R3, RZ, PT ;  /* 0x000000ff0300720c */ /* 0x000fe20003f05270 */
[----:B------:R-:W-:Y:S01]  /*3ed0*/  ULDC UR9, c[0x0][0x870] ;  /* 0x00021c0000097ab9 */ /* 0x000fe20000000800 */
[----:B------:R-:W-:Y:S01]  /*3ee0*/  LEA.HI R2, R0, R3, RZ, 0x7 ;  /* 0x0000000300027211 */ /* 0x000fe200078f38ff */
[----:B------:R-:W-:Y:S01]  /*3ef0*/  UIMAD UR9, UR9, UR40, URZ ;  /* 0x00000028090972a4 */ /* 0x000fe2000f8e023f */
[----:B------:R-:W-:-:S02]  /*3f00*/  ULDC.64 UR12, c[0x0][0x868] ;  /* 0x00021a00000c7ab9 */ /* 0x000fc40000000a00 */
[----:B------:R-:W-:Y:S01]  /*3f10*/  LOP3.LUT R0, R2, 0x3fffff80, RZ, 0xc0, !PT ;  /* 0x3fffff8002007812 */ /* 0x000fe200078ec0ff */
[----:B------:R-:W-:Y:S01]  /*3f20*/  UIMAD UR14, UR9, UR14, URZ ;  /* 0x0000000e090e72a4 */ /* 0x000fe2000f8e023f */
[----:B------:R-:W-:Y:S01]  /*3f30*/  SHF.R.S32.HI R5, RZ, 0x7, R2 ;  /* 0x00000007ff057819 */ /* 0x000fe20000011402 */
[----:B--2---:R-:W-:Y:S02]  /*3f40*/  ULEA UR9, UR17, UR16, 0x18 ;  /* 0x0000001011097291 */ /* 0x004fe4000f8ec03f */
[----:B------:R-:W-:Y:S01]  /*3f50*/  IMAD.IADD R0, R3, 0x1, -R0 ;  /* 0x0000000103007824 */ /* 0x000fe200078e0a00 */
[----:B------:R-:W-:Y:S02]  /*3f60*/  USHF.R.S32.HI UR16, URZ, 0x1f, UR11 ;  /* 0x0000001f3f107899 */ /* 0x000fe4000801140b */
[----:B------:R-:W-:Y:S01]  /*3f70*/  USHF.R.S32.HI UR17, URZ, 0x1f, UR14 ;  /* 0x0000001f3f117899 */ /* 0x000fe2000801140e */
[----:B------:R-:W-:Y:S01]  /*3f80*/  IMAD R0, R5, 0x600, R0 ;  /* 0x0000060005007824 */ /* 0x000fe200078e0200 */
[----:B------:R-:W-:Y:S01]  /*3f90*/  UIADD3 UR11, UP0, UP1, UR14, UR11, UR10 ;  /* 0x0000000b0e0b7290 */ /* 0x000fe2000f91e00a */
[----:B------:R-:W-:-:S02]  /*3fa0*/  ULDC.64 UR20, c[0x0][0x820] ;  /* 0x0002080000147ab9 */ /* 0x000fc40000000a00 */
[----:B------:R-:W-:Y:S01]  /*3fb0*/  IMAD.SHL.U32 R0, R0, 0x4, RZ ;  /* 0x0000000400007824 */ /* 0x000fe200078e00ff */
[----:B------:R-:W-:Y:S02]  /*3fc0*/  UIADD3.X UR16, UR17, UR16, UR15, UP0, UP1 ;  /* 0x0000001011107290 */ /* 0x000fe400087e240f */
[----:B------:R-:W-:Y:S02]  /*3fd0*/  USHF.L.U32 UR14, UR11, 0x2, URZ ;  /* 0x000000020b0e7899 */ /* 0x000fe4000800063f */
[----:B------:R-:W-:Y:S01]  /*3fe0*/  LEA R0, R0, UR9, 0x2 ;  /* 0x0000000900007c11 */ /* 0x000fe2000f8e10ff */
[----:B------:R-:W-:Y:S02]  /*3ff0*/  USHF.L.U64.HI UR11, UR11, 0x2, UR16 ;  /* 0x000000020b0b7899 */ /* 0x000fe40008010210 */
[----:B------:R-:W-:Y:S02]  /*4000*/  UIADD3 UR15, UP0, UR14, UR12, URZ ;  /* 0x0000000c0e0f7290 */ /* 0x000fe4000ff1e03f */
[----:B------:R1:W-:Y:S01]  /*4010*/  STS.128 [R0], R24 ;  /* 0x0000001800007388 */ /* 0x0003e20000000c00 */
[----:B------:R-:W-:-:S02]  /*4020*/  USHF.R.S32.HI UR12, URZ, 0x1f, UR37 ;  /* 0x0000001f3f0c7899 */ /* 0x000fc40008011425 */
[----:B------:R-:W-:Y:S01]  /*4030*/  UIADD3.X UR16, UR11, UR13, URZ, UP0, !UPT ;  /* 0x0000000d0b107290 */ /* 0x000fe200087fe43f */
[----:B------:R1:W-:Y:S01]  /*4040*/  STS.128 [R0+0x800], R28 ;  /* 0x0008001c00007388 */ /* 0x0003e20000000c00 */
[----:B------:R-:W-:Y:S01]  /*4050*/  ULDC.64 UR22, c[0x0][0x848] ;  /* 0x0002120000167ab9 */ /* 0x000fe20000000a00 */
[----:B------:R-:W-:Y:S01]  /*4060*/  UIMAD UR13, UR12, UR20, URZ ;  /* 0x000000140c0d72a4 */ /* 0x000fe2000f8e023f */
[----:B------:R-:W-:Y:S01]  /*4070*/  IMAD.U32 R2, RZ, RZ, UR15 ;  /* 0x0000000fff027e24 */ /* 0x000fe2000f8e00ff */
[----:B------:R1:W-:Y:S01]  /*4080*/  STS.128 [R0+0x1000], R32 ;  /* 0x0010002000007388 */ /* 0x0003e20000000c00 */
[----:B------:R-:W-:Y:S01]  /*4090*/  UIADD3 UR5, UR5, UR18, URZ ;  /* 0x0000001205057290 */ /* 0x000fe2000fffe03f */
[----:B------:R-:W-:Y:S01]  /*40a0*/  IMAD.U32 R3, RZ, RZ, UR16 ;  /* 0x00000010ff037e24 */ /* 0x000fe2000f8e00ff */
[----:B------:R-:W-:Y:S01]  /*40b0*/  UIMAD UR12, UR12, UR22, URZ ;  /* 0x000000160c0c72a4 */ /* 0x000fe2000f8e023f */
[----:B------:R1:W-:Y:S01]  /*40c0*/  STS.128 [R0+0x1800], R36 ;  /* 0x0018002400007388 */ /* 0x0003e20000000c00 */
[----:B------:R-:W-:-:S02]  /*40d0*/  UIADD3 UR7, UR7, UR19, URZ ;  /* 0x0000001307077290 */ /* 0x000fc4000fffe03f */
[----:B------:R-:W-:Y:S01]  /*40e0*/  UIMAD UR13, UR37, UR21, UR13 ;  /* 0x00000015250d72a4 */ /* 0x000fe2000f8e020d */
[----:B------:R1:W-:Y:S01]  /*40f0*/  STS.128 [R0+0x2000], R40 ;  /* 0x0020002800007388 */ /* 0x0003e20000000c00 */
[----:B------:R-:W-:Y:S02]  /*4100*/  UIMAD.WIDE.U32 UR4, UR37, UR20, UR4 ;  /* 0x00000014250472a5 */ /* 0x000fe4000f8e0004 */
[----:B------:R-:W-:Y:S01]  /*4110*/  UIMAD UR12, UR37, UR23, UR12 ;  /* 0x00000017250c72a4 */ /* 0x000fe2000f8e020c */
[----:B------:R1:W-:Y:S01]  /*4120*/  STS.128 [R0+0x2800], R44 ;  /* 0x0028002c00007388 */ /* 0x0003e20000000c00 */
[----:B------:R-:W-:Y:S01]  /*4130*/  UIMAD.WIDE.U32 UR6, UR37, UR22, UR6 ;  /* 0x00000016250672a5 */ /* 0x000fe2000f8e0006 */
[----:B------:R-:W-:Y:S02]  /*4140*/  ULDC.64 UR18, c[0x0][0x800] ;  /* 0x0002000000127ab9 */ /* 0x000fe40000000a00 */
[----:B------:R1:W-:Y:S01]  /*4150*/  STS.128 [R0+0x3000], R48 ;  /* 0x0030003000007388 */ /* 0x0003e20000000c00 */
[----:B------:R-:W-:Y:S01]  /*4160*/  ULDC.64 UR20, c[0x0][0x828] ;  /* 0x00020a0000147ab9 */ /* 0x000fe20000000a00 */
[----:B------:R-:W-:-:S02]  /*4170*/  UIADD3 UR17, -UR10, URZ, URZ ;  /* 0x0000003f0a117290 */ /* 0x000fc4000fffe13f */
[----:B------:R1:W-:Y:S01]  /*4180*/  STS.128 [R0+0x3800], R52 ;  /* 0x0038003400007388 */ /* 0x0003e20000000c00 */
[----:B------:R-:W-:Y:S02]  /*4190*/  UIADD3 UR10, UR5, UR13, URZ ;  /* 0x0000000d050a7290 */ /* 0x000fe4000fffe03f */
[----:B------:R-:W-:Y:S01]  /*41a0*/  ULEA UR18, UP0, UR4, UR18, 0x2 ;  /* 0x0000001204127291 */ /* 0x000fe2000f80103f */
[----:B------:R1:W-:Y:S01]  /*41b0*/  STS.128 [R0+0x4000], R56 ;  /* 0x0040003800007388 */ /* 0x0003e20000000c00 */
[----:B------:R-:W-:Y:S02]  /*41c0*/  UIADD3 UR5, UR7, UR12, URZ ;  /* 0x0000000c07057290 */ /* 0x000fe4000fffe03f */
[----:B------:R-:W-:Y:S01]  /*41d0*/  ULEA UR20, UP1, UR6, UR20, 0x2 ;  /* 0x0000001406147291 */ /* 0x000fe2000f82103f */
[----:B------:R1:W-:Y:S01]  /*41e0*/  STS.128 [R0+0x4800], R60 ;  /* 0x0048003c00007388 */ /* 0x0003e20000000c00 */
[----:B------:R-:W-:Y:S02]  /*41f0*/  ULEA.HI.X UR19, UR4, UR19, UR10, 0x2, UP0 ;  /* 0x0000001304137291 */ /* 0x000fe400080f140a */
[----:B------:R-:W-:Y:S01]  /*4200*/  ULEA.HI.X UR5, UR6, UR21, UR5, 0x2, UP1 ;  /* 0x0000001506057291 */ /* 0x000fe200088f1405 */
[----:B------:R1:W-:Y:S01]  /*4210*/  STS.128 [R0+0x5000], R64 ;  /* 0x0050004000007388 */ /* 0x0003e20000000c00 */
[----:B------:R-:W-:-:S03]  /*4220*/  UIMAD UR17, UR8, UR17, UR36 ;  /* 0x00000011081172a4 */ /* 0x000fc6000f8e0224 */
[----:B------:R1:W-:Y:S01]  /*4230*/  STS.128 [R0+0x5800], R68 ;  /* 0x0058004400007388 */ /* 0x0003e20000000c00 */
[----:B------:R-:W-:Y:S08]  /*4240*/  @P0 BRA `(.L_x_2970) ;  /* 0x0000000000140947 */ /* 0x000ff00003800000 */
.L_x_2971:
[----:B------:R-:W2:Y:S04]  /*4250*/  LDG.E.STRONG.GPU R4, desc[UR38][R2.64] ;  /* 0x0000002602047981 */ /* 0x000ea8000c1ef900 */
[----:B--2---:R-:W-:Y:S01]  /*4260*/  CCTL.IVALL ;  /* 0x00000000ff00798f */ /* 0x004fe20002000000 */
[----:B------:R-:W-:Y:S05]  /*4270*/  YIELD ;  /* 0x0000000000007946 */ /* 0x000fea0003800000 */
[----:B------:R-:W-:-:S13]  /*4280*/  ISETP.NE.AND P0, PT, R4, UR17, PT ;  /* 0x0000001104007c0c */ /* 0x000fda000bf05270 */
[----:B------:R-:W-:Y:S05]  /*4290*/  @P0 BRA `(.L_x_2971) ;  /* 0xfffffffc00ec0947 */ /* 0x000fea000383ffff */
.L_x_2970:
[----:B------:R-:W-:Y:S05]  /*42a0*/  BSYNC B0 ;  /* 0x0000000000007941 */ /* 0x000fea0003800000 */
.L_x_2969:
[----:B------:R-:W-:-:S03]  /*42b0*/  UMOV UR4, 0xffffffff ;  /* 0xffffffff00047882 */ /* 0x000fc60000000000 */
[----:B------:R-:W-:Y:S05]  /*42c0*/  BRA.DIV UR4, `(.L_x_2972) ;  /* 0x0000004a04f87947 */ /* 0x000fea000b800000 */
[----:B------:R-:W-:Y:S01]  /*42d0*/  NOP ;  /* 0x0000000000007918 */ /* 0x000fe20000000000 */
.L_x_3072:
        /* <DEDUP_REMOVED lines=15> */
.L_x_2975:
[----:B------:R-:W-:Y:S01]  /*43d0*/  @P0 ELECT P2, URZ, PT ;  /* 0x00000000003f082f */ /* 0x000fe20003840000 */
[----:B------:R2:W-:-:S12]  /*43e0*/  UBLKRED.G.S.ADD.F32.RN [UR4], [UR9], UR6, desc[UR12] ;  /* 0x00000c04090073bb */ /* 0x0005d800080a1406 */
[----:B------:R-:W-:Y:S02]  /*43f0*/  @P2 PLOP3.LUT P0, PT, P2, PT, PT, 0x8, 0x0 ;  /* 0x000000000000281c */ /* 0x000fe4000170e170 */
[----:B------:R-:W-:-:S11]  /*4400*/  PLOP3.LUT P2, PT, PT, PT, PT, 0x8, 0x0 ;  /* 0x000000000000781c */ /* 0x000fd60003f4e170 */
[----:B--2---:R-:W-:Y:S05]  /*4410*/  @P0 BRA.U.ANY `(.L_x_2975) ;  /* 0xfffffffd00ec0947 */ /* 0x004fea000393ffff */
[----:B------:R0:W-:Y:S01]  /*4420*/  UTMACMDFLUSH ;  /* 0x00000000000079b7 */ /* 0x0001e20000000000 */
[----:B------:R-:W-:-:S04]  /*4430*/  DEPBAR.LE SB0, 0x0 ;  /* 0x000080000000791a */ /* 0x000fc80000000000 */
.L_x_2974:
[----:B------:R-:W-:Y:S05]  /*4440*/  BSYNC B0 ;  /* 0x0000000000007941 */ /* 0x000fea0003800000 */
.L_x_2973:
        /* <DEDUP_REMOVED lines=14> */
.L_x_2977:
[----:B------:R-:W-:Y:S05]  /*4530*/  BSYNC B0 ;  /* 0x0000000000007941 */ /* 0x000fea0003800000 */
.L_x_2976:
        /* <DEDUP_REMOVED lines=20> */
.L_x_2980:
[----:B-12---:R-:W2:Y:S04]  /*4680*/  LDG.E.STRONG.GPU R0, desc[UR38][R2.64] ;  /* 0x0000002602007981 */ /* 0x006ea8000c1ef900 */
[----:B--2---:R-:W-:Y:S01]  /*4690*/  CCTL.IVALL ;  /* 0x00000000ff00798f */ /* 0x004fe20002000000 */
[----:B------:R-:W-:Y:S05]  /*46a0*/  YIELD ;  /* 0x0000000000007946 */ /* 0x000fea0003800000 */
[----:B------:R-:W-:-:S13]  /*46b0*/  ISETP.NE.AND P0, PT, R0, UR17, PT ;  /* 0x0000001100007c0c */ /* 0x000fda000bf05270 */
[----:B------:R-:W-:Y:S05]  /*46c0*/  @P0 BRA `(.L_x_2980) ;  /* 0xfffffffc00ec0947 */ /* 0x000fea000383ffff */
.L_x_2979:
[----:B------:R-:W-:Y:S05]  /*46d0*/  BSYNC B0 ;  /* 0x0000000000007941 */ /* 0x000fea0003800000 */
.L_x_2978:
[----:B------:R-:W-:-:S03]  /*46e0*/  UMOV UR4, 0xffffffff ;  /* 0xffffffff00047882 */ /* 0x000fc60000000000 */
[----:B------:R-:W-:Y:S05]  /*46f0*/  BRA.DIV UR4, `(.L_x_2981) ;  /* 0x0000004a04087947 */ /* 0x000fea000b800000 */
[----:B------:R-:W-:Y:S01]  /*4700*/  NOP ;  /* 0x0000000000007918 */ /* 0x000fe20000000000 */
.L_x_3075:
        /* <DEDUP_REMOVED lines=16> */
.L_x_2984:
[----:B------:R-:W-:Y:S01]  /*4810*/  @P0 ELECT P2, URZ, PT ;  /* 0x00000000003f082f */ /* 0x000fe20003840000 */
[----:B------:R3:W-:-:S12]  /*4820*/  UBLKRED.G.S.ADD.F32.RN [UR4], [UR9], UR6, desc[UR10] ;  /* 0x00000a04090073bb */ /* 0x0007d800080a1406 */
[----:B------:R-:W-:Y:S02]  /*4830*/  @P2 PLOP3.LUT P0, PT, P2, PT, PT, 0x8, 0x0 ;  /* 0x000000000000281c */ /* 0x000fe4000170e170 */
[----:B------:R-:W-:-:S11]  /*4840*/  PLOP3.LUT P2, PT, PT, PT, PT, 0x8, 0x0 ;  /* 0x000000000000781c */ /* 0x000fd60003f4e170 */
[----:B---3--:R-:W-:Y:S05]  /*4850*/  @P0 BRA.U.ANY `(.L_x_2984) ;  /* 0xfffffffd00ec0947 */ /* 0x008fea000393ffff */
[----:B------:R0:W-:Y:S01]  /*4860*/  UTMACMDFLUSH ;  /* 0x00000000000079b7 */ /* 0x0001e20000000000 */
[----:B------:R-:W-:-:S04]  /*4870*/  DEPBAR.LE SB0, 0x0 ;  /* 0x000080000000791a */ /* 0x000fc80000000000 */
.L_x_2983:
[----:B------:R-:W-:Y:S05]  /*4880*/  BSYNC B0 ;  /* 0x0000000000007941 */ /* 0x000fea0003800000 */
.L_x_2982:
        /* <DEDUP_REMOVED lines=14> */
.L_x_2945:
        /* <DEDUP_REMOVED lines=29> */
.L_x_2986:
[----:B------:R-:W-:Y:S01]  /*4b40*/  ULDC UR9, c[0x0][0x8cc] ;  /* 0x0002330000097ab9 */ /* 0x000fe20000000800 */
[----:B------:R-:W-:Y:S01]  /*4b50*/  UMOV UR7, UR8 ;  /* 0x0000000800077c82 */ /* 0x000fe20008000000 */
[----:B------:R-:W-:-:S11]  /*4b60*/  UISETP.NE.AND UP0, UPT, UR9, 0x1, UPT ;  /* 0x000000010900788c */ /* 0x000fd6000bf05270 */
[----:B------:R-:W-:Y:S02]  /*4b70*/  @UP0 ULDC.64 UR10, c[0x0][0x8d0] ;  /* 0x00023400000a0ab9 */ /* 0x000fe40000000a00 */
[----:B------:R-:W-:-:S04]  /*4b80*/  UIMAD.WIDE.U32 UR4, UR8, UR10, URZ ;  /* 0x0000000a080472a5 */ /* 0x000fc8000f8e003f */
[----:B------:R-:W-:-:S04]  /*4b90*/  @UP0 USHF.R.U32.HI UR7, URZ, UR11, UR5 ;  /* 0x0000000b3f070299 */ /* 0x000fc80008011605 */
[----:B------:R-:W-:-:S12]  /*4ba0*/  UIMAD UR4, UR7, UR9, URZ ;  /* 0x00000009070472a4 */ /* 0x000fd8000f8e023f */
.L_x_2987:
        /* <DEDUP_REMOVED lines=85> */
.L_x_2991:
[----:B------:R-:W2:Y:S04]  /*5100*/  LDG.E.STRONG.GPU R4, desc[UR38][R2.64] ;  /* 0x0000002602047981 */ /* 0x000ea8000c1ef900 */
[----:B--2---:R-:W-:Y:S01]  /*5110*/  CCTL.IVALL ;  /* 0x00000000ff00798f */ /* 0x004fe20002000000 */
[----:B------:R-:W-:Y:S05]  /*5120*/  YIELD ;  /* 0x0000000000007946 */ /* 0x000fea0003800000 */
[----:B------:R-:W-:-:S13]  /*5130*/  ISETP.NE.AND P2, PT, R4, R5, PT ;  /* 0x000000050400720c */ /* 0x000fda0003f45270 */
[----:B------:R-:W-:Y:S05]  /*5140*/  @P2 BRA `(.L_x_2991) ;  /* 0xfffffffc00ec2947 */ /* 0x000fea000383ffff */
.L_x_2990:
[----:B------:R-:W-:Y:S05]  /*5150*/  BSYNC B0 ;  /* 0x0000000000007941 */ /* 0x000fea0003800000 */
.L_x_2989:
[----:B------:R-:W-:-:S03]  /*5160*/  UMOV UR4, 0xffffffff ;  /* 0xffffffff00047882 */ /* 0x000fc60000000000 */
[----:B------:R-:W-:Y:S05]  /*5170*/  BRA.DIV UR4, `(.L_x_2992) ;  /* 0x0000003e04847947 */ /* 0x000fea000b800000 */
[----:B------:R-:W-:Y:S01]  /*5180*/  NOP ;  /* 0x0000000000007918 */ /* 0x000fe20000000000 */
.L_x_3078:
        /* <DEDUP_REMOVED lines=22> */
.L_x_2994:
[----:B------:R-:W-:Y:S05]  /*52f0*/  BSYNC B0 ;  /* 0x0000000000007941 */ /* 0x000fea0003800000 */
.L_x_2993:
        /* <DEDUP_REMOVED lines=19> */
.L_x_2996:
[----:B------:R-:W-:Y:S05]  /*5430*/  BSYNC B0 ;  /* 0x0000000000007941 */ /* 0x000fea0003800000 */
.L_x_2995:
        /* <DEDUP_REMOVED lines=20> */
.L_x_2998:
[----:B------:R-:W-:Y:S05]  /*5580*/  BSYNC B0 ;  /* 0x0000000000007941 */ /* 0x000fea0003800000 */
.L_x_2997:
[----:B------:R-:W-:Y:S06]  /*5590*/  BAR.ARV 0xa, 0xa0 ;  /* 0x0282800000007b1d */ /* 0x000fec0000002000 */
[----:B------:R-:W-:Y:S04]  /*55a0*/  BSSY B0, `(.L_x_2999) ;  /* 0x0000003000007945 */ /* 0x000fe80003800000 */
[----:B------:R-:W-:Y:S05]  /*55b0*/  @!P0 BRA `(.L_x_3000) ;  /* 0x0000000000048947 */ /* 0x000fea0003800000 */
[----:B------:R-:W-:-:S04]  /*55c0*/  DEPBAR.LE SB0, 0x1 ;  /* 0x000080400000791a */ /* 0x000fc80000000000 */
.L_x_3000:
[----:B------:R-:W-:Y:S05]  /*55d0*/  BSYNC B0 ;  /* 0x0000000000007941 */ /* 0x000fea0003800000 */
.L_x_2999:
[----:B------:R-:W-:Y:S06]  /*55e0*/  BAR.ARV 0xb, 0xa0 ;  /* 0x02c2800000007b1d */ /* 0x000fec0000002000 */
[----:B------:R-:W-:Y:S04]  /*55f0*/  BSSY B0, `(.L_x_3001) ;  /* 0x0000003000007945 */ /* 0x000fe80003800000 */
[----:B------:R-:W-:Y:S05]  /*5600*/  @!P0 BRA `(.L_x_3002) ;  /* 0x0000000000048947 */ /* 0x000fea0003800000 */
[----:B------:R-:W-:-:S04]  /*5610*/  DEPBAR.LE SB0, 0x0 ;  /* 0x000080000000791a */ /* 0x000fc80000000000 */
.L_x_3002:
[----:B------:R-:W-:Y:S05]  /*5620*/  BSYNC B0 ;  /* 0x0000000000007941 */ /* 0x000fea0003800000 */
.L_x_3001:
        /* <DEDUP_REMOVED lines=19> */
.L_x_3004:
[----:B------:R-:W-:Y:S05]  /*5760*/  BSYNC B0 ;  /* 0x0000000000007941 */ /* 0x000fea0003800000 */
.L_x_3003:
[----:B------:R-:W-:Y:S01]  /*5770*/  UIADD3 UR17, UR8, 0x1, URZ ;  /* 0x0000000108117890 */ /* 0x000fe2000fffe03f */
[----:B------:R-:W-:Y:S11]  /*5780*/  BRA `(.L_x_3005) ;  /* 0x0000000000047947 */ /* 0x000ff60003800000 */
.L_x_2988:
[----:B------:R-:W-:-:S05]  /*5790*/  UMOV UR17, UR8 ;  /* 0x0000000800117c82 */ /* 0x000fca0008000000 */
.L_x_3005:
        /* <DEDUP_REMOVED lines=12> */
.L_x_3038:
        /* <DEDUP_REMOVED lines=18> */
.L_x_3008:
[----:B------:R-:W2:Y:S04]  /*5980*/  LDG.E.STRONG.GPU R4, desc[UR38][R2.64] ;  /* 0x0000002602047981 */ /* 0x000ea8000c1ef900 */
[----:B--2---:R-:W-:Y:S01]  /*5990*/  CCTL.IVALL ;  /* 0x00000000ff00798f */ /* 0x004fe20002000000 */
[----:B------:R-:W-:Y:S05]  /*59a0*/  YIELD ;  /* 0x0000000000007946 */ /* 0x000fea0003800000 */
[----:B------:R-:W-:-:S13]  /*59b0*/  ISETP.NE.AND P2, PT, R4, R5, PT ;  /* 0x000000050400720c */ /* 0x000fda0003f45270 */
[----:B------:R-:W-:Y:S05]  /*59c0*/  @P2 BRA `(.L_x_3008) ;  /* 0xfffffffc00ec2947 */ /* 0x000fea000383ffff */
.L_x_3007:
[----:B------:R-:W-:Y:S05]  /*59d0*/  BSYNC B0 ;  /* 0x0000000000007941 */ /* 0x000fea0003800000 */
.L_x_3006:
[----:B------:R-:W-:-:S03]  /*59e0*/  UMOV UR18, 0xffffffff ;  /* 0xffffffff00127882 */ /* 0x000fc60000000000 */
[----:B------:R-:W-:Y:S05]  /*59f0*/  BRA.DIV UR18, `(.L_x_3009) ;  /* 0x0000003612807947 */ /* 0x000fea000b800000 */
[----:B------:R-:W-:Y:S01]  /*5a00*/  NOP ;  /* 0x0000000000007918 */ /* 0x000fe20000000000 */
.L_x_3081:
        /* <DEDUP_REMOVED lines=19> */
.L_x_3011:
[----:B------:R-:W-:Y:S05]  /*5b40*/  BSYNC B0 ;  /* 0x0000000000007941 */ /* 0x000fea0003800000 */
.L_x_3010:
        /* <DEDUP_REMOVED lines=14> */
.L_x_3013:
[----:B------:R-:W-:Y:S05]  /*5c30*/  BSYNC B0 ;  /* 0x0000000000007941 */ /* 0x000fea0003800000 */
.L_x_3012:
        /* <DEDUP_REMOVED lines=15> */
.L_x_3015:
[----:B------:R-:W-:Y:S05]  /*5d30*/  BSYNC B0 ;  /* 0x0000000000007941 */ /* 0x000fea0003800000 */
.L_x_3014:
[----:B------:R-:W-:Y:S06]  /*5d40*/  BAR.ARV 0xa, 0xa0 ;  /* 0x0282800000007b1d */ /* 0x000fec0000002000 */
[----:B------:R-:W-:Y:S04]  /*5d50*/  BSSY B0, `(.L_x_3016) ;  /* 0x0000003000007945 */ /* 0x000fe80003800000 */
[----:B------:R-:W-:Y:S05]  /*5d60*/  @!P0 BRA `(.L_x_3017) ;  /* 0x0000000000048947 */ /* 0x000fea0003800000 */
[----:B------:R-:W-:-:S04]  /*5d70*/  DEPBAR.LE SB0, 0x1 ;  /* 0x000080400000791a */ /* 0x000fc80000000000 */
.L_x_3017:
[----:B------:R-:W-:Y:S05]  /*5d80*/  BSYNC B0 ;  /* 0x0000000000007941 */ /* 0x000fea0003800000 */
.L_x_3016:
[----:B------:R-:W-:Y:S06]  /*5d90*/  BAR.ARV 0xb, 0xa0 ;  /* 0x02c2800000007b1d */ /* 0x000fec0000002000 */
[----:B------:R-:W-:Y:S04]  /*5da0*/  BSSY B0, `(.L_x_3018) ;  /* 0x0000003000007945 */ /* 0x000fe80003800000 */
[----:B------:R-:W-:Y:S05]  /*5db0*/  @!P0 BRA `(.L_x_3019) ;  /* 0x0000000000048947 */ /* 0x000fea0003800000 */
[----:B------:R-:W-:-:S04]  /*5dc0*/  DEPBAR.LE SB0, 0x0 ;  /* 0x000080000000791a */ /* 0x000fc80000000000 */
.L_x_3019:
[----:B------:R-:W-:Y:S05]  /*5dd0*/  BSYNC B0 ;  /* 0x0000000000007941 */ /* 0x000fea0003800000 */
.L_x_3018:
        /* <DEDUP_REMOVED lines=19> */
.L_x_3021:
[----:B------:R-:W-:Y:S05]  /*5f10*/  BSYNC B0 ;  /* 0x0000000000007941 */ /* 0x000fea0003800000 */
.L_x_3020:
        /* <DEDUP_REMOVED lines=16> */
.L_x_3024:
[----:B------:R-:W2:Y:S04]  /*6020*/  LDG.E.STRONG.GPU R4, desc[UR38][R2.64] ;  /* 0x0000002602047981 */ /* 0x000ea8000c1ef900 */
[----:B--2---:R-:W-:Y:S01]  /*6030*/  CCTL.IVALL ;  /* 0x00000000ff00798f */ /* 0x004fe20002000000 */
[----:B------:R-:W-:Y:S05]  /*6040*/  YIELD ;  /* 0x0000000000007946 */ /* 0x000fea0003800000 */
[----:B------:R-:W-:-:S13]  /*6050*/  ISETP.NE.AND P2, PT, R4, R5, PT ;  /* 0x000000050400720c */ /* 0x000fda0003f45270 */
[----:B------:R-:W-:Y:S05]  /*6060*/  @P2 BRA `(.L_x_3024) ;  /* 0xfffffffc00ec2947 */ /* 0x000fea000383ffff */
.L_x_3023:
[----:B------:R-:W-:Y:S05]  /*6070*/  BSYNC B0 ;  /* 0x0000000000007941 */ /* 0x000fea0003800000 */
.L_x_3022:
[----:B------:R-:W-:-:S03]  /*6080*/  UMOV UR14, 0xffffffff ;  /* 0xffffffff000e7882 */ /* 0x000fc60000000000 */
[----:B------:R-:W-:Y:S05]  /*6090*/  BRA.DIV UR14, `(.L_x_3025) ;  /* 0x0000002e0ef47947 */ /* 0x000fea000b800000 */
[----:B------:R-:W-:Y:S01]  /*60a0*/  NOP ;  /* 0x0000000000007918 */ /* 0x000fe20000000000 */
.L_x_3084:
        /* <DEDUP_REMOVED lines=15> */
.L_x_3027:
[----:B------:R-:W-:Y:S05]  /*61a0*/  BSYNC B0 ;  /* 0x0000000000007941 */ /* 0x000fea0003800000 */
.L_x_3026:
        /* <DEDUP_REMOVED lines=14> */
.L_x_3029:
[----:B------:R-:W-:Y:S05]  /*6290*/  BSYNC B0 ;  /* 0x0000000000007941 */ /* 0x000fea0003800000 */
.L_x_3028:
        /* <DEDUP_REMOVED lines=15> */
.L_x_3031:
[----:B------:R-:W-:Y:S05]  /*6390*/  BSYNC B0 ;  /* 0x0000000000007941 */ /* 0x000fea0003800000 */
.L_x_3030:
[----:B------:R-:W-:Y:S06]  /*63a0*/  BAR.ARV 0xa, 0xa0 ;  /* 0x0282800000007b1d */ /* 0x000fec0000002000 */
[----:B------:R-:W-:Y:S04]  /*63b0*/  BSSY B0, `(.L_x_3032) ;  /* 0x0000003000007945 */ /* 0x000fe80003800000 */
[----:B------:R-:W-:Y:S05]  /*63c0*/  @!P0 BRA `(.L_x_3033) ;  /* 0x0000000000048947 */ /* 0x000fea0003800000 */
[----:B------:R-:W-:-:S04]  /*63d0*/  DEPBAR.LE SB0, 0x1 ;  /* 0x000080400000791a */ /* 0x000fc80000000000 */
.L_x_3033:
[----:B------:R-:W-:Y:S05]  /*63e0*/  BSYNC B0 ;  /* 0x0000000000007941 */ /* 0x000fea0003800000 */
.L_x_3032:
[----:B------:R-:W-:Y:S06]  /*63f0*/  BAR.ARV 0xb, 0xa0 ;  /* 0x02c2800000007b1d */ /* 0x000fec0000002000 */
[----:B------:R-:W-:Y:S04]  /*6400*/  BSSY B0, `(.L_x_3034) ;  /* 0x0000003000007945 */ /* 0x000fe80003800000 */
[----:B------:R-:W-:Y:S05]  /*6410*/  @!P0 BRA `(.L_x_3035) ;  /* 0x0000000000048947 */ /* 0x000fea0003800000 */
[----:B------:R-:W-:-:S04]  /*6420*/  DEPBAR.LE SB0, 0x0 ;  /* 0x000080000000791a */ /* 0x000fc80000000000 */
.L_x_3035:
[----:B------:R-:W-:Y:S05]  /*6430*/  BSYNC B0 ;  /* 0x0000000000007941 */ /* 0x000fea0003800000 */
.L_x_3034:
        /* <DEDUP_REMOVED lines=19> */
.L_x_3037:
[----:B------:R-:W-:Y:S05]  /*6570*/  BSYNC B0 ;  /* 0x0000000000007941 */ /* 0x000fea0003800000 */
.L_x_3036:
[----:B------:R-:W-:Y:S02]  /*6580*/  UIADD3 UR17, UR17, 0x2, URZ ;  /* 0x0000000211117890 */ /* 0x000fe4000fffe03f */
[----:B------:R-:W-:Y:S02]  /*6590*/  UIADD3 UR4, UR4, 0x6000, URZ ;  /* 0x0000600004047890 */ /* 0x000fe4000fffe03f */
[----:B------:R-:W-:-:S06]  /*65a0*/  UISETP.GE.AND UP0, UPT, UR17, UR5, UPT ;  /* 0x000000051100728c */ /* 0x000fcc000bf06270 */
[----:B------:R-:W-:-:S13]  /*65b0*/  PLOP3.LUT P1, PT, PT, PT, UP0, 0x80, 0x0 ;  /* 0x000000000000781c */ /* 0x000fda0003f2f008 */
[----:B------:R-:W-:Y:S05]  /*65c0*/  @!P1 BRA `(.L_x_3038) ;  /* 0xfffffff000a49947 */ /* 0x000fea000383ffff */
[----:B------:R-:W-:Y:S05]  /*65d0*/  BRA `(.L_x_2949) ;  /* 0x0000002400d47947 */ /* 0x000fea0003800000 */
.L_x_2985:
        /* <DEDUP_REMOVED lines=21> */
.L_x_3039:
[----:B------:R-:W-:Y:S01]  /*6730*/  ULDC UR9, c[0x0][0x8cc] ;  /* 0x0002330000097ab9 */ /* 0x000fe20000000800 */
[----:B------:R-:W-:Y:S01]  /*6740*/  UMOV UR7, UR8 ;  /* 0x0000000800077c82 */ /* 0x000fe20008000000 */
[----:B------:R-:W-:-:S11]  /*6750*/  UISETP.NE.AND UP0, UPT, UR9, 0x1, UPT ;  /* 0x000000010900788c */ /* 0x000fd6000bf05270 */
[----:B------:R-:W-:Y:S02]  /*6760*/  @UP0 ULDC.64 UR10, c[0x0][0x8d0] ;  /* 0x00023400000a0ab9 */ /* 0x000fe40000000a00 */
[----:B------:R-:W-:-:S04]  /*6770*/  UIMAD.WIDE.U32 UR4, UR8, UR10, URZ ;  /* 0x0000000a080472a5 */ /* 0x000fc8000f8e003f */
[----:B------:R-:W-:-:S04]  /*6780*/  @UP0 USHF.R.U32.HI UR7, URZ, UR11, UR5 ;  /* 0x0000000b3f070299 */ /* 0x000fc80008011605 */
[----:B------:R-:W-:-:S12]  /*6790*/  UIMAD UR4, UR7, UR9, URZ ;  /* 0x00000009070472a4 */ /* 0x000fd8000f8e023f */
.L_x_3040:
        /* <DEDUP_REMOVED lines=80> */
.L_x_3085:
        /* <DEDUP_REMOVED lines=9> */
.L_x_3044:
        /* <DEDUP_REMOVED lines=108> */
.L_x_3055:
[----:B-1----:R-:W-:-:S05]  /*73f0*/  IMAD.MOV.U32 R13, RZ, RZ, 0x1 ;  /* 0x00000001ff0d7424 */ /* 0x002fca00078e00ff */
[----:B------:R-:W-:-:S04]  /*7400*/  SHF.L.U32 R13, R13, 0x1f, RZ ;  /* 0x0000001f0d0d7819 */ /* 0x000fc800000006ff */
[----:B------:R-:W1:Y:S02]  /*7410*/  SYNCS.PHASECHK.TRANS64.TRYWAIT P1, [R12+URZ+0x36438], R13 ;  /* 0x0364380d0c0075a7 */ /* 0x000e64000802017f */
[----:B-1----:R-:W-:Y:S05]  /*7420*/  @!P1 BRA `(.L_x_3047) ;  /* 0x0000001c00409947 */ /* 0x002fea0003800000 */
.L_x_3086:
        /* <DEDUP_REMOVED lines=8> */
.L_x_3048:
        /* <DEDUP_REMOVED lines=48> */
.L_x_3087:
        /* <DEDUP_REMOVED lines=8> */
.L_x_3050:
        /* <DEDUP_REMOVED lines=46> */
.L_x_3088:
        /* <DEDUP_REMOVED lines=12> */
.L_x_3052:
        /* <DEDUP_REMOVED lines=37> */
.L_x_3090:
        /* <DEDUP_REMOVED lines=8> */
.L_x_3054:
        /* <DEDUP_REMOVED lines=41> */
.L_x_3046:
[----:B--2---:R-:W2:Y:S01]  /*8130*/  LDL.LU R4, [R1] ;  /* 0x0000000001047983 */ /* 0x004ea20000300800 */
[----:B------:R-:W-:-:S03]  /*8140*/  IMAD.MOV.U32 R10, RZ, RZ, 0x1 ;  /* 0x00000001ff0a7424 */ /* 0x000fc600078e00ff */
[----:B------:R3:W5:Y:S01]  /*8150*/  LDL R5, [R1+0x4] ;  /* 0x0000040001057983 */ /* 0x0007620000100800 */
[----:B--2---:R-:W-:-:S13]  /*8160*/  ISETP.NE.AND P1, PT, R4, RZ, PT ;  /* 0x000000ff0400720c */ /* 0x004fda0003f25270 */
[----:B---3--:R-:W-:Y:S05]  /*8170*/  @!P1 BRA `(.L_x_3045) ;  /* 0x0000000400889947 */ /* 0x008fea0003800000 */
[----:B------:R-:W2:Y:S02]  /*8180*/  SYNCS.PHASECHK.TRANS64.TRYWAIT P1, [R12+URZ+0x36438], R13 ;  /* 0x0364380d0c0075a7 */ /* 0x000ea4000802017f */
[----:B--2---:R-:W-:Y:S05]  /*8190*/  @!P1 BRA `(.L_x_3056) ;  /* 0x0000001000449947 */ /* 0x004fea0003800000 */
.L_x_3091:
        /* <DEDUP_REMOVED lines=8> */
.L_x_3057:
        /* <DEDUP_REMOVED lines=41> */
.L_x_3092:
        /* <DEDUP_REMOVED lines=9> */
.L_x_3059:
        /* <DEDUP_REMOVED lines=38> */
.L_x_3045:
[----:B------:R-:W-:-:S04]  /*87a0*/  SHF.L.U32 R3, R10, 0x1f, RZ ;  /* 0x0000001f0a037819 */ /* 0x000fc800000006ff */
[----:B------:R-:W2:Y:S02]  /*87b0*/  SYNCS.PHASECHK.TRANS64.TRYWAIT P1, [R12+URZ+0x36438], R3 ;  /* 0x036438030c0075a7 */ /* 0x000ea4000802017f */
[----:B--2---:R-:W-:Y:S05]  /*87c0*/  @!P1 BRA `(.L_x_3060) ;  /* 0x0000000800e09947 */ /* 0x004fea0003800000 */
.L_x_3093:
[----:B------:R-:W-:Y:S05]  /*87d0*/  @P0 BRA `(.L_x_3061) ;  /* 0x0000000000180947 */ /* 0x000fea0003800000 */
[----:B------:R-:W3:Y:S01]  /*87e0*/  S2R R0, SR_TID.X ;  /* 0x0000000000007919 */ /* 0x000ee20000002100 */
[----:B--2---:R-:W-:-:S04]  /*87f0*/  IMAD.MOV.U32 R3, RZ, RZ, 0x6100 ;  /* 0x00006100ff037424 */ /* 0x004fc800078e00ff */
[----:B------:R4:W-:Y:S01]  /*8800*/  SYNCS.ARRIVE.TRANS64 RZ, [R12+URZ+0x36430], R3 ;  /* 0x036430030cff79a7 */ /* 0x0009e2000800003f */
[----:B---3--:R-:W-:-:S13]  /*8810*/  LOP3.LUT P0, RZ, R0, 0x1f, RZ, 0xc0, !PT ;  /* 0x0000001f00ff7812 */ /* 0x008fda000780c0ff */
[----:B----4-:R-:W-:Y:S05]  /*8820*/  @!P0 BRA `(.L_x_3061) ;  /* 0x0000000000048947 */ /* 0x010fea0003800000 */
[----:B------:R-:W-:Y:S01]  /*8830*/  BPT.TRAP 0x1 ;  /* 0x000000040000795c */ /* 0x000fe20000300000 */
.L_x_3061:
        /* <DEDUP_REMOVED lines=45> */
.L_x_3042:
[----:B------:R-:W-:Y:S05]  /*8b10*/  BSYNC B0 ;  /* 0x0000000000007941 */ /* 0x000fea0003800000 */
.L_x_3041:
[----:B------:R-:W-:-:S03]  /*8b20*/  UMOV UR4, 0xffffffff ;  /* 0xffffffff00047882 */ /* 0x000fc60000000000 */
[----:B------:R-:W-:Y:S05]  /*8b30*/  BRA.DIV UR4, `(.L_x_3062) ;  /* 0x0000000a04187947 */ /* 0x000fea000b800000 */
[----:B------:R-:W-:-:S13]  /*8b40*/  ELECT P0, URZ, PT ;  /* 0x00000000003f782f */ /* 0x000fda0003800000 */
.L_x_3096:
[----:B------:R-:W-:Y:S05]  /*8b50*/  @!P0 BRA `(.L_x_2949) ;  /* 0x0000000000748947 */ /* 0x000fea0003800000 */
[----:B------:R-:W2:Y:S02]  /*8b60*/  LDL.LU R0, [R1+0x8] ;  /* 0x0000080001007983 */ /* 0x000ea40000300800 */
[----:B--2---:R-:W-:-:S04]  /*8b70*/  LOP3.LUT R0, R0, 0x2, RZ, 0xfc, !PT ;  /* 0x0000000200007812 */ /* 0x004fc800078efcff */
[----:B------:R-:W-:-:S13]  /*8b80*/  ISETP.NE.AND P0, PT, R0, 0x3, PT ;  /* 0x000000030000780c */ /* 0x000fda0003f05270 */
[----:B------:R-:W-:Y:S05]  /*8b90*/  @!P0 BRA `(.L_x_3063) ;  /* 0x0000000000048947 */ /* 0x000fea0003800000 */
[----:B------:R-:W-:Y:S01]  /*8ba0*/  BPT.TRAP 0x1 ;  /* 0x000000040000795c */ /* 0x000fe20000300000 */
.L_x_3063:
        /* <DEDUP_REMOVED lines=15> */
.L_x_3097:
[----:B------:R-:W3:Y:S02]  /*8ca0*/  SYNCS.PHASECHK.TRANS64.TRYWAIT P1, [R23+URZ], R0 ;  /* 0x00000000170075a7 */ /* 0x000ee4000802017f */
[----:B---3--:R-:W-:Y:S05]  /*8cb0*/  @!P1 BRA `(.L_x_3065) ;  /* 0x0000000400f09947 */ /* 0x008fea0003800000 */
.L_x_3098:
[----:B------:R-:W-:Y:S05]  /*8cc0*/  @!P0 BRA `(.L_x_3066) ;  /* 0x0000000000048947 */ /* 0x000fea0003800000 */
[----:B------:R-:W-:Y:S01]  /*8cd0*/  BPT.TRAP 0x1 ;  /* 0x000000040000795c */ /* 0x000fe20000300000 */
.L_x_3066:
[----:B------:R-:W-:-:S07]  /*8ce0*/  SHF.L.U32 R10, R10, 0x1f, RZ ;  /* 0x0000001f0a0a7819 */ /* 0x000fce00000006ff */
.L_x_3067:
[----:B----4-:R4:W1:Y:S02]  /*8cf0*/  SYNCS.PHASECHK.TRANS64.TRYWAIT P0, [R7+URZ+0x36438], R10 ;  /* 0x0364380a070075a7 */ /* 0x010864000800017f */
[----:B-1----:R-:W-:Y:S05]  /*8d00*/  @!P0 NANOSLEEP.SYNCS 0x989680 ;  /* 0x009896800000895d */ /* 0x002fea0003900000 */
[----:B------:R-:W1:Y:S02]  /*8d10*/  @!P0 SYNCS.PHASECHK.TRANS64 P0, [R7+URZ+0x36438], R10 ;  /* 0x0364380a070085a7 */ /* 0x000e64000800007f */
[----:B-1----:R-:W-:Y:S05]  /*8d20*/  @!P0 BRA `(.L_x_3067) ;  /* 0xfffffffc00f08947 */ /* 0x002fea000383ffff */
.L_x_2949:
[----:B------:R-:W-:Y:S05]  /*8d30*/  BSYNC B6 ;  /* 0x0000000000067941 */ /* 0x000fea0003800000 */
.L_x_2944:
[----:B------:R-:W-:Y:S05]  /*8d40*/  EXIT ;  /* 0x000000000000794d */ /* 0x000fea0003800000 */
.L_x_2955:
[----:B------:R-:W-:Y:S02]  /*8d50*/  IMAD.MOV.U32 R12, RZ, RZ, RZ ;  /* 0x000000ffff0c7224 */ /* 0x000fe400078e00ff */
[----:B------:R-:W-:Y:S02]  /*8d60*/  IMAD.MOV.U32 R11, RZ, RZ, 0x1f ;  /* 0x0000001fff0b7424 */ /* 0x000fe400078e00ff */
[----:B------:R-:W-:-:S07]  /*8d70*/  IMAD.MOV.U32 R15, RZ, RZ, -0x1 ;  /* 0xffffffffff0f7424 */ /* 0x000fce00078e00ff */
[----:B------:R-:W-:Y:S05]  /*8d80*/  WARPSYNC.COLLECTIVE R15, `(.L_x_3068) ;  /* 0x000000000f087348 */ /* 0x000fea0003c00000 */
[----:B------:R1:W2:Y:S02]  /*8d90*/  SHFL.IDX P6, R14, R13, R12, R11 ;  /* 0x0000000c0d0e7389 */ /* 0x0002a400000c000b */
[----:B-12---:R-:W-:Y:S01]  /*8da0*/  ENDCOLLECTIVE ;  /* 0x000000000000791b */ /* 0x006fe20003800000 */
.L_x_3068:
[----:B------:R-:W-:Y:S05]  /*8db0*/  BRA `(.L_x_3069) ;  /* 0xffffff8400147947 */ /* 0x000fea000383ffff */
.L_x_2957:
[----:B--2---:R2:W3:Y:S02]  /*8dc0*/  SYNCS.PHASECHK.TRANS64.TRYWAIT P0, [R19+URZ+0x36400], R10 ;  /* 0x0364000a130075a7 */ /* 0x0044e4000800017f */
[----:B---3--:R-:W-:Y:S05]  /*8dd0*/  @!P0 NANOSLEEP.SYNCS 0x989680 ;  /* 0x009896800000895d */ /* 0x008fea0003900000 */
[----:B------:R-:W3:Y:S02]  /*8de0*/  @!P0 SYNCS.PHASECHK.TRANS64 P0, [R19+URZ+0x36400], R10 ;  /* 0x0364000a130085a7 */ /* 0x000ee4000800007f */
[----:B---3--:R-:W-:Y:S05]  /*8df0*/  @!P0 BRA `(.L_x_2957) ;  /* 0xfffffffc00f08947 */ /* 0x008fea000383ffff */
[----:B------:R-:W-:Y:S05]  /*8e00*/  BRA `(.L_x_2956) ;  /* 0xffffff84004c7947 */ /* 0x000fea000383ffff */
.L_x_2961:
[----:B--2---:R2:W3:Y:S02]  /*8e10*/  SYNCS.PHASECHK.TRANS64.TRYWAIT P1, [R3+URZ+0x36410], R12 ;  /* 0x0364100c030075a7 */ /* 0x0044e4000802017f */
[----:B---3--:R-:W-:Y:S05]  /*8e20*/  @!P1 NANOSLEEP.SYNCS 0x989680 ;  /* 0x009896800000995d */ /* 0x008fea0003900000 */
[----:B------:R-:W3:Y:S02]  /*8e30*/  @!P1 SYNCS.PHASECHK.TRANS64 P1, [R3+URZ+0x36410], R12 ;  /* 0x0364100c030095a7 */ /* 0x000ee4000802007f */
[----:B---3--:R-:W-:Y:S05]  /*8e40*/  @!P1 BRA `(.L_x_2961) ;  /* 0xfffffffc00f09947 */ /* 0x008fea000383ffff */
[----:B------:R-:W-:Y:S05]  /*8e50*/  BRA `(.L_x_2960) ;  /* 0xffffff8c00107947 */ /* 0x000fea000383ffff */
.L_x_2965:
[----:B------:R1:W1:Y:S02]  /*8e60*/  SYNCS.PHASECHK.TRANS64.TRYWAIT P1, [R19+URZ+0x36430], R14 ;  /* 0x0364300e130075a7 */ /* 0x000264000802017f */
[----:B-1----:R-:W-:Y:S05]  /*8e70*/  @!P1 NANOSLEEP.SYNCS 0x989680 ;  /* 0x009896800000995d */ /* 0x002fea0003900000 */
[----:B------:R-:W1:Y:S02]  /*8e80*/  @!P1 SYNCS.PHASECHK.TRANS64 P1, [R19+URZ+0x36430], R14 ;  /* 0x0364300e130095a7 */ /* 0x000e64000802007f */
[----:B-1----:R-:W-:Y:S05]  /*8e90*/  @!P1 BRA `(.L_x_2965) ;  /* 0xfffffffc00f09947 */ /* 0x002fea000383ffff */
[----:B------:R-:W-:Y:S05]  /*8ea0*/  BRA `(.L_x_2964) ;  /* 0xffffff9000b47947 */ /* 0x000fea000383ffff */
.L_x_2972:
[----:B------:R-:W-:Y:S01]  /*8eb0*/  BSSY B0, `(.L_x_3070) ;  /* 0x0000005000007945 */ /* 0x000fe20003800000 */
[----:B------:R-:W-:-:S07]  /*8ec0*/  IMAD.MOV.U32 R15, RZ, RZ, -0x1 ;  /* 0xffffffffff0f7424 */ /* 0x000fce00078e00ff */
[----:B-1----:R-:W-:Y:S05]  /*8ed0*/  WARPSYNC.COLLECTIVE R15, `(.L_x_3071) ;  /* 0x000000000f087348 */ /* 0x002fea0003c00000 */
[----:B------:R-:W-:Y:S01]  /*8ee0*/  NOP ;  /* 0x0000000000007918 */ /* 0x000fe20000000000 */
[----:B-1----:R-:W-:Y:S01]  /*8ef0*/  ENDCOLLECTIVE ;  /* 0x000000000000791b */ /* 0x002fe20003800000 */
.L_x_3071:
[----:B------:R-:W-:Y:S05]  /*8f00*/  BSYNC B0 ;  /* 0x0000000000007941 */ /* 0x000fea0003800000 */
.L_x_3070:
[----:B------:R-:W-:Y:S05]  /*8f10*/  BRA `(.L_x_3072) ;  /* 0xffffffb000f07947 */ /* 0x000fea000383ffff */
.L_x_2981:
[----:B------:R-:W-:Y:S01]  /*8f20*/  BSSY B0, `(.L_x_3073) ;  /* 0x0000005000007945 */ /* 0x000fe20003800000 */
[----:B------:R-:W-:-:S07]  /*8f30*/  IMAD.MOV.U32 R15, RZ, RZ, -0x1 ;  /* 0xffffffffff0f7424 */ /* 0x000fce00078e00ff */
[----:B-12---:R-:W-:Y:S05]  /*8f40*/  WARPSYNC.COLLECTIVE R15, `(.L_x_3074) ;  /* 0x000000000f087348 */ /* 0x006fea0003c00000 */
[----:B------:R-:W-:Y:S01]  /*8f50*/  NOP ;  /* 0x0000000000007918 */ /* 0x000fe20000000000 */
[----:B-12---:R-:W-:Y:S01]  /*8f60*/  ENDCOLLECTIVE ;  /* 0x000000000000791b */ /* 0x006fe20003800000 */
.L_x_3074:
[----:B------:R-:W-:Y:S05]  /*8f70*/  BSYNC B0 ;  /* 0x0000000000007941 */ /* 0x000fea0003800000 */
.L_x_3073:
[----:B------:R-:W-:Y:S05]  /*8f80*/  BRA `(.L_x_3075) ;  /* 0xffffffb400e07947 */ /* 0x000fea000383ffff */
.L_x_2992:
[----:B------:R-:W-:Y:S01]  /*8f90*/  BSSY B0, `(.L_x_3076) ;  /* 0x0000005000007945 */ /* 0x000fe20003800000 */
[----:B------:R-:W-:-:S07]  /*8fa0*/  IMAD.MOV.U32 R15, RZ, RZ, -0x1 ;  /* 0xffffffffff0f7424 */ /* 0x000fce00078e00ff */
[----:B------:R-:W-:Y:S05]  /*8fb0*/  WARPSYNC.COLLECTIVE R15, `(.L_x_3077) ;  /* 0x000000000f087348 */ /* 0x000fea0003c00000 */
[----:B------:R-:W-:Y:S01]  /*8fc0*/  NOP ;  /* 0x0000000000007918 */ /* 0x000fe20000000000 */
[----:B------:R-:W-:Y:S01]  /*8fd0*/  ENDCOLLECTIVE ;  /* 0x000000000000791b */ /* 0x000fe20003800000 */
.L_x_3077:
[----:B------:R-:W-:Y:S05]  /*8fe0*/  BSYNC B0 ;  /* 0x0000000000007941 */ /* 0x000fea0003800000 */
.L_x_3076:
[----:B------:R-:W-:Y:S05]  /*8ff0*/  BRA `(.L_x_3078) ;  /* 0xffffffc000647947 */ /* 0x000fea000383ffff */
.L_x_3009:
[----:B------:R-:W-:Y:S01]  /*9000*/  BSSY B0, `(.L_x_3079) ;  /* 0x0000005000007945 */ /* 0x000fe20003800000 */
[----:B------:R-:W-:-:S07]  /*9010*/  IMAD.MOV.U32 R15, RZ, RZ, -0x1 ;  /* 0xffffffffff0f7424 */ /* 0x000fce00078e00ff */
[----:B------:R-:W-:Y:S05]  /*9020*/  WARPSYNC.COLLECTIVE R15, `(.L_x_3080) ;  /* 0x000000000f087348 */ /* 0x000fea0003c00000 */
[----:B------:R-:W-:Y:S01]  /*9030*/  NOP ;  /* 0x0000000000007918 */ /* 0x000fe20000000000 */
[----:B------:R-:W-:Y:S01]  /*9040*/  ENDCOLLECTIVE ;  /* 0x000000000000791b */ /* 0x000fe20003800000 */
.L_x_3080:
[----:B------:R-:W-:Y:S05]  /*9050*/  BSYNC B0 ;  /* 0x0000000000007941 */ /* 0x000fea0003800000 */
.L_x_3079:
[----:B------:R-:W-:Y:S05]  /*9060*/  BRA `(.L_x_3081) ;  /* 0xffffffc800687947 */ /* 0x000fea000383ffff */
.L_x_3025:
[----:B------:R-:W-:Y:S01]  /*9070*/  BSSY B0, `(.L_x_3082) ;  /* 0x0000005000007945 */ /* 0x000fe20003800000 */
[----:B------:R-:W-:-:S07]  /*9080*/  IMAD.MOV.U32 R15, RZ, RZ, -0x1 ;  /* 0xffffffffff0f7424 */ /* 0x000fce00078e00ff */
[----:B------:R-:W-:Y:S05]  /*9090*/  WARPSYNC.COLLECTIVE R15, `(.L_x_3083) ;  /* 0x000000000f087348 */ /* 0x000fea0003c00000 */
[----:B------:R-:W-:Y:S01]  /*90a0*/  NOP ;  /* 0x0000000000007918 */ /* 0x000fe20000000000 */
[----:B------:R-:W-:Y:S01]  /*90b0*/  ENDCOLLECTIVE ;  /* 0x000000000000791b */ /* 0x000fe20003800000 */
.L_x_3083:
[----:B------:R-:W-:Y:S05]  /*90c0*/  BSYNC B0 ;  /* 0x0000000000007941 */ /* 0x000fea0003800000 */
.L_x_3082:
[----:B------:R-:W-:Y:S05]  /*90d0*/  BRA `(.L_x_3084) ;  /* 0xffffffcc00f47947 */ /* 0x000fea000383ffff */
.L_x_3043:
[----:B-1----:R1:W2:Y:S02]  /*90e0*/  SYNCS.PHASECHK.TRANS64.TRYWAIT P1, [R12+URZ+0x36420], R13 ;  /* 0x0364200d0c0075a7 */ /* 0x0022a4000802017f */
[----:B--2---:R-:W-:Y:S05]  /*90f0*/  @!P1 NANOSLEEP.SYNCS 0x989680 ;  /* 0x009896800000995d */ /* 0x004fea0003900000 */
[----:B------:R-:W2:Y:S02]  /*9100*/  @!P1 SYNCS.PHASECHK.TRANS64 P1, [R12+URZ+0x36420], R13 ;  /* 0x0364200d0c0095a7 */ /* 0x000ea4000802007f */
[----:B--2---:R-:W-:Y:S05]  /*9110*/  @!P1 BRA `(.L_x_3043) ;  /* 0xfffffffc00f09947 */ /* 0x004fea000383ffff */
[----:B------:R-:W-:Y:S05]  /*9120*/  BRA `(.L_x_3085) ;  /* 0xffffffd800dc7947 */ /* 0x000fea000383ffff */
.L_x_3047:
[----:B-1----:R1:W3:Y:S02]  /*9130*/  SYNCS.PHASECHK.TRANS64.TRYWAIT P1, [R12+URZ+0x36438], R13 ;  /* 0x0364380d0c0075a7 */ /* 0x0022e4000802017f */
[----:B---3--:R-:W-:Y:S05]  /*9140*/  @!P1 NANOSLEEP.SYNCS 0x989680 ;  /* 0x009896800000995d */ /* 0x008fea0003900000 */
[----:B------:R-:W3:Y:S02]  /*9150*/  @!P1 SYNCS.PHASECHK.TRANS64 P1, [R12+URZ+0x36438], R13 ;  /* 0x0364380d0c0095a7 */ /* 0x000ee4000802007f */
[----:B---3--:R-:W-:Y:S05]  /*9160*/  @!P1 BRA `(.L_x_3047) ;  /* 0xfffffffc00f09947 */ /* 0x008fea000383ffff */
[----:B------:R-:W-:Y:S05]  /*9170*/  BRA `(.L_x_3086) ;  /* 0xffffffe000ac7947 */ /* 0x000fea000383ffff */
.L_x_3049:
[----:B--2---:R2:W3:Y:S02]  /*9180*/  SYNCS.PHASECHK.TRANS64.TRYWAIT P1, [R12+URZ+0x36428], R0 ;  /* 0x036428000c0075a7 */ /* 0x0044e4000802017f */
[----:B---3--:R-:W-:Y:S05]  /*9190*/  @!P1 NANOSLEEP.SYNCS 0x989680 ;  /* 0x009896800000995d */ /* 0x008fea0003900000 */
[----:B------:R-:W3:Y:S02]  /*91a0*/  @!P1 SYNCS.PHASECHK.TRANS64 P1, [R12+URZ+0x36428], R0 ;  /* 0x036428000c0095a7 */ /* 0x000ee4000802007f */
[----:B---3--:R-:W-:Y:S05]  /*91b0*/  @!P1 BRA `(.L_x_3049) ;  /* 0xfffffffc00f09947 */ /* 0x008fea000383ffff */
[----:B------:R-:W-:Y:S05]  /*91c0*/  BRA `(.L_x_3087) ;  /* 0xffffffe400787947 */ /* 0x000fea000383ffff */
.L_x_3051:
        /* <DEDUP_REMOVED lines=8> */
.L_x_3053:
[----:B------:R-:W-:-:S07]  /*9250*/  SHF.L.U32 R5, R16, 0x1f, RZ ;  /* 0x0000001f10057819 */ /* 0x000fce00000006ff */
.L_x_3089:
[----:B---3--:R3:W4:Y:S02]  /*9260*/  SYNCS.PHASECHK.TRANS64.TRYWAIT P1, [R12+URZ+0x36420], R5 ;  /* 0x036420050c0075a7 */ /* 0x008724000802017f */
[----:B----4-:R-:W-:Y:S05]  /*9270*/  @!P1 NANOSLEEP.SYNCS 0x989680 ;  /* 0x009896800000995d */ /* 0x010fea0003900000 */
[----:B------:R-:W4:Y:S02]  /*9280*/  @!P1 SYNCS.PHASECHK.TRANS64 P1, [R12+URZ+0x36420], R5 ;  /* 0x036420050c0095a7 */ /* 0x000f24000802007f */
[----:B----4-:R-:W-:Y:S05]  /*9290*/  @!P1 BRA `(.L_x_3089) ;  /* 0xfffffffc00f09947 */ /* 0x010fea000383ffff */
[----:B------:R-:W-:Y:S05]  /*92a0*/  BRA `(.L_x_3090) ;  /* 0xffffffe800dc7947 */ /* 0x000fea000383ffff */
.L_x_3056:
[----:B--2---:R2:W3:Y:S02]  /*92b0*/  SYNCS.PHASECHK.TRANS64.TRYWAIT P1, [R12+URZ+0x36438], R13 ;  /* 0x0364380d0c0075a7 */ /* 0x0044e4000802017f */
[----:B---3--:R-:W-:Y:S05]  /*92c0*/  @!P1 NANOSLEEP.SYNCS 0x989680 ;  /* 0x009896800000995d */ /* 0x008fea0003900000 */
[----:B------:R-:W3:Y:S02]  /*92d0*/  @!P1 SYNCS.PHASECHK.TRANS64 P1, [R12+URZ+0x36438], R13 ;  /* 0x0364380d0c0095a7 */ /* 0x000ee4000802007f */
[----:B---3--:R-:W-:Y:S05]  /*92e0*/  @!P1 BRA `(.L_x_3056) ;  /* 0xfffffffc00f09947 */ /* 0x008fea000383ffff */
[----:B------:R-:W-:Y:S05]  /*92f0*/  BRA `(.L_x_3091) ;  /* 0xffffffec00a87947 */ /* 0x000fea000383ffff */
.L_x_3058:
[----:B-1----:R1:W2:Y:S02]  /*9300*/  SYNCS.PHASECHK.TRANS64.TRYWAIT P1, [R12+URZ+0x36428], R5 ;  /* 0x036428050c0075a7 */ /* 0x0022a4000802017f */
[----:B--2---:R-:W-:Y:S05]  /*9310*/  @!P1 NANOSLEEP.SYNCS 0x989680 ;  /* 0x009896800000995d */ /* 0x004fea0003900000 */
[----:B------:R-:W2:Y:S02]  /*9320*/  @!P1 SYNCS.PHASECHK.TRANS64 P1, [R12+URZ+0x36428], R5 ;  /* 0x036428050c0095a7 */ /* 0x000ea4000802007f */
[----:B--2---:R-:W-:Y:S05]  /*9330*/  @!P1 BRA `(.L_x_3058) ;  /* 0xfffffffc00f09947 */ /* 0x004fea000383ffff */
[----:B------:R-:W-:Y:S05]  /*9340*/  BRA `(.L_x_3092) ;  /* 0xfffffff000587947 */ /* 0x000fea000383ffff */
.L_x_3060:
[----:B--2---:R2:W3:Y:S02]  /*9350*/  SYNCS.PHASECHK.TRANS64.TRYWAIT P1, [R12+URZ+0x36438], R3 ;  /* 0x036438030c0075a7 */ /* 0x0044e4000802017f */
[----:B---3--:R-:W-:Y:S05]  /*9360*/  @!P1 NANOSLEEP.SYNCS 0x989680 ;  /* 0x009896800000995d */ /* 0x008fea0003900000 */
[----:B------:R-:W3:Y:S02]  /*9370*/  @!P1 SYNCS.PHASECHK.TRANS64 P1, [R12+URZ+0x36438], R3 ;  /* 0x036438030c0095a7 */ /* 0x000ee4000802007f */
[----:B---3--:R-:W-:Y:S05]  /*9380*/  @!P1 BRA `(.L_x_3060) ;  /* 0xfffffffc00f09947 */ /* 0x008fea000383ffff */
[----:B------:R-:W-:Y:S05]  /*9390*/  BRA `(.L_x_3093) ;  /* 0xfffffff4000c7947 */ /* 0x000fea000383ffff */
.L_x_3062:
[----:B------:R-:W-:Y:S01]  /*93a0*/  BSSY B0, `(.L_x_3094) ;  /* 0x0000006000007945 */ /* 0x000fe20003800000 */
[----:B------:R-:W-:-:S07]  /*93b0*/  IMAD.MOV.U32 R15, RZ, RZ, -0x1 ;  /* 0xffffffffff0f7424 */ /* 0x000fce00078e00ff */
[----:B-1----:R-:W-:Y:S05]  /*93c0*/  WARPSYNC.COLLECTIVE R15, `(.L_x_3095) ;  /* 0x000000000f0c7348 */ /* 0x002fea0003c00000 */
[----:B------:R-:W-:Y:S02]  /*93d0*/  ELECT P6, UR62, PT ;  /* 0x00000000003e782f */ /* 0x000fe400038c0000 */
[----:B------:R-:W-:Y:S01]  /*93e0*/  MOV R14, UR62 ;  /* 0x0000003e000e7c02 */ /* 0x000fe20008000f00 */
[----:B-1----:R-:W-:Y:S10]  /*93f0*/  ENDCOLLECTIVE ;  /* 0x000000000000791b */ /* 0x002ff40003800000 */
.L_x_3095:
[----:B------:R-:W-:Y:S05]  /*9400*/  BSYNC B0 ;  /* 0x0000000000007941 */ /* 0x000fea0003800000 */
.L_x_3094:
[----:B------:R-:W-:Y:S01]  /*9410*/  PLOP3.LUT P0, PT, P6, PT, PT, 0x80, 0x0 ;  /* 0x000000000000781c */ /* 0x000fe2000370f070 */
[----:B------:R-:W-:-:S12]  /*9420*/  BRA `(.L_x_3096) ;  /* 0xfffffff400c87947 */ /* 0x000fd8000383ffff */
.L_x_3064:
[----:B--2---:R2:W3:Y:S02]  /*9430*/  SYNCS.PHASECHK.TRANS64.TRYWAIT P1, [R5+URZ], R2 ;  /* 0x00000002050075a7 */ /* 0x0044e4000802017f */
[----:B---3--:R-:W-:Y:S05]  /*9440*/  @!P1 NANOSLEEP.SYNCS 0x989680 ;  /* 0x009896800000995d */ /* 0x008fea0003900000 */
[----:B------:R-:W3:Y:S02]  /*9450*/  @!P1 SYNCS.PHASECHK.TRANS64 P1, [R5+URZ], R2 ;  /* 0x00000002050095a7 */ /* 0x000ee4000802007f */
[----:B---3--:R-:W-:Y:S05]  /*9460*/  @!P1 BRA `(.L_x_3064) ;  /* 0xfffffffc00f09947 */ /* 0x008fea000383ffff */
[----:B------:R-:W-:Y:S05]  /*9470*/  BRA `(.L_x_3097) ;  /* 0xfffffff800087947 */ /* 0x000fea000383ffff */
.L_x_3065:
[----:B---3--:R3:W4:Y:S02]  /*9480*/  SYNCS.PHASECHK.TRANS64.TRYWAIT P1, [R23+URZ], R0 ;  /* 0x00000000170075a7 */ /* 0x008724000802017f */
[----:B----4-:R-:W-:Y:S05]  /*9490*/  @!P1 NANOSLEEP.SYNCS 0x989680 ;  /* 0x009896800000995d */ /* 0x010fea0003900000 */
[----:B------:R-:W4:Y:S02]  /*94a0*/  @!P1 SYNCS.PHASECHK.TRANS64 P1, [R23+URZ], R0 ;  /* 0x00000000170095a7 */ /* 0x000f24000802007f */
[----:B----4-:R-:W-:Y:S05]  /*94b0*/  @!P1 BRA `(.L_x_3065) ;  /* 0xfffffffc00f09947 */ /* 0x010fea000383ffff */
[----:B------:R-:W-:Y:S05]  /*94c0*/  BRA `(.L_x_3098) ;  /* 0xfffffff400fc7947 */ /* 0x000fea000383ffff */
.L_x_3099:
        /* <DEDUP_REMOVED lines=11> */
.L_x_3874:


//--------------------- .text._ZN7cutlass13device_kernelIN5flash22FlashAttnBwdPreprocessIN4cute5tupleIJNS3_1CILi64EEENS5_ILi192EEEEEENS_6half_tEfNS_4arch4Sm90ELb1ELb0EEEEEvNT_6ParamsE --------------------------
	.section	.text._ZN7cutlass13device_kernelIN5flash22FlashAttnBwdPreprocessIN4cute5tupleIJNS3_1CILi64EEENS5_ILi192EEEEEENS_6half_tEfNS_4arch4Sm90ELb1ELb0EEEEEvNT_6ParamsE,"ax",@progbits
	.align	128
.text._ZN7cutlass13device_kernelIN5flash22FlashAttnBwdPreprocessIN4cute5tupleIJNS3_1CILi64EEENS5_ILi192EEEEEENS_6half_tEfNS_4arch4Sm90ELb1ELb0EEEEEvNT_6ParamsE:
        .type           _ZN7cutlass13device_kernelIN5flash22FlashAttnBwdPreprocessIN4cute5tupleIJNS3_1CILi64EEENS5_ILi192EEEEEENS_6half_tEfNS_4arch4Sm90ELb1ELb0EEEEEvNT_6ParamsE,@function
        .size           _ZN7cutlass13device_kernelIN5flash22FlashAttnBwdPreprocessIN4cute5tupleIJNS3_1CILi64EEENS5_ILi192EEEEEENS_6half_tEfNS_4arch4Sm90ELb1ELb0EEEEEvNT_6ParamsE,(.L_x_3875 - _ZN7cutlass13device_kernelIN5flash22FlashAttnBwdPreprocessIN4cute5tupleIJNS3_1CILi64EEENS5_ILi192EEEEEENS_6half_tEfNS_4arch4Sm90ELb1ELb0EEEEEvNT_6ParamsE)
        .other          _ZN7cutlass13device_kernelIN5flash22FlashAttnBwdPreprocessIN4cute5tupleIJNS3_1CILi64EEENS5_ILi192EEEEEENS_6half_tEfNS_4arch4Sm90ELb1ELb0EEEEEvNT_6ParamsE,@"STO_CUDA_ENTRY STV_DEFAULT"
_ZN7cutlass13device_kernelIN5flash22FlashAttnBwdPreprocessIN4cute5tupleIJNS3_1CILi64EEENS5_ILi192EEEEEENS_6half_tEfNS_4arch4Sm90ELb1ELb0EEEEEvNT_6ParamsE:
[----:B------:R-:W-:Y:S01]  /*0000*/  LDC R1, c[0x0][0x28] ;  /* 0x00000a00ff017b82 */ /* 0x000fe20000000800 */
[----:B------:R-:W0:Y:S01]  /*0010*/  S2R R0, SR_CTAID.X ;  /* 0x0000000000007919 */ /* 0x000e220000002500 */
[----:B------:R-:W-:-:S06]  /*0020*/  ULDC UR4, c[0x0][0x218] ;  /* 0x0000860000047ab9 */ /* 0x000fcc0000000800 */
[----:B------:R-:W1:Y:S01]  /*0030*/  S2UR UR8, SR_CTAID.Y ;  /* 0x00000000000879c3 */ /* 0x000e620000002600 */
[----:B------:R-:W-:Y:S01]  /*0040*/  ULDC.64 UR6, c[0x0][0x208] ;  /* 0x0000820000067ab9 */ /* 0x000fe20000000a00 */
[----:B------:R-:W2:Y:S06]  /*0050*/  S2R R2, SR_TID.X ;  /* 0x0000000000027919 */ /* 0x000eac0000002100 */
[----:B------:R-:W3:Y:S08]  /*0060*/  S2UR UR9, SR_CTAID.Z ;  /* 0x00000000000979c3 */ /* 0x000ef00000002700 */
[----:B------:R-:W4:Y:S01]  /*0070*/  LDC.64 R30, c[0x0][0x238] ;  /* 0x00008e00ff1e7b82 */ /* 0x000f220000000a00 */
[----:B-1----:R-:W-:-:S07]  /*0080*/  USHF.R.S32.HI UR10, URZ, 0x1f, UR8 ;  /* 0x0000001f3f0a7899 */ /* 0x002fce0008011408 */
[----:B------:R-:W1:Y:S01]  /*0090*/  LDC.64 R16, c[0x0][0x250] ;  /* 0x00009400ff107b82 */ /* 0x000e620000000a00 */
[----:B0-----:R-:W-:Y:S01]  /*00a0*/  SHF.L.U32 R10, R0, 0x6, RZ ;  /* 0x00000006000a7819 */ /* 0x001fe200000006ff */
[----:B---3--:R-:W-:-:S06]  /*00b0*/  USHF.R.S32.HI UR11, URZ, 0x1f, UR9 ;  /* 0x0000001f3f0b7899 */ /* 0x008fcc0008011409 */
[----:B------:R-:W0:Y:S01]  /*00c0*/  LDC.64 R58, c[0x0][0x258] ;  /* 0x00009600ff3a7b82 */ /* 0x000e220000000a00 */
[----:B------:R-:W-:-:S04]  /*00d0*/  IADD3 R3, -R10, UR4, RZ ;  /* 0x000000040a037c10 */ /* 0x000fc8000fffe1ff */
[----:B--2---:R-:W-:-:S04]  /*00e0*/  ISETP.GE.AND P0, PT, R2, R3, PT ;  /* 0x000000030200720c */ /* 0x004fc80003f06270 */
[----:B------:R-:W-:-:S13]  /*00f0*/  ISETP.GT.OR P0, PT, R2, 0x3f, P0 ;  /* 0x0000003f0200780c */ /* 0x000fda0000704670 */
[----:B------:R-:W2:Y:S01]  /*0100*/  @!P0 LDC.64 R8, c[0x0][0x290] ;  /* 0x0000a400ff088b82 */ /* 0x000ea20000000a00 */
[----:B------:R-:W-:Y:S02]  /*0110*/  @!P0 SHF.R.S32.HI R5, RZ, 0x1f, R2 ;  /* 0x0000001fff058819 */ /* 0x000fe40000011402 */
[----:B------:R-:W-:-:S04]  /*0120*/  @!P0 IADD3 R4, P1, R10, R2, RZ ;  /* 0x000000020a048210 */ /* 0x000fc80007f3e0ff */
[----:B------:R-:W-:Y:S01]  /*0130*/  @!P0 LEA.HI.X.SX32 R5, R10, R5, 0x1, P1 ;  /* 0x000000050a058211 */ /* 0x000fe200008f0eff */
[----:B------:R-:W3:Y:S08]  /*0140*/  @!P0 LDC.64 R12, c[0x0][0x298] ;  /* 0x0000a600ff0c8b82 */ /* 0x000ef00000000a00 */
[----:B------:R-:W4:Y:S01]  /*0150*/  @!P0 LDC.64 R14, c[0x0][0x288] ;  /* 0x0000a200ff0e8b82 */ /* 0x000f220000000a00 */
[----:B--2---:R-:W-:-:S02]  /*0160*/  @!P0 IMAD R6, R8, UR10, RZ ;  /* 0x0000000a08068c24 */ /* 0x004fc4000f8e02ff */
[----:B------:R-:W-:-:S04]  /*0170*/  @!P0 IMAD.WIDE.U32 R4, R8, UR8, R4 ;  /* 0x0000000808048c25 */ /* 0x000fc8000f8e0004 */
[----:B------:R-:W-:Y:S02]  /*0180*/  @!P0 IMAD R7, R9, UR8, R6 ;  /* 0x0000000809078c24 */ /* 0x000fe4000f8e0206 */
[----:B---3--:R-:W-:-:S03]  /*0190*/  @!P0 IMAD R6, R12, UR11, RZ ;  /* 0x0000000b0c068c24 */ /* 0x008fc6000f8e02ff */
[----:B------:R-:W-:Y:S01]  /*01a0*/  @!P0 IADD3 R5, R5, R7, RZ ;  /* 0x0000000705058210 */ /* 0x000fe20007ffe0ff */
[----:B------:R-:W-:Y:S02]  /*01b0*/  @!P0 IMAD R7, R13, UR9, R6 ;  /* 0x000000090d078c24 */ /* 0x000fe4000f8e0206 */
[----:B------:R-:W-:Y:S02]  /*01c0*/  @!P0 IMAD.WIDE.U32 R4, R12, UR9, R4 ;  /* 0x000000090c048c25 */ /* 0x000fe4000f8e0004 */
[----:B------:R-:W2:Y:S03]  /*01d0*/  LDC.64 R12, c[0x0][0x230] ;  /* 0x00008c00ff0c7b82 */ /* 0x000ea60000000a00 */
[----:B------:R-:W-:Y:S02]  /*01e0*/  @!P0 IADD3 R5, R5, R7, RZ ;  /* 0x0000000705058210 */ /* 0x000fe40007ffe0ff */
[----:B----4-:R-:W-:-:S04]  /*01f0*/  @!P0 LEA R6, P1, R4, R14, 0x2 ;  /* 0x0000000e04068211 */ /* 0x010fc800078210ff */
[----:B------:R-:W-:Y:S02]  /*0200*/  @!P0 LEA.HI.X R7, R4, R15, R5, 0x2, P1 ;  /* 0x0000000f04078211 */ /* 0x000fe400008f1405 */
[----:B------:R-:W-:Y:S02]  /*0210*/  SHF.R.S32.HI R5, RZ, 0x1f, R2 ;  /* 0x0000001fff057819 */ /* 0x000fe40000011402 */
[----:B------:R-:W-:Y:S02]  /*0220*/  MOV R4, 0x7f800000 ;  /* 0x7f80000000047802 */ /* 0x000fe40000000f00 */
[----:B------:R-:W-:-:S04]  /*0230*/  LEA.HI R54, R5, R2, RZ, 0x3 ;  /* 0x0000000205367211 */ /* 0x000fc800078f18ff */
[----:B------:R-:W-:Y:S01]  /*0240*/  LOP3.LUT R5, R54, 0xfffffff8, RZ, 0xc0, !PT ;  /* 0xfffffff836057812 */ /* 0x000fe200078ec0ff */
[----:B------:R3:W5:Y:S01]  /*0250*/  @!P0 LDG.E R4, desc[UR6][R6.64] ;  /* 0x0000000606048981 */ /* 0x000762000c1e1900 */
[----:B------:R-:W-:Y:S01]  /*0260*/  SHF.R.S32.HI R54, RZ, 0x3, R54 ;  /* 0x00000003ff367819 */ /* 0x000fe20000011436 */
[----:B------:R-:W-:Y:S01]  /*0270*/  BSSY B0, `(.L_x_3100) ;  /* 0x000002a000007945 */ /* 0x000fe20003800000 */
[----:B------:R-:W-:Y:S01]  /*0280*/  IADD3 R5, -R5, R2, RZ ;  /* 0x0000000205057210 */ /* 0x000fe20007ffe1ff */
[----:B--2---:R-:W-:Y:S01]  /*0290*/  IMAD R8, R12, UR10, RZ ;  /* 0x0000000a0c087c24 */ /* 0x004fe2000f8e02ff */
[----:B------:R-:W-:Y:S01]  /*02a0*/  ISETP.GE.AND P0, PT, R54, R3, PT ;  /* 0x000000033600720c */ /* 0x000fe20003f06270 */
[----:B------:R-:W-:Y:S01]  /*02b0*/  HFMA2.MMA R24, -RZ, RZ, 0, 0 ;  /* 0x00000000ff187435 */ /* 0x000fe200000001ff */
[----:B------:R-:W-:Y:S01]  /*02c0*/  SHF.L.U32 R52, R5, 0x3, RZ ;  /* 0x0000000305347819 */ /* 0x000fe200000006ff */
[----:B------:R-:W-:Y:S01]  /*02d0*/  IMAD R9, R13, UR8, R8 ;  /* 0x000000080d097c24 */ /* 0x000fe2000f8e0208 */
[----:B------:R-:W-:Y:S01]  /*02e0*/  CS2R R40, SRZ ;  /* 0x0000000000287805 */ /* 0x000fe2000001ff00 */
[----:B------:R-:W-:Y:S01]  /*02f0*/  IMAD R8, R30, UR11, RZ ;  /* 0x0000000b1e087c24 */ /* 0x000fe2000f8e02ff */
[----:B------:R-:W-:-:S02]  /*0300*/  SHF.R.S32.HI R53, RZ, 0x1f, R52 ;  /* 0x0000001fff357819 */ /* 0x000fc40000011434 */
[----:B------:R-:W-:Y:S02]  /*0310*/  CS2R R42, SRZ ;  /* 0x00000000002a7805 */ /* 0x000fe4000001ff00 */
[----:B------:R-:W-:Y:S01]  /*0320*/  CS2R R44, SRZ ;  /* 0x00000000002c7805 */ /* 0x000fe2000001ff00 */
[----:B------:R-:W-:Y:S01]  /*0330*/  IMAD R31, R31, UR9, R8 ;  /* 0x000000091f1f7c24 */ /* 0x000fe2000f8e0208 */
[----:B------:R-:W-:Y:S01]  /*0340*/  CS2R R46, SRZ ;  /* 0x00000000002e7805 */ /* 0x000fe2000001ff00 */
[----:B---3--:R-:W-:Y:S01]  /*0350*/  IMAD.WIDE.U32 R6, R12, UR8, R52 ;  /* 0x000000080c067c25 */ /* 0x008fe2000f8e0034 */
[----:B------:R-:W-:Y:S02]  /*0360*/  CS2R R12, SRZ ;  /* 0x00000000000c7805 */ /* 0x000fe4000001ff00 */
[----:B------:R-:W-:Y:S02]  /*0370*/  SHF.R.S32.HI R55, RZ, 0x1f, R54 ;  /* 0x0000001fff377819 */ /* 0x000fe40000011436 */
[----:B------:R-:W-:Y:S01]  /*0380*/  CS2R R14, SRZ ;  /* 0x00000000000e7805 */ /* 0x000fe2000001ff00 */
[----:B-1----:R-:W-:Y:S01]  /*0390*/  IMAD R18, R16, UR10, RZ ;  /* 0x0000000a10127c24 */ /* 0x002fe2000f8e02ff */
[----:B------:R-:W-:-:S03]  /*03a0*/  IADD3 R7, R7, R9, RZ ;  /* 0x0000000907077210 */ /* 0x000fc60007ffe0ff */
[----:B------:R-:W-:-:S05]  /*03b0*/  IMAD.WIDE.U32 R28, R30, UR9, R6 ;  /* 0x000000091e1c7c25 */ /* 0x000fca000f8e0006 */
[----:B------:R-:W-:Y:S01]  /*03c0*/  IADD3 R31, R29, R31, RZ ;  /* 0x0000001f1d1f7210 */ /* 0x000fe20007ffe0ff */
[----:B0-----:R-:W-:Y:S06]  /*03d0*/  @P0 BRA `(.L_x_3101) ;  /* 0x00000000004c0947 */ /* 0x001fec0003800000 */
[----:B------:R-:W-:Y:S01]  /*03e0*/  IMAD.WIDE R6, R0, 0x40, R54 ;  /* 0x0000004000067825 */ /* 0x000fe200078e0236 */
[----:B------:R-:W-:Y:S01]  /*03f0*/  ULDC.64 UR12, c[0x0][0x228] ;  /* 0x00008a00000c7ab9 */ /* 0x000fe20000000a00 */
[C---:B------:R-:W-:Y:S01]  /*0400*/  IADD3 R8, R52.reuse, 0x40, RZ ;  /* 0x0000004034087810 */ /* 0x040fe20007ffe0ff */
[----:B------:R-:W-:Y:S01]  /*0410*/  ULDC UR5, c[0x0][0x21c] ;  /* 0x0000870000057ab9 */ /* 0x000fe20000000800 */
[----:B------:R-:W-:Y:S01]  /*0420*/  MOV R30, R28 ;  /* 0x0000001c001e7202 */ /* 0x000fe20000000f00 */
[----:B------:R-:W-:Y:S01]  /*0430*/  IMAD R7, R7, UR12, RZ ;  /* 0x0000000c07077c24 */ /* 0x000fe2000f8e02ff */
[----:B------:R-:W-:Y:S02]  /*0440*/  IADD3 R19, R52, 0x80, RZ ;  /* 0x0000008034137810 */ /* 0x000fe40007ffe0ff */
[----:B------:R-:W-:Y:S01]  /*0450*/  ISETP.GE.AND P2, PT, R8, UR5, PT ;  /* 0x0000000508007c0c */ /* 0x000fe2000bf46270 */
[----:B------:R-:W-:Y:S01]  /*0460*/  IMAD.WIDE.U32 R8, R6, UR12, R30 ;  /* 0x0000000c06087c25 */ /* 0x000fe2000f8e001e */
[----:B------:R-:W-:-:S02]  /*0470*/  ISETP.GE.AND P1, PT, R52, UR5, PT ;  /* 0x0000000534007c0c */ /* 0x000fc4000bf26270 */
[----:B------:R-:W-:Y:S01]  /*0480*/  ISETP.GE.AND P3, PT, R19, UR5, PT ;  /* 0x0000000513007c0c */ /* 0x000fe2000bf66270 */
[----:B------:R-:W-:Y:S01]  /*0490*/  IMAD R7, R6, UR13, R7 ;  /* 0x0000000d06077c24 */ /* 0x000fe2000f8e0207 */
[----:B------:R-:W-:Y:S02]  /*04a0*/  ULDC.64 UR12, c[0x0][0x210] ;  /* 0x00008400000c7ab9 */ /* 0x000fe40000000a00 */
[----:B------:R-:W-:Y:S02]  /*04b0*/  LEA R6, P4, R8, UR12, 0x1 ;  /* 0x0000000c08067c11 */ /* 0x000fe4000f8808ff */
[----:B------:R-:W-:-:S04]  /*04c0*/  IADD3 R7, R9, R7, RZ ;  /* 0x0000000709077210 */ /* 0x000fc80007ffe0ff */
[----:B------:R-:W-:-:S05]  /*04d0*/  LEA.HI.X R7, R8, UR13, R7, 0x1, P4 ;  /* 0x0000000d08077c11 */ /* 0x000fca000a0f0c07 */
[----:B------:R0:W5:Y:S04]  /*04e0*/  @!P1 LDG.E.128 R40, desc[UR6][R6.64] ;  /* 0x0000000606289981 */ /* 0x000168000c1e1d00 */
[----:B------:R0:W5:Y:S04]  /*04f0*/  @!P2 LDG.E.128 R44, desc[UR6][R6.64+0x80] ;  /* 0x00008006062ca981 */ /* 0x000168000c1e1d00 */
[----:B------:R0:W5:Y:S02]  /*0500*/  @!P3 LDG.E.128 R12, desc[UR6][R6.64+0x100] ;  /* 0x00010006060cb981 */ /* 0x000164000c1e1d00 */
.L_x_3101:
[----:B------:R-:W-:Y:S05]  /*0510*/  BSYNC B0 ;  /* 0x0000000000007941 */ /* 0x000fea0003800000 */
.L_x_3100:
[----:B------:R-:W-:Y:S01]  /*0520*/  IADD3 R8, R54, 0x20, RZ ;  /* 0x0000002036087810 */ /* 0x000fe20007ffe0ff */
[----:B------:R-:W-:Y:S01]  /*0530*/  IMAD R35, R17, UR8, R18 ;  /* 0x0000000811237c24 */ /* 0x000fe2000f8e0212 */
[----:B------:R-:W-:Y:S01]  /*0540*/  BSSY B0, `(.L_x_3102) ;  /* 0x0000023000007945 */ /* 0x000fe20003800000 */
[----:B------:R-:W-:Y:S01]  /*0550*/  IMAD.WIDE.U32 R32, R16, UR8, R52 ;  /* 0x0000000810207c25 */ /* 0x000fe2000f8e0034 */
[----:B------:R-:W-:Y:S01]  /*0560*/  ISETP.GE.AND P1, PT, R8, R3, PT ;  /* 0x000000030800720c */ /* 0x000fe20003f26270 */
[----:B------:R-:W-:Y:S01]  /*0570*/  HFMA2.MMA R25, -RZ, RZ, 0, 0 ;  /* 0x00000000ff197435 */ /* 0x000fe200000001ff */
[----:B0----5:R-:W-:Y:S02]  /*0580*/  MOV R6, R40 ;  /* 0x0000002800067202 */ /* 0x021fe40000000f00 */
[----:B------:R-:W-:Y:S02]  /*0590*/  CS2R R16, SRZ ;  /* 0x0000000000107805 */ /* 0x000fe4000001ff00 */
[----:B------:R-:W-:-:S02]  /*05a0*/  MOV R7, R41 ;  /* 0x0000002900077202 */ /* 0x000fc40000000f00 */
[----:B------:R-:W-:Y:S02]  /*05b0*/  CS2R R18, SRZ ;  /* 0x0000000000127805 */ /* 0x000fe4000001ff00 */
[----:B------:R-:W-:Y:S02]  /*05c0*/  CS2R R20, SRZ ;  /* 0x0000000000147805 */ /* 0x000fe4000001ff00 */
[----:B------:R-:W-:Y:S02]  /*05d0*/  CS2R R22, SRZ ;  /* 0x0000000000167805 */ /* 0x000fe4000001ff00 */
[----:B------:R-:W-:Y:S01]  /*05e0*/  CS2R R26, SRZ ;  /* 0x00000000001a7805 */ /* 0x000fe2000001ff00 */
[----:B------:R-:W-:Y:S01]  /*05f0*/  IMAD R38, R58, UR11, RZ ;  /* 0x0000000b3a267c24 */ /* 0x000fe2000f8e02ff */
[----:B------:R-:W-:Y:S01]  /*0600*/  IADD3 R35, R33, R35, RZ ;  /* 0x0000002321237210 */ /* 0x000fe20007ffe0ff */
[----:B------:R-:W-:Y:S06]  /*0610*/  @P1 BRA `(.L_x_3103) ;  /* 0x0000000000541947 */ /* 0x000fec0003800000 */
[----:B------:R-:W-:Y:S01]  /*0620*/  IMAD.WIDE R36, R0, 0x40, R54 ;  /* 0x0000004000247825 */ /* 0x000fe200078e0236 */
[----:B------:R-:W-:Y:S01]  /*0630*/  MOV R30, R28 ;  /* 0x0000001c001e7202 */ /* 0x000fe20000000f00 */
[----:B------:R-:W-:Y:S01]  /*0640*/  ULDC.64 UR12, c[0x0][0x228] ;  /* 0x00008a00000c7ab9 */ /* 0x000fe20000000a00 */
[----:B------:R-:W-:Y:S01]  /*0650*/  IADD3 R28, R52, 0x40, RZ ;  /* 0x00000040341c7810 */ /* 0x000fe20007ffe0ff */
[----:B------:R-:W-:Y:S01]  /*0660*/  ULDC UR5, c[0x0][0x21c] ;  /* 0x0000870000057ab9 */ /* 0x000fe20000000800 */
[----:B------:R-:W-:Y:S02]  /*0670*/  IADD3 R9, P2, R36, 0x20, RZ ;  /* 0x0000002024097810 */ /* 0x000fe40007f5e0ff */
[----:B------:R-:W-:Y:S02]  /*0680*/  ISETP.GE.AND P4, PT, R28, UR5, PT ;  /* 0x000000051c007c0c */ /* 0x000fe4000bf86270 */
[----:B------:R-:W-:Y:S01]  /*0690*/  IADD3.X R36, RZ, R37, RZ, P2, !PT ;  /* 0x00000025ff247210 */ /* 0x000fe200017fe4ff */
[----:B------:R-:W-:Y:S01]  /*06a0*/  IMAD.WIDE.U32 R30, R9, UR12, R30 ;  /* 0x0000000c091e7c25 */ /* 0x000fe2000f8e001e */
[----:B------:R-:W-:-:S02]  /*06b0*/  IADD3 R28, R52, 0x80, RZ ;  /* 0x00000080341c7810 */ /* 0x000fc40007ffe0ff */
[----:B------:R-:W-:Y:S01]  /*06c0*/  ISETP.GE.AND P3, PT, R52, UR5, PT ;  /* 0x0000000534007c0c */ /* 0x000fe2000bf66270 */
[----:B------:R-:W-:Y:S01]  /*06d0*/  IMAD R36, R36, UR12, RZ ;  /* 0x0000000c24247c24 */ /* 0x000fe2000f8e02ff */
[----:B------:R-:W-:-:S03]  /*06e0*/  ISETP.GE.AND P5, PT, R28, UR5, PT ;  /* 0x000000051c007c0c */ /* 0x000fc6000bfa6270 */
        /* <DEDUP_REMOVED lines=8> */
.L_x_3103:
[----:B------:R-:W-:Y:S05]  /*0770*/  BSYNC B0 ;  /* 0x0000000000007941 */ /* 0x000fea0003800000 */
.L_x_3102:
[----:B------:R-:W-:Y:S01]  /*0780*/  MOV R34, R32 ;  /* 0x0000002000227202 */ /* 0x000fe20000000f00 */
[----:B------:R-:W-:Y:S01]  /*0790*/  IMAD R57, R59, UR9, R38 ;  /* 0x000000093b397c24 */ /* 0x000fe2000f8e0226 */
[----:B------:R-:W-:Y:S01]  /*07a0*/  BSSY B0, `(.L_x_3104) ;  /* 0x0000033000007945 */ /* 0x000fe20003800000 */
[----:B0-----:R-:W-:Y:S02]  /*07b0*/  CS2R R28, SRZ ;  /* 0x00000000001c7805 */ /* 0x001fe4000001ff00 */
[----:B------:R-:W-:Y:S01]  /*07c0*/  CS2R R30, SRZ ;  /* 0x00000000001e7805 */ /* 0x000fe2000001ff00 */
[----:B------:R-:W-:Y:S01]  /*07d0*/  IMAD.WIDE.U32 R58, R58, UR9, R34 ;  /* 0x000000093a3a7c25 */ /* 0x000fe2000f8e0022 */
[----:B------:R-:W-:Y:S02]  /*07e0*/  CS2R R32, SRZ ;  /* 0x0000000000207805 */ /* 0x000fe4000001ff00 */
[----:B------:R-:W-:Y:S02]  /*07f0*/  CS2R R34, SRZ ;  /* 0x0000000000227805 */ /* 0x000fe4000001ff00 */
[----:B------:R-:W-:-:S02]  /*0800*/  CS2R R36, SRZ ;  /* 0x0000000000247805 */ /* 0x000fc4000001ff00 */
[----:B------:R-:W-:Y:S02]  /*0810*/  CS2R R38, SRZ ;  /* 0x0000000000267805 */ /* 0x000fe4000001ff00 */
[----:B------:R-:W-:Y:S01]  /*0820*/  IADD3 R57, R59, R57, RZ ;  /* 0x000000393b397210 */ /* 0x000fe20007ffe0ff */
[----:B------:R-:W-:Y:S06]  /*0830*/  @P0 BRA `(.L_x_3105) ;  /* 0x0000000000a40947 */ /* 0x000fec0003800000 */
[----:B------:R-:W-:Y:S01]  /*0840*/  ULDC UR5, c[0x0][0x21c] ;  /* 0x0000870000057ab9 */ /* 0x000fe20000000800 */
[C---:B------:R-:W-:Y:S02]  /*0850*/  IADD3 R9, R52.reuse, 0x40, RZ ;  /* 0x0000004034097810 */ /* 0x040fe40007ffe0ff */
[C---:B------:R-:W-:Y:S02]  /*0860*/  ISETP.GE.AND P2, PT, R52.reuse, UR5, PT ;  /* 0x0000000534007c0c */ /* 0x040fe4000bf46270 */
[----:B------:R-:W-:Y:S02]  /*0870*/  IADD3 R40, R52, 0x80, RZ ;  /* 0x0000008034287810 */ /* 0x000fe40007ffe0ff */
[----:B------:R-:W-:Y:S02]  /*0880*/  ISETP.GE.AND P3, PT, R9, UR5, PT ;  /* 0x0000000509007c0c */ /* 0x000fe4000bf66270 */
[----:B------:R-:W-:-:S07]  /*0890*/  ISETP.GE.AND P5, PT, R40, UR5, PT ;  /* 0x0000000528007c0c */ /* 0x000fce000bfa6270 */
[----:B------:R-:W0:Y:S01]  /*08a0*/  @!P2 LDC.64 R64, c[0x0][0x248] ;  /* 0x00009200ff40ab82 */ /* 0x000e220000000a00 */
[----:B------:R-:W-:Y:S01]  /*08b0*/  @!P2 IMAD.WIDE R66, R0, 0x40, R54 ;  /* 0x000000400042a825 */ /* 0x000fe200078e0236 */
[----:B------:R-:W-:-:S03]  /*08c0*/  @!P2 MOV R56, R58 ;  /* 0x0000003a0038a202 */ /* 0x000fc60000000f00 */
[----:B------:R-:W-:Y:S01]  /*08d0*/  @!P3 IMAD.WIDE R70, R0, 0x40, R54 ;  /* 0x000000400046b825 */ /* 0x000fe200078e0236 */
[----:B------:R-:W-:Y:S02]  /*08e0*/  @!P5 MOV R68, R58 ;  /* 0x0000003a0044d202 */ /* 0x000fe40000000f00 */
[----:B------:R-:W1:Y:S01]  /*08f0*/  @!P3 LDC.64 R50, c[0x0][0x248] ;  /* 0x00009200ff32bb82 */ /* 0x000e620000000a00 */
[----:B------:R-:W-:-:S07]  /*0900*/  @!P5 MOV R69, R57 ;  /* 0x000000390045d202 */ /* 0x000fce0000000f00 */
[----:B------:R-:W2:Y:S08]  /*0910*/  @!P5 LDC.64 R48, c[0x0][0x248] ;  /* 0x00009200ff30db82 */ /* 0x000eb00000000a00 */
[----:B------:R-:W3:Y:S01]  /*0920*/  @!P2 LDC.64 R62, c[0x0][0x240] ;  /* 0x00009000ff3eab82 */ /* 0x000ee20000000a00 */
[-C--:B0-----:R-:W-:Y:S01]  /*0930*/  @!P2 IMAD R9, R67, R64.reuse, RZ ;  /* 0x000000404309a224 */ /* 0x081fe200078e02ff */
[----:B------:R-:W-:Y:S01]  /*0940*/  @!P3 MOV R67, R57 ;  /* 0x000000390043b202 */ /* 0x000fe20000000f00 */
[----:B------:R-:W-:-:S04]  /*0950*/  @!P2 IMAD.WIDE.U32 R72, R66, R64, R56 ;  /* 0x000000404248a225 */ /* 0x000fc800078e0038 */
[----:B------:R-:W-:Y:S01]  /*0960*/  @!P2 IMAD R9, R66, R65, R9 ;  /* 0x000000414209a224 */ /* 0x000fe200078e0209 */
[----:B------:R-:W0:Y:S01]  /*0970*/  @!P3 LDC.64 R60, c[0x0][0x240] ;  /* 0x00009000ff3cbb82 */ /* 0x000e220000000a00 */
[----:B------:R-:W-:Y:S01]  /*0980*/  @!P3 MOV R66, R58 ;  /* 0x0000003a0042b202 */ /* 0x000fe20000000f00 */
[----:B------:R-:W-:Y:S02]  /*0990*/  @!P5 IMAD.WIDE R64, R0, 0x40, R54 ;  /* 0x000000400040d825 */ /* 0x000fe400078e0236 */
[----:B------:R-:W-:Y:S02]  /*09a0*/  @!P2 IADD3 R9, R73, R9, RZ ;  /* 0x000000094909a210 */ /* 0x000fe40007ffe0ff */
[-C--:B-1----:R-:W-:Y:S02]  /*09b0*/  @!P3 IMAD.WIDE.U32 R66, R70, R50.reuse, R66 ;  /* 0x000000324642b225 */ /* 0x082fe400078e0042 */
[----:B------:R-:W1:Y:S02]  /*09c0*/  @!P5 LDC.64 R40, c[0x0][0x240] ;  /* 0x00009000ff28db82 */ /* 0x000e640000000a00 */
[----:B------:R-:W-:-:S02]  /*09d0*/  @!P3 IMAD R50, R71, R50, RZ ;  /* 0x000000324732b224 */ /* 0x000fc400078e02ff */
[-C--:B--2---:R-:W-:Y:S02]  /*09e0*/  @!P5 IMAD R65, R65, R48.reuse, RZ ;  /* 0x000000304141d224 */ /* 0x084fe400078e02ff */
[----:B------:R-:W-:Y:S01]  /*09f0*/  @!P5 IMAD.WIDE.U32 R68, R64, R48, R68 ;  /* 0x000000304044d225 */ /* 0x000fe200078e0044 */
[----:B---3--:R-:W-:-:S03]  /*0a00*/  @!P2 LEA R62, P0, R72, R62, 0x1 ;  /* 0x0000003e483ea211 */ /* 0x008fc600078008ff */
[----:B------:R-:W-:Y:S02]  /*0a10*/  @!P3 IMAD R51, R70, R51, R50 ;  /* 0x000000334633b224 */ /* 0x000fe400078e0232 */
[----:B------:R-:W-:Y:S01]  /*0a20*/  @!P5 IMAD R65, R64, R49, R65 ;  /* 0x000000314041d224 */ /* 0x000fe200078e0241 */
[----:B------:R-:W-:Y:S02]  /*0a30*/  @!P2 LEA.HI.X R63, R72, R63, R9, 0x1, P0 ;  /* 0x0000003f483fa211 */ /* 0x000fe400000f0c09 */
[----:B------:R-:W-:Y:S02]  /*0a40*/  @!P3 IADD3 R51, R67, R51, RZ ;  /* 0x000000334333b210 */ /* 0x000fe40007ffe0ff */
[C---:B0-----:R-:W-:Y:S01]  /*0a50*/  @!P3 LEA R60, P4, R66.reuse, R60, 0x1 ;  /* 0x0000003c423cb211 */ /* 0x041fe200078808ff */
[----:B------:R0:W5:Y:S01]  /*0a60*/  @!P2 LDG.E.128 R28, desc[UR6][R62.64] ;  /* 0x000000063e1ca981 */ /* 0x000162000c1e1d00 */
[----:B------:R-:W-:Y:S02]  /*0a70*/  @!P5 IADD3 R65, R69, R65, RZ ;  /* 0x000000414541d210 */ /* 0x000fe40007ffe0ff */
[----:B------:R-:W-:-:S02]  /*0a80*/  @!P3 LEA.HI.X R61, R66, R61, R51, 0x1, P4 ;  /* 0x0000003d423db211 */ /* 0x000fc400020f0c33 */
[----:B-1----:R-:W-:-:S03]  /*0a90*/  @!P5 LEA R40, P6, R68, R40, 0x1 ;  /* 0x000000284428d211 */ /* 0x002fc600078c08ff */
[----:B------:R0:W5:Y:S01]  /*0aa0*/  @!P3 LDG.E.128 R32, desc[UR6][R60.64+0x80] ;  /* 0x000080063c20b981 */ /* 0x000162000c1e1d00 */
[----:B------:R-:W-:-:S05]  /*0ab0*/  @!P5 LEA.HI.X R41, R68, R41, R65, 0x1, P6 ;  /* 0x000000294429d211 */ /* 0x000fca00030f0c41 */
[----:B------:R0:W5:Y:S04]  /*0ac0*/  @!P5 LDG.E.128 R36, desc[UR6][R40.64+0x100] ;  /* 0x000100062824d981 */ /* 0x000168000c1e1d00 */
.L_x_3105:
[----:B------:R-:W-:Y:S05]  /*0ad0*/  BSYNC B0 ;  /* 0x0000000000007941 */ /* 0x000fea0003800000 */
.L_x_3104:
[----:B------:R-:W-:Y:S01]  /*0ae0*/  HADD2.F32 R66, -RZ, R6.H1_H1 ;  /* 0x30000006ff427230 */ /* 0x000fe20000004100 */
[----:B------:R-:W-:Y:S01]  /*0af0*/  BSSY B0, `(.L_x_3106) ;  /* 0x0000028000007945 */ /* 0x000fe20003800000 */
[----:B0----5:R-:W-:Y:S01]  /*0b00*/  HADD2.F32 R41, -RZ, R28.H1_H1 ;  /* 0x3000001cff297230 */ /* 0x021fe20000004100 */
[----:B------:R-:W-:Y:S01]  /*0b10*/  MOV R9, R42 ;  /* 0x0000002a00097202 */ /* 0x000fe20000000f00 */
[----:B------:R-:W-:Y:S01]  /*0b20*/  HADD2.F32 R67, -RZ, R6.H0_H0 ;  /* 0x20000006ff437230 */ /* 0x000fe20000004100 */
[----:B------:R-:W-:Y:S02]  /*0b30*/  MOV R61, R43 ;  /* 0x0000002b003d7202 */ /* 0x000fe40000000f00 */
[----:B------:R-:W-:Y:S02]  /*0b40*/  CS2R R42, SRZ ;  /* 0x00000000002a7805 */ /* 0x000fe4000001ff00 */
[----:B------:R-:W-:Y:S01]  /*0b50*/  MOV R60, R44 ;  /* 0x0000002c003c7202 */ /* 0x000fe20000000f00 */
[----:B------:R-:W-:Y:S01]  /*0b60*/  FMUL.FTZ R66, R66, R41 ;  /* 0x0000002942427220 */ /* 0x000fe20000410000 */
[----:B------:R-:W-:-:S02]  /*0b70*/  MOV R63, R45 ;  /* 0x0000002d003f7202 */ /* 0x000fc40000000f00 */
[----:B------:R-:W-:Y:S02]  /*0b80*/  CS2R R40, SRZ ;  /* 0x0000000000287805 */ /* 0x000fe4000001ff00 */
[----:B------:R-:W-:Y:S02]  /*0b90*/  MOV R62, R46 ;  /* 0x0000002e003e7202 */ /* 0x000fe40000000f00 */
[----:B------:R-:W-:Y:S02]  /*0ba0*/  CS2R R44, SRZ ;  /* 0x00000000002c7805 */ /* 0x000fe4000001ff00 */
[----:B------:R-:W-:Y:S02]  /*0bb0*/  MOV R64, R47 ;  /* 0x0000002f00407202 */ /* 0x000fe40000000f00 */
[----:B------:R-:W-:Y:S02]  /*0bc0*/  CS2R R46, SRZ ;  /* 0x00000000002e7805 */ /* 0x000fe4000001ff00 */
[----:B------:R-:W-:-:S02]  /*0bd0*/  MOV R65, R29 ;  /* 0x0000001d00417202 */ /* 0x000fc40000000f00 */
[----:B------:R-:W-:Y:S02]  /*0be0*/  CS2R R48, SRZ ;  /* 0x0000000000307805 */ /* 0x000fe4000001ff00 */
[----:B------:R-:W-:Y:S01]  /*0bf0*/  CS2R R50, SRZ ;  /* 0x0000000000327805 */ /* 0x000fe2000001ff00 */
[----:B------:R-:W-:Y:S01]  /*0c00*/  HADD2.F32 R6, -RZ, R28.H0_H0 ;  /* 0x2000001cff067230 */ /* 0x000fe20000004100 */
[----:B------:R-:W-:Y:S06]  /*0c10*/  @P1 BRA `(.L_x_3107) ;  /* 0x0000000000541947 */ /* 0x000fec0003800000 */
[----:B------:R-:W-:Y:S01]  /*0c20*/  IMAD.WIDE R28, R0, 0x40, R54 ;  /* 0x00000040001c7825 */ /* 0x000fe200078e0236 */
[----:B------:R-:W-:Y:S01]  /*0c30*/  ULDC UR5, c[0x0][0x21c] ;  /* 0x0000870000057ab9 */ /* 0x000fe20000000800 */
[----:B------:R-:W-:Y:S01]  /*0c40*/  ULDC.64 UR12, c[0x0][0x248] ;  /* 0x00009200000c7ab9 */ /* 0x000fe20000000a00 */
[----:B------:R-:W-:Y:S02]  /*0c50*/  MOV R56, R58 ;  /* 0x0000003a00387202 */ /* 0x000fe40000000f00 */
[----:B------:R-:W-:Y:S02]  /*0c60*/  IADD3 R53, P0, R28, 0x20, RZ ;  /* 0x000000201c357810 */ /* 0x000fe40007f1e0ff */
[C---:B------:R-:W-:Y:S02]  /*0c70*/  IADD3 R58, R52.reuse, 0x40, RZ ;  /* 0x00000040343a7810 */ /* 0x040fe40007ffe0ff */
[----:B------:R-:W-:Y:S01]  /*0c80*/  IADD3.X R28, RZ, R29, RZ, P0, !PT ;  /* 0x0000001dff1c7210 */ /* 0x000fe200007fe4ff */
[----:B------:R-:W-:Y:S01]  /*0c90*/  IMAD.WIDE.U32 R56, R53, UR12, R56 ;  /* 0x0000000c35387c25 */ /* 0x000fe2000f8e0038 */
[----:B------:R-:W-:-:S02]  /*0ca0*/  ISETP.GE.AND P1, PT, R52, UR5, PT ;  /* 0x0000000534007c0c */ /* 0x000fc4000bf26270 */
[----:B------:R-:W-:Y:S01]  /*0cb0*/  IADD3 R52, R52, 0x80, RZ ;  /* 0x0000008034347810 */ /* 0x000fe20007ffe0ff */
[----:B------:R-:W-:Y:S01]  /*0cc0*/  IMAD R28, R28, UR12, RZ ;  /* 0x0000000c1c1c7c24 */ /* 0x000fe2000f8e02ff */
[----:B------:R-:W-:Y:S02]  /*0cd0*/  ISETP.GE.AND P2, PT, R58, UR5, PT ;  /* 0x000000053a007c0c */ /* 0x000fe4000bf46270 */
        /* <DEDUP_REMOVED lines=9> */
.L_x_3107:
[----:B------:R-:W-:Y:S05]  /*0d70*/  BSYNC B0 ;  /* 0x0000000000007941 */ /* 0x000fea0003800000 */
.L_x_3106:
[----:B------:R-:W-:Y:S01]  /*0d80*/  MOV R52, R16 ;  /* 0x0000001000347202 */ /* 0x000fe20000000f00 */
[----:B------:R-:W-:Y:S02]  /*0d90*/  HADD2.F32 R16, -RZ, R7.H0_H0 ;  /* 0x20000007ff107230 */ /* 0x000fe40000004100 */
[----:B------:R-:W-:Y:S01]  /*0da0*/  FFMA.FTZ R67, R67, R6, R66 ;  /* 0x0000000643437223 */ /* 0x000fe20000010042 */
[----:B------:R-:W-:Y:S01]  /*0db0*/  HADD2.F32 R53, -RZ, R65.H0_H0 ;  /* 0x20000041ff357230 */ /* 0x000fe20000004100 */
[----:B------:R-:W-:Y:S01]  /*0dc0*/  ISETP.NE.AND P0, PT, R5, RZ, PT ;  /* 0x000000ff0500720c */ /* 0x000fe20003f05270 */
[----:B------:R-:W-:Y:S01]  /*0dd0*/  HADD2.F32 R7, -RZ, R7.H1_H1 ;  /* 0x30000007ff077230 */ /* 0x000fe20000004100 */
[----:B------:R-:W-:Y:S01]  /*0de0*/  BSSY B0, `(.L_x_3108) ;  /* 0x00000ac000007945 */ /* 0x000fe20003800000 */
[----:B0-----:R-:W-:Y:S02]  /*0df0*/  HADD2.F32 R28, -RZ, R65.H1_H1 ;  /* 0x30000041ff1c7230 */ /* 0x001fe40000004100 */
[----:B------:R-:W-:Y:S01]  /*0e00*/  FFMA.FTZ R16, R16, R53, R67 ;  /* 0x0000003510107223 */ /* 0x000fe20000010043 */
[----:B------:R-:W-:-:S02]  /*0e10*/  HADD2.F32 R6, -RZ, R52.H1_H1 ;  /* 0x30000034ff067230 */ /* 0x000fc40000004100 */
[----:B-----5:R-:W-:Y:S02]  /*0e20*/  HADD2.F32 R29, -RZ, R40.H1_H1 ;  /* 0x30000028ff1d7230 */ /* 0x020fe40000004100 */
[----:B------:R-:W-:Y:S01]  /*0e30*/  FFMA.FTZ R28, R7, R28, R16 ;  /* 0x0000001c071c7223 */ /* 0x000fe20000010010 */
[----:B------:R-:W-:Y:S02]  /*0e40*/  HADD2.F32 R7, -RZ, R9.H0_H0 ;  /* 0x20000009ff077230 */ /* 0x000fe40000004100 */
[----:B------:R-:W-:Y:S02]  /*0e50*/  HADD2.F32 R16, -RZ, R30.H0_H0 ;  /* 0x2000001eff107230 */ /* 0x000fe40000004100 */
[----:B------:R-:W-:Y:S01]  /*0e60*/  FMUL.FTZ R53, R6, R29 ;  /* 0x0000001d06357220 */ /* 0x000fe20000410000 */
[----:B------:R-:W-:Y:S02]  /*0e70*/  HADD2.F32 R6, -RZ, R52.H0_H0 ;  /* 0x20000034ff067230 */ /* 0x000fe40000004100 */
[----:B------:R-:W-:-:S02]  /*0e80*/  HADD2.F32 R29, -RZ, R40.H0_H0 ;  /* 0x20000028ff1d7230 */ /* 0x000fc40000004100 */
[----:B------:R-:W-:Y:S01]  /*0e90*/  FFMA.FTZ R28, R7, R16, R28 ;  /* 0x00000010071c7223 */ /* 0x000fe2000001001c */
[----:B------:R-:W-:Y:S02]  /*0ea0*/  HADD2.F32 R9, -RZ, R9.H1_H1 ;  /* 0x30000009ff097230 */ /* 0x000fe40000004100 */
[----:B------:R-:W-:Y:S02]  /*0eb0*/  HADD2.F32 R16, -RZ, R30.H1_H1 ;  /* 0x3000001eff107230 */ /* 0x000fe40000004100 */
[----:B------:R-:W-:Y:S01]  /*0ec0*/  FFMA.FTZ R29, R6, R29, R53 ;  /* 0x0000001d061d7223 */ /* 0x000fe20000010035 */
[----:B------:R-:W-:Y:S02]  /*0ed0*/  HADD2.F32 R6, -RZ, R17.H0_H0 ;  /* 0x20000011ff067230 */ /* 0x000fe40000004100 */
[----:B------:R-:W-:Y:S02]  /*0ee0*/  HADD2.F32 R7, -RZ, R41.H0_H0 ;  /* 0x20000029ff077230 */ /* 0x000fe40000004100 */
[----:B------:R-:W-:Y:S01]  /*0ef0*/  FFMA.FTZ R30, R9, R16, R28 ;  /* 0x00000010091e7223 */ /* 0x000fe2000001001c */
[----:B------:R-:W-:-:S02]  /*0f00*/  HADD2.F32 R17, -RZ, R17.H1_H1 ;  /* 0x30000011ff117230 */ /* 0x000fc40000004100 */
[----:B------:R-:W-:Y:S02]  /*0f10*/  HADD2.F32 R16, -RZ, R41.H1_H1 ;  /* 0x30000029ff107230 */ /* 0x000fe40000004100 */
[----:B------:R-:W-:Y:S01]  /*0f20*/  FFMA.FTZ R40, R6, R7, R29 ;  /* 0x0000000706287223 */ /* 0x000fe2000001001d */
[----:B------:R-:W-:Y:S02]  /*0f30*/  HADD2.F32 R7, -RZ, R61.H0_H0 ;  /* 0x2000003dff077230 */ /* 0x000fe40000004100 */
[----:B------:R-:W-:Y:S02]  /*0f40*/  HADD2.F32 R28, -RZ, R31.H0_H0 ;  /* 0x2000001fff1c7230 */ /* 0x000fe40000004100 */
[----:B------:R-:W-:Y:S01]  /*0f50*/  FFMA.FTZ R17, R17, R16, R40 ;  /* 0x0000001011117223 */ /* 0x000fe20000010028 */
[----:B------:R-:W-:Y:S02]  /*0f60*/  HADD2.F32 R6, -RZ, R18.H0_H0 ;  /* 0x20000012ff067230 */ /* 0x000fe40000004100 */
[----:B------:R-:W-:-:S02]  /*0f70*/  HADD2.F32 R9, -RZ, R42.H0_H0 ;  /* 0x2000002aff097230 */ /* 0x000fc40000004100 */
[----:B------:R-:W-:Y:S01]  /*0f80*/  FFMA.FTZ R28, R7, R28, R30 ;  /* 0x0000001c071c7223 */ /* 0x000fe2000001001e */
[----:B------:R-:W-:Y:S02]  /*0f90*/  HADD2.F32 R61, -RZ, R61.H1_H1 ;  /* 0x3000003dff3d7230 */ /* 0x000fe40000004100 */
[----:B------:R-:W-:Y:S02]  /*0fa0*/  HADD2.F32 R16, -RZ, R31.H1_H1 ;  /* 0x3000001fff107230 */ /* 0x000fe40000004100 */
[----:B------:R-:W-:Y:S01]  /*0fb0*/  FFMA.FTZ R17, R6, R9, R17 ;  /* 0x0000000906117223 */ /* 0x000fe20000010011 */
[----:B------:R-:W-:Y:S02]  /*0fc0*/  HADD2.F32 R6, -RZ, R60.H0_H0 ;  /* 0x2000003cff067230 */ /* 0x000fe40000004100 */
[----:B------:R-:W-:Y:S02]  /*0fd0*/  HADD2.F32 R18, -RZ, R18.H1_H1 ;  /* 0x30000012ff127230 */ /* 0x000fe40000004100 */
[----:B------:R-:W-:Y:S01]  /*0fe0*/  FFMA.FTZ R61, R61, R16, R28 ;  /* 0x000000103d3d7223 */ /* 0x000fe2000001001c */
[----:B------:R-:W-:-:S02]  /*0ff0*/  HADD2.F32 R7, -RZ, R42.H1_H1 ;  /* 0x3000002aff077230 */ /* 0x000fc40000004100 */
[----:B------:R-:W-:Y:S02]  /*1000*/  HADD2.F32 R9, -RZ, R32.H0_H0 ;  /* 0x20000020ff097230 */ /* 0x000fe40000004100 */
[----:B------:R-:W-:Y:S02]  /*1010*/  HADD2.F32 R60, -RZ, R60.H1_H1 ;  /* 0x3000003cff3c7230 */ /* 0x000fe40000004100 */
[----:B------:R-:W-:Y:S01]  /*1020*/  FFMA.FTZ R17, R18, R7, R17 ;  /* 0x0000000712117223 */ /* 0x000fe20000010011 */
[----:B------:R-:W-:Y:S02]  /*1030*/  HADD2.F32 R7, -RZ, R43.H0_H0 ;  /* 0x2000002bff077230 */ /* 0x000fe40000004100 */
[----:B------:R-:W-:Y:S01]  /*1040*/  FFMA.FTZ R61, R6, R9, R61 ;  /* 0x00000009063d7223 */ /* 0x000fe2000001003d */
[--C-:B------:R-:W-:Y:S02]  /*1050*/  HADD2.F32 R6, -RZ, R19.reuse.H0_H0 ;  /* 0x20000013ff067230 */ /* 0x100fe40000004100 */
[----:B------:R-:W-:-:S02]  /*1060*/  HADD2.F32 R19, -RZ, R19.H1_H1 ;  /* 0x30000013ff137230 */ /* 0x000fc40000004100 */
[----:B------:R-:W-:Y:S02]  /*1070*/  HADD2.F32 R9, -RZ, R32.H1_H1 ;  /* 0x30000020ff097230 */ /* 0x000fe40000004100 */
[----:B------:R-:W-:Y:S01]  /*1080*/  FFMA.FTZ R6, R6, R7, R17 ;  /* 0x0000000706067223 */ /* 0x000fe20000010011 */
[----:B------:R-:W-:Y:S02]  /*1090*/  HADD2.F32 R16, -RZ, R43.H1_H1 ;  /* 0x3000002bff107230 */ /* 0x000fe40000004100 */
[----:B------:R-:W-:Y:S02]  /*10a0*/  HADD2.F32 R7, -RZ, R63.H0_H0 ;  /* 0x2000003fff077230 */ /* 0x000fe40000004100 */
[----:B------:R-:W-:Y:S01]  /*10b0*/  FFMA.FTZ R60, R60, R9, R61 ;  /* 0x000000093c3c7223 */ /* 0x000fe2000001003d */
[----:B------:R-:W-:Y:S02]  /*10c0*/  HADD2.F32 R9, -RZ, R44.H0_H0 ;  /* 0x2000002cff097230 */ /* 0x000fe40000004100 */
[----:B------:R-:W-:Y:S01]  /*10d0*/  FFMA.FTZ R19, R19, R16, R6 ;  /* 0x0000001013137223 */ /* 0x000fe20000010006 */
[----:B------:R-:W-:-:S02]  /*10e0*/  HADD2.F32 R6, -RZ, R20.H0_H0 ;  /* 0x20000014ff067230 */ /* 0x000fc40000004100 */
[----:B------:R-:W-:Y:S02]  /*10f0*/  HADD2.F32 R16, -RZ, R33.H0_H0 ;  /* 0x20000021ff107230 */ /* 0x000fe40000004100 */
[----:B------:R-:W-:Y:S02]  /*1100*/  HADD2.F32 R20, -RZ, R20.H1_H1 ;  /* 0x30000014ff147230 */ /* 0x000fe40000004100 */
[----:B------:R-:W-:Y:S01]  /*1110*/  FFMA.FTZ R9, R6, R9, R19 ;  /* 0x0000000906097223 */ /* 0x000fe20000010013 */
[----:B------:R-:W-:Y:S02]  /*1120*/  HADD2.F32 R17, -RZ, R44.H1_H1 ;  /* 0x3000002cff117230 */ /* 0x000fe40000004100 */
[----:B------:R-:W-:Y:S01]  /*1130*/  FFMA.FTZ R60, R7, R16, R60 ;  /* 0x00000010073c7223 */ /* 0x000fe2000001003c */
[----:B------:R-:W-:Y:S02]  /*1140*/  HADD2.F32 R6, -RZ, R21.H0_H0 ;  /* 0x20000015ff067230 */ /* 0x000fe40000004100 */
[----:B------:R-:W-:-:S02]  /*1150*/  HADD2.F32 R7, -RZ, R45.H0_H0 ;  /* 0x2000002dff077230 */ /* 0x000fc40000004100 */
[----:B------:R-:W-:Y:S01]  /*1160*/  FFMA.FTZ R9, R20, R17, R9 ;  /* 0x0000001114097223 */ /* 0x000fe20000010009 */
[----:B------:R-:W-:Y:S02]  /*1170*/  HADD2.F32 R21, -RZ, R21.H1_H1 ;  /* 0x30000015ff157230 */ /* 0x000fe40000004100 */
[----:B------:R-:W-:Y:S02]  /*1180*/  HADD2.F32 R18, -RZ, R45.H1_H1 ;  /* 0x3000002dff127230 */ /* 0x000fe40000004100 */
[----:B------:R-:W-:Y:S01]  /*1190*/  FFMA.FTZ R6, R6, R7, R9 ;  /* 0x0000000706067223 */ /* 0x000fe20000010009 */
[----:B------:R-:W-:Y:S02]  /*11a0*/  HADD2.F32 R63, -RZ, R63.H1_H1 ;  /* 0x3000003fff3f7230 */ /* 0x000fe40000004100 */
[----:B------:R-:W-:Y:S02]  /*11b0*/  HADD2.F32 R16, -RZ, R33.H1_H1 ;  /* 0x30000021ff107230 */ /* 0x000fe40000004100 */
[----:B------:R-:W-:Y:S01]  /*11c0*/  FFMA.FTZ R21, R21, R18, R6 ;  /* 0x0000001215157223 */ /* 0x000fe20000010006 */
[----:B------:R-:W-:-:S02]  /*11d0*/  HADD2.F32 R18, -RZ, R22.H0_H0 ;  /* 0x20000016ff127230 */ /* 0x000fc40000004100 */
[----:B------:R-:W-:Y:S02]  /*11e0*/  HADD2.F32 R19, -RZ, R46.H0_H0 ;  /* 0x2000002eff137230 */ /* 0x000fe40000004100 */
[----:B------:R-:W-:Y:S01]  /*11f0*/  FFMA.FTZ R60, R63, R16, R60 ;  /* 0x000000103f3c7223 */ /* 0x000fe2000001003c */
[----:B------:R-:W-:Y:S02]  /*1200*/  HADD2.F32 R17, -RZ, R62.H0_H0 ;  /* 0x2000003eff117230 */ /* 0x000fe40000004100 */
[----:B------:R-:W-:Y:S02]  /*1210*/  HADD2.F32 R28, -RZ, R34.H0_H0 ;  /* 0x20000022ff1c7230 */ /* 0x000fe40000004100 */
[----:B------:R-:W-:Y:S01]  /*1220*/  FFMA.FTZ R43, R18, R19, R21 ;  /* 0x00000013122b7223 */ /* 0x000fe20000010015 */
[----:B------:R-:W-:Y:S02]  /*1230*/  HADD2.F32 R62, -RZ, R62.H1_H1 ;  /* 0x3000003eff3e7230 */ /* 0x000fe40000004100 */
[----:B------:R-:W-:-:S02]  /*1240*/  HADD2.F32 R21, -RZ, R34.H1_H1 ;  /* 0x30000022ff157230 */ /* 0x000fc40000004100 */
[----:B------:R-:W-:Y:S01]  /*1250*/  FFMA.FTZ R41, R17, R28, R60 ;  /* 0x0000001c11297223 */ /* 0x000fe2000001003c */
[----:B------:R-:W-:Y:S02]  /*1260*/  HADD2.F32 R22, -RZ, R22.H1_H1 ;  /* 0x30000016ff167230 */ /* 0x000fe40000004100 */
[----:B------:R-:W-:Y:S02]  /*1270*/  HADD2.F32 R29, -RZ, R46.H1_H1 ;  /* 0x3000002eff1d7230 */ /* 0x000fe40000004100 */
[----:B------:R-:W-:Y:S01]  /*1280*/  FFMA.FTZ R62, R62, R21, R41 ;  /* 0x000000153e3e7223 */ /* 0x000fe20000010029 */
[----:B------:R-:W-:Y:S02]  /*1290*/  HADD2.F32 R21, -RZ, R64.H0_H0 ;  /* 0x20000040ff157230 */ /* 0x000fe40000004100 */
[----:B------:R-:W-:Y:S02]  /*12a0*/  HADD2.F32 R28, -RZ, R35.H0_H0 ;  /* 0x20000023ff1c7230 */ /* 0x000fe40000004100 */
[----:B------:R-:W-:Y:S01]  /*12b0*/  FFMA.FTZ R43, R22, R29, R43 ;  /* 0x0000001d162b7223 */ /* 0x000fe2000001002b */
[----:B------:R-:W-:-:S02]  /*12c0*/  HADD2.F32 R22, -RZ, R23.H0_H0 ;  /* 0x20000017ff167230 */ /* 0x000fc40000004100 */
[----:B------:R-:W-:Y:S02]  /*12d0*/  HADD2.F32 R29, -RZ, R47.H0_H0 ;  /* 0x2000002fff1d7230 */ /* 0x000fe40000004100 */
[----:B------:R-:W-:Y:S01]  /*12e0*/  FFMA.FTZ R21, R21, R28, R62 ;  /* 0x0000001c15157223 */ /* 0x000fe2000001003e */
[----:B------:R-:W-:Y:S02]  /*12f0*/  HADD2.F32 R64, -RZ, R64.H1_H1 ;  /* 0x30000040ff407230 */ /* 0x000fe40000004100 */
[----:B------:R-:W-:Y:S02]  /*1300*/  HADD2.F32 R35, -RZ, R35.H1_H1 ;  /* 0x30000023ff237230 */ /* 0x000fe40000004100 */
[----:B------:R-:W-:Y:S01]  /*1310*/  FFMA.FTZ R34, R22, R29, R43 ;  /* 0x0000001d16227223 */ /* 0x000fe2000001002b */
[----:B------:R-:W-:Y:S02]  /*1320*/  HADD2.F32 R23, -RZ, R23.H1_H1 ;  /* 0x30000017ff177230 */ /* 0x000fe40000004100 */
[----:B------:R-:W-:-:S02]  /*1330*/  HADD2.F32 R28, -RZ, R47.H1_H1 ;  /* 0x3000002fff1c7230 */ /* 0x000fc40000004100 */
[----:B------:R-:W-:Y:S01]  /*1340*/  FFMA.FTZ R35, R64, R35, R21 ;  /* 0x0000002340237223 */ /* 0x000fe20000010015 */
[----:B------:R-:W-:Y:S02]  /*1350*/  HADD2.F32 R20, -RZ, R12.H0_H0 ;  /* 0x2000000cff147230 */ /* 0x000fe40000004100 */
[----:B------:R-:W-:Y:S02]  /*1360*/  HADD2.F32 R31, -RZ, R36.H0_H0 ;  /* 0x20000024ff1f7230 */ /* 0x000fe40000004100 */
[----:B------:R-:W-:Y:S01]  /*1370*/  FFMA.FTZ R28, R23, R28, R34 ;  /* 0x0000001c171c7223 */ /* 0x000fe20000010022 */
[----:B------:R-:W-:Y:S02]  /*1380*/  HADD2.F32 R21, -RZ, R24.H0_H0 ;  /* 0x20000018ff157230 */ /* 0x000fe40000004100 */
[----:B------:R-:W-:Y:S02]  /*1390*/  HADD2.F32 R22, -RZ, R48.H0_H0 ;  /* 0x20000030ff167230 */ /* 0x000fe40000004100 */
[----:B------:R-:W-:Y:S01]  /*13a0*/  FFMA.FTZ R31, R20, R31, R35 ;  /* 0x0000001f141f7223 */ /* 0x000fe20000010023 */
[----:B------:R-:W-:-:S02]  /*13b0*/  HADD2.F32 R16, -RZ, R12.H1_H1 ;  /* 0x3000000cff107230 */ /* 0x000fc40000004100 */
[----:B------:R-:W-:Y:S02]  /*13c0*/  HADD2.F32 R33, -RZ, R36.H1_H1 ;  /* 0x30000024ff217230 */ /* 0x000fe40000004100 */
[----:B------:R-:W-:Y:S01]  /*13d0*/  FFMA.FTZ R29, R21, R22, R28 ;  /* 0x00000016151d7223 */ /* 0x000fe2000001001c */
[----:B------:R-:W-:Y:S02]  /*13e0*/  HADD2.F32 R24, -RZ, R24.H1_H1 ;  /* 0x30000018ff187230 */ /* 0x000fe40000004100 */
[----:B------:R-:W-:Y:S02]  /*13f0*/  HADD2.F32 R23, -RZ, R48.H1_H1 ;  /* 0x30000030ff177230 */ /* 0x000fe40000004100 */
[----:B------:R-:W-:Y:S01]  /*1400*/  FFMA.FTZ R20, R16, R33, R31 ;  /* 0x0000002110147223 */ /* 0x000fe2000001001f */
[----:B------:R-:W-:Y:S02]  /*1410*/  HADD2.F32 R9, -RZ, R13.H0_H0 ;  /* 0x2000000dff097230 */ /* 0x000fe40000004100 */
[----:B------:R-:W-:-:S02]  /*1420*/  HADD2.F32 R30, -RZ, R37.H0_H0 ;  /* 0x20000025ff1e7230 */ /* 0x000fc40000004100 */
[----:B------:R-:W-:Y:S01]  /*1430*/  FFMA.FTZ R23, R24, R23, R29 ;  /* 0x0000001718177223 */ /* 0x000fe2000001001d */
[----:B------:R-:W-:Y:S02]  /*1440*/  HADD2.F32 R16, -RZ, R25.H0_H0 ;  /* 0x20000019ff107230 */ /* 0x000fe40000004100 */
[----:B------:R-:W-:Y:S02]  /*1450*/  HADD2.F32 R21, -RZ, R49.H0_H0 ;  /* 0x20000031ff157230 */ /* 0x000fe40000004100 */
[----:B------:R-:W-:Y:S01]  /*1460*/  FFMA.FTZ R30, R9, R30, R20 ;  /* 0x0000001e091e7223 */ /* 0x000fe20000010014 */
[----:B------:R-:W-:Y:S02]  /*1470*/  HADD2.F32 R13, -RZ, R13.H1_H1 ;  /* 0x3000000dff0d7230 */ /* 0x000fe40000004100 */
[----:B------:R-:W-:Y:S02]  /*1480*/  HADD2.F32 R32, -RZ, R37.H1_H1 ;  /* 0x30000025ff207230 */ /* 0x000fe40000004100 */
        /* <DEDUP_REMOVED lines=13> */
[----:B------:R-:W-:Y:S01]  /*1560*/  HADD2.F32 R26, -RZ, R26.H1_H1 ;  /* 0x3000001aff1a7230 */ /* 0x000fe20000004100 */
[----:B------:R-:W0:Y:S01]  /*1570*/  LDC.64 R20, c[0x0][0x2d0] ;  /* 0x0000b400ff147b82 */ /* 0x000e220000000a00 */
        /* <DEDUP_REMOVED lines=13> */
[----:B------:R-:W-:-:S03]  /*1650*/  FFMA.FTZ R6, R15, R12, R6 ;  /* 0x0000000c0f067223 */ /* 0x000fc60000010006 */
[----:B------:R-:W-:Y:S02]  /*1660*/  FFMA.FTZ R14, R27, R16, R14 ;  /* 0x000000101b0e7223 */ /* 0x000fe4000001000e */
[----:B------:R-:W1:Y:S04]  /*1670*/  SHFL.BFLY PT, R7, R6, 0x4, 0x1f ;  /* 0x0c801f0006077f89 */ /* 0x000e6800000e0000 */
[----:B------:R-:W2:Y:S01]  /*1680*/  SHFL.BFLY PT, R13, R14, 0x4, 0x1f ;  /* 0x0c801f000e0d7f89 */ /* 0x000ea200000e0000 */
[----:B-1----:R-:W-:Y:S02]  /*1690*/  FADD.FTZ R9, R6, R7 ;  /* 0x0000000706097221 */ /* 0x002fe40000010000 */
[----:B------:R-:W1:Y:S01]  /*16a0*/  LDC.64 R6, c[0x0][0x2d8] ;  /* 0x0000b600ff067b82 */ /* 0x000e620000000a00 */
[----:B--2---:R-:W-:-:S02]  /*16b0*/  FADD.FTZ R15, R14, R13 ;  /* 0x0000000d0e0f7221 */ /* 0x004fc40000010000 */
[----:B------:R-:W2:Y:S04]  /*16c0*/  SHFL.BFLY PT, R12, R9, 0x2, 0x1f ;  /* 0x0c401f00090c7f89 */ /* 0x000ea800000e0000 */
[----:B------:R-:W3:Y:S01]  /*16d0*/  SHFL.BFLY PT, R16, R15, 0x2, 0x1f ;  /* 0x0c401f000f107f89 */ /* 0x000ee200000e0000 */
[----:B--2---:R-:W-:Y:S01]  /*16e0*/  FADD.FTZ R12, R9, R12 ;  /* 0x0000000c090c7221 */ /* 0x004fe20000010000 */
[----:B---3--:R-:W-:-:S04]  /*16f0*/  FADD.FTZ R16, R15, R16 ;  /* 0x000000100f107221 */ /* 0x008fc80000010000 */
[----:B------:R-:W2:Y:S04]  /*1700*/  SHFL.BFLY PT, R13, R12, 0x1, 0x1f ;  /* 0x0c201f000c0d7f89 */ /* 0x000ea800000e0000 */
[----:B------:R-:W3:Y:S01]  /*1710*/  SHFL.BFLY PT, R17, R16, 0x1, 0x1f ;  /* 0x0c201f0010117f89 */ /* 0x000ee200000e0000 */
[----:B--2---:R-:W-:Y:S01]  /*1720*/  FADD.FTZ R22, R12, R13 ;  /* 0x0000000d0c167221 */ /* 0x004fe20000010000 */
[----:B---3--:R-:W-:Y:S01]  /*1730*/  FADD.FTZ R23, R16, R17 ;  /* 0x0000001110177221 */ /* 0x008fe20000010000 */
[----:B01----:R-:W-:Y:S06]  /*1740*/  @P0 BRA `(.L_x_3109) ;  /* 0x0000000000540947 */ /* 0x003fec0003800000 */
[----:B------:R-:W0:Y:S01]  /*1750*/  LDC.64 R16, c[0x0][0x278] ;  /* 0x00009e00ff107b82 */ /* 0x000e220000000a00 */
[----:B------:R-:W-:Y:S01]  /*1760*/  SHF.R.S32.HI R11, RZ, 0x1f, R10 ;  /* 0x0000001fff0b7819 */ /* 0x000fe2000001140a */
[----:B------:R-:W-:Y:S01]  /*1770*/  ULDC.64 UR12, c[0x0][0x260] ;  /* 0x00009800000c7ab9 */ /* 0x000fe20000000a00 */
[----:B------:R-:W-:-:S05]  /*1780*/  ISETP.GE.AND P1, PT, R54, R3, PT ;  /* 0x000000033600720c */ /* 0x000fca0003f26270 */
[----:B------:R-:W1:Y:S01]  /*1790*/  LDC.64 R18, c[0x0][0x280] ;  /* 0x0000a000ff127b82 */ /* 0x000e620000000a00 */
[C---:B0-----:R-:W-:Y:S02]  /*17a0*/  IMAD R14, R16.reuse, UR10, RZ ;  /* 0x0000000a100e7c24 */ /* 0x041fe4000f8e02ff */
[----:B------:R-:W-:-:S04]  /*17b0*/  IMAD.WIDE.U32 R12, R16, UR8, R10 ;  /* 0x00000008100c7c25 */ /* 0x000fc8000f8e000a */
[----:B------:R-:W-:Y:S02]  /*17c0*/  IMAD R5, R17, UR8, R14 ;  /* 0x0000000811057c24 */ /* 0x000fe4000f8e020e */
[----:B-1----:R-:W-:-:S03]  /*17d0*/  IMAD R14, R18, UR11, RZ ;  /* 0x0000000b120e7c24 */ /* 0x002fc6000f8e02ff */
[----:B------:R-:W-:Y:S01]  /*17e0*/  IADD3 R13, R13, R5, RZ ;  /* 0x000000050d0d7210 */ /* 0x000fe20007ffe0ff */
[----:B------:R-:W-:Y:S02]  /*17f0*/  IMAD R9, R19, UR9, R14 ;  /* 0x0000000913097c24 */ /* 0x000fe4000f8e020e */
[----:B------:R-:W-:-:S03]  /*1800*/  IMAD.WIDE.U32 R12, R18, UR9, R12 ;  /* 0x00000009120c7c25 */ /* 0x000fc6000f8e000c */
[----:B------:R-:W-:-:S04]  /*1810*/  IADD3 R5, P0, R54, R12, RZ ;  /* 0x0000000c36057210 */ /* 0x000fc80007f1e0ff */
[----:B------:R-:W-:Y:S02]  /*1820*/  IADD3.X R14, R55, R13, R9, P0, !PT ;  /* 0x0000000d370e7210 */ /* 0x000fe400007fe409 */
[C---:B------:R-:W-:Y:S02]  /*1830*/  LEA R12, P2, R5.reuse, UR12, 0x2 ;  /* 0x0000000c050c7c11 */ /* 0x040fe4000f8410ff */
[----:B------:R-:W-:Y:S02]  /*1840*/  ISETP.GE.AND P0, PT, R8, R3, PT ;  /* 0x000000030800720c */ /* 0x000fe40003f06270 */
[----:B------:R-:W-:Y:S02]  /*1850*/  LEA.HI.X R13, R5, UR13, R14, 0x2, P2 ;  /* 0x0000000d050d7c11 */ /* 0x000fe400090f140e */
[----:B------:R-:W-:Y:S02]  /*1860*/  FSEL R3, R22, RZ, !P1 ;  /* 0x000000ff16037208 */ /* 0x000fe40004800000 */
[----:B------:R-:W-:-:S03]  /*1870*/  FSEL R5, R23, RZ, !P0 ;  /* 0x000000ff17057208 */ /* 0x000fc60004000000 */
[----:B------:R0:W-:Y:S04]  /*1880*/  STG.E desc[UR6][R12.64], R3 ;  /* 0x000000030c007986 */ /* 0x0001e8000c101906 */
[----:B------:R0:W-:Y:S02]  /*1890*/  STG.E desc[UR6][R12.64+0x80], R5 ;  /* 0x000080050c007986 */ /* 0x0001e4000c101906 */
.L_x_3109:
[----:B------:R-:W-:Y:S05]  /*18a0*/  BSYNC B0 ;  /* 0x0000000000007941 */ /* 0x000fea0003800000 */
.L_x_3108:
[----:B------:R-:W-:Y:S01]  /*18b0*/  UIADD3 UR4, UR4, 0x3f, URZ ;  /* 0x0000003f04047890 */ /* 0x000fe2000fffe03f */
[----:B------:R-:W-:Y:S01]  /*18c0*/  SHF.L.U32 R8, R2, 0x2, RZ ;  /* 0x0000000202087819 */ /* 0x000fe200000006ff */
[----:B0-----:R-:W-:Y:S01]  /*18d0*/  IMAD R3, R0, 0x3000, RZ ;  /* 0x0000300000037824 */ /* 0x001fe200078e02ff */
[----:B------:R-:W-:Y:S01]  /*18e0*/  BSSY B0, `(.L_x_3110) ;  /* 0x0000027000007945 */ /* 0x000fe20003800000 */
[----:B------:R-:W-:Y:S01]  /*18f0*/  USHF.R.S32.HI UR5, URZ, 0x1f, UR4 ;  /* 0x0000001f3f057899 */ /* 0x000fe20008011404 */
[----:B------:R-:W-:Y:S02]  /*1900*/  SHF.R.S32.HI R12, RZ, 0x1f, R8 ;  /* 0x0000001fff0c7819 */ /* 0x000fe40000011408 */
[----:B------:R-:W-:Y:S01]  /*1910*/  IADD3 R8, P0, R3, R8, RZ ;  /* 0x0000000803087210 */ /* 0x000fe20007f1e0ff */
[----:B------:R-:W-:-:S03]  /*1920*/  ULEA.HI UR5, UR5, UR4, URZ, 0x6 ;  /* 0x0000000405057291 */ /* 0x000fc6000f8f303f */
[----:B------:R-:W-:Y:S01]  /*1930*/  LEA.HI.X.SX32 R9, R3, R12, 0x1, P0 ;  /* 0x0000000c03097211 */ /* 0x000fe200000f0eff */
[----:B------:R-:W-:Y:S01]  /*1940*/  ULOP3.LUT UR5, UR5, 0xffffffc0, URZ, 0xc0, !UPT ;  /* 0xffffffc005057892 */ /* 0x000fe2000f8ec03f */
[C---:B------:R-:W-:Y:S02]  /*1950*/  IMAD R12, R20.reuse, UR10, RZ ;  /* 0x0000000a140c7c24 */ /* 0x040fe4000f8e02ff */
[----:B------:R-:W-:-:S03]  /*1960*/  IMAD.WIDE.U32 R8, R20, UR8, R8 ;  /* 0x0000000814087c25 */ /* 0x000fc6000f8e0008 */
[----:B------:R-:W-:Y:S01]  /*1970*/  IADD3 R3, -R10, UR5, RZ ;  /* 0x000000050a037c10 */ /* 0x000fe2000fffe1ff */
[----:B------:R-:W-:-:S03]  /*1980*/  IMAD R5, R21, UR8, R12 ;  /* 0x0000000815057c24 */ /* 0x000fc6000f8e020c */
[----:B------:R-:W-:Y:S01]  /*1990*/  ISETP.GE.AND P0, PT, R2, R3, PT ;  /* 0x000000030200720c */ /* 0x000fe20003f06270 */
[----:B------:R-:W-:Y:S01]  /*19a0*/  IMAD R12, R6, UR11, RZ ;  /* 0x0000000b060c7c24 */ /* 0x000fe2000f8e02ff */
[----:B------:R-:W-:Y:S02]  /*19b0*/  IADD3 R9, R9, R5, RZ ;  /* 0x0000000509097210 */ /* 0x000fe40007ffe0ff */
[----:B------:R-:W-:Y:S01]  /*19c0*/  ISETP.GT.OR P0, PT, R2, 0x3f, P0 ;  /* 0x0000003f0200780c */ /* 0x000fe20000704670 */
[----:B------:R-:W-:Y:S02]  /*19d0*/  IMAD R5, R7, UR9, R12 ;  /* 0x0000000907057c24 */ /* 0x000fe4000f8e020c */
[----:B------:R-:W-:-:S05]  /*19e0*/  IMAD.WIDE.U32 R12, R6, UR9, R8 ;  /* 0x00000009060c7c25 */ /* 0x000fca000f8e0008 */
[----:B------:R-:W-:-:S05]  /*19f0*/  IADD3 R5, R13, R5, RZ ;  /* 0x000000050d057210 */ /* 0x000fca0007ffe0ff */
[----:B------:R-:W-:Y:S05]  /*1a00*/  @P0 BRA `(.L_x_3111) ;  /* 0x0000000000500947 */ /* 0x000fea0003800000 */
[----:B------:R-:W0:Y:S01]  /*1a10*/  LDC.64 R14, c[0x0][0x2a8] ;  /* 0x0000aa00ff0e7b82 */ /* 0x000e220000000a00 */
[----:B------:R-:W-:Y:S01]  /*1a20*/  SHF.R.S32.HI R3, RZ, 0x1f, R2 ;  /* 0x0000001fff037819 */ /* 0x000fe20000011402 */
[----:B------:R-:W-:Y:S01]  /*1a30*/  ULDC.64 UR4, c[0x0][0x2a0] ;  /* 0x0000a80000047ab9 */ /* 0x000fe20000000a00 */
[----:B------:R-:W-:-:S04]  /*1a40*/  IADD3 R6, P0, R10, R2, RZ ;  /* 0x000000020a067210 */ /* 0x000fc80007f1e0ff */
[----:B------:R-:W-:Y:S01]  /*1a50*/  LEA.HI.X.SX32 R7, R10, R3, 0x1, P0 ;  /* 0x000000030a077211 */ /* 0x000fe200000f0eff */
[----:B------:R-:W1:Y:S01]  /*1a60*/  LDC.64 R16, c[0x0][0x2b0] ;  /* 0x0000ac00ff107b82 */ /* 0x000e620000000a00 */
[----:B------:R-:W-:Y:S01]  /*1a70*/  FSETP.NEU.FTZ.AND P0, PT, R4, -INF , PT ;  /* 0xff8000000400780b */ /* 0x000fe20003f1d000 */
[C---:B0-----:R-:W-:Y:S02]  /*1a80*/  IMAD R8, R14.reuse, UR10, RZ ;  /* 0x0000000a0e087c24 */ /* 0x041fe4000f8e02ff */
[----:B------:R-:W-:-:S04]  /*1a90*/  IMAD.WIDE.U32 R6, R14, UR8, R6 ;  /* 0x000000080e067c25 */ /* 0x000fc8000f8e0006 */
[----:B------:R-:W-:Y:S02]  /*1aa0*/  IMAD R3, R15, UR8, R8 ;  /* 0x000000080f037c24 */ /* 0x000fe4000f8e0208 */
[----:B-1----:R-:W-:-:S03]  /*1ab0*/  IMAD R8, R16, UR11, RZ ;  /* 0x0000000b10087c24 */ /* 0x002fc6000f8e02ff */
[----:B------:R-:W-:Y:S01]  /*1ac0*/  IADD3 R7, R7, R3, RZ ;  /* 0x0000000307077210 */ /* 0x000fe20007ffe0ff */
[----:B------:R-:W-:Y:S02]  /*1ad0*/  IMAD R9, R17, UR9, R8 ;  /* 0x0000000911097c24 */ /* 0x000fe4000f8e0208 */
[----:B------:R-:W-:Y:S01]  /*1ae0*/  FMUL.FTZ R3, R4, 1.4426950216293334961 ;  /* 0x3fb8aa3b04037820 */ /* 0x000fe20000410000 */
[----:B------:R-:W-:-:S04]  /*1af0*/  IMAD.WIDE.U32 R6, R16, UR9, R6 ;  /* 0x0000000910067c25 */ /* 0x000fc8000f8e0006 */
[----:B------:R-:W-:Y:S02]  /*1b00*/  FSEL R3, R3, RZ, P0 ;  /* 0x000000ff03037208 */ /* 0x000fe40000000000 */
[----:B------:R-:W-:Y:S02]  /*1b10*/  IADD3 R7, R7, R9, RZ ;  /* 0x0000000907077210 */ /* 0x000fe40007ffe0ff */
[----:B------:R-:W-:-:S04]  /*1b20*/  LEA R8, P1, R6, UR4, 0x2 ;  /* 0x0000000406087c11 */ /* 0x000fc8000f8210ff */
[----:B------:R-:W-:-:S05]  /*1b30*/  LEA.HI.X R9, R6, UR5, R7, 0x2, P1 ;  /* 0x0000000506097c11 */ /* 0x000fca00088f1407 */
[----:B------:R0:W-:Y:S04]  /*1b40*/  STG.E desc[UR6][R8.64], R3 ;  /* 0x0000000308007986 */ /* 0x0001e8000c101906 */
.L_x_3111:
[----:B------:R-:W-:Y:S05]  /*1b50*/  BSYNC B0 ;  /* 0x0000000000007941 */ /* 0x000fea0003800000 */
.L_x_3110:
[----:B------:R-:W-:Y:S01]  /*1b60*/  ULDC.64 UR12, c[0x0][0x2e8] ;  /* 0x0000ba00000c7ab9 */ /* 0x000fe20000000a00 */
[----:B------:R-:W-:Y:S01]  /*1b70*/  ULDC.64 UR4, c[0x0][0x2b8] ;  /* 0x0000ae0000047ab9 */ /* 0x000fe20000000a00 */
[----:B------:R-:W-:Y:S02]  /*1b80*/  ISETP.NE.U32.AND P0, PT, RZ, UR12, PT ;  /* 0x0000000cff007c0c */ /* 0x000fe4000bf05070 */
[C---:B------:R-:W-:Y:S02]  /*1b90*/  LEA R4, P1, R12.reuse, UR4, 0x2 ;  /* 0x000000040c047c11 */ /* 0x040fe4000f8210ff */
[----:B------:R-:W-:Y:S02]  /*1ba0*/  ISETP.NE.AND.EX P0, PT, RZ, UR13, PT, P0 ;  /* 0x0000000dff007c0c */ /* 0x000fe4000bf05300 */
[----:B------:R-:W-:Y:S02]  /*1bb0*/  LEA.HI.X R5, R12, UR5, R5, 0x2, P1 ;  /* 0x000000050c057c11 */ /* 0x000fe400088f1405 */
[----:B------:R-:W-:-:S03]  /*1bc0*/  ISETP.NE.OR P0, PT, R2, RZ, !P0 ;  /* 0x000000ff0200720c */ /* 0x000fc60004705670 */
[----:B------:R1:W-:Y:S04]  /*1bd0*/  STG.E.128 desc[UR6][R4.64], RZ ;  /* 0x000000ff04007986 */ /* 0x0003e8000c101d06 */
        /* <DEDUP_REMOVED lines=10> */
[----:B------:R1:W-:Y:S01]  /*1c80*/  STG.E.128 desc[UR6][R4.64+0xb000], RZ ;  /* 0x00b000ff04007986 */ /* 0x0003e2000c101d06 */
[----:B------:R-:W-:Y:S05]  /*1c90*/  @P0 EXIT ;  /* 0x000000000000094d */ /* 0x000fea0003800000 */
[----:B-1----:R-:W1:Y:S08]  /*1ca0*/  LDC R5, c[0x0][0x2e0] ;  /* 0x0000b800ff057b82 */ /* 0x002e700000000800 */
[----:B------:R-:W2:Y:S08]  /*1cb0*/  LDC R7, c[0x0][0x220] ;  /* 0x00008800ff077b82 */ /* 0x000eb00000000800 */
[----:B0-----:R-:W0:Y:S01]  /*1cc0*/  LDC.64 R2, c[0x0][0x2e8] ;  /* 0x0000ba00ff027b82 */ /* 0x001e220000000a00 */
[----:B-1----:R-:W-:-:S04]  /*1cd0*/  IMAD R0, R0, R5, UR9 ;  /* 0x0000000900007e24 */ /* 0x002fc8000f8e0205 */
[----:B--2---:R-:W-:-:S04]  /*1ce0*/  IMAD R5, R0, R7, UR8 ;  /* 0x0000000800057e24 */ /* 0x004fc8000f8e0207 */
[----:B0-----:R-:W-:-:S05]  /*1cf0*/  IMAD.WIDE R2, R5, 0x4, R2 ;  /* 0x0000000405027825 */ /* 0x001fca00078e0202 */
[----:B------:R-:W-:Y:S01]  /*1d00*/  STG.E desc[UR6][R2.64], RZ ;  /* 0x000000ff02007986 */ /* 0x000fe2000c101906 */
[----:B------:R-:W-:Y:S05]  /*1d10*/  EXIT ;  /* 0x000000000000794d */ /* 0x000fea0003800000 */
.L_x_3112:
        /* <DEDUP_REMOVED lines=14> */
.L_x_3875:


//--------------------- .text._ZN7cutlass13device_kernelIN5flash11enable_sm90INS1_16FlashAttnBwdSm90INS1_25CollectiveMainloopBwdSm90ILi2ELi1ELi1EN4cute5tupleIJNS5_1CILi1EEES8_S8_EEENS6_IJNS7_ILi64EEENS7_ILi96EEENS7_ILi192EEEEEENS_6half_tEfNS_4arch4Sm90ELb1ELb0ELb0ELb1ELb0ELb0ELb1ELb0ELi3ELi1ELi1ELi1ELb0EEENS1_21CollectiveEpilogueBwdISD_SE_SG_Li384ELb1ELb1ELi3EEENS1_25SingleTileBwdLPTSchedulerILb1ELi96ELb0EEEEEEEEEvNT_6ParamsE --------------------------
	.section	.text._ZN7cutlass13device_kernelIN5flash11enable_sm90INS1_16FlashAttnBwdSm90INS1_25CollectiveMainloopBwdSm90ILi2ELi1ELi1EN4cute5tupleIJNS5_1CILi1EEES8_S8_EEENS6_IJNS7_ILi64EEENS7_ILi96EEENS7_ILi192EEEEEENS_6half_tEfNS_4arch4Sm90ELb1ELb0ELb0ELb1ELb0ELb0ELb1ELb0ELi3ELi1ELi1ELi1ELb0EEENS1_21CollectiveEpilogueBwdISD_SE_SG_Li384ELb1ELb1ELi3EEENS1_25SingleTileBwdLPTSchedulerILb1ELi96ELb0EEEEEEEEEvNT_6ParamsE,"ax",@progbits
	.align	128
.text._ZN7cutlass13device_kernelIN5flash11enable_sm90INS1_16FlashAttnBwdSm90INS1_25CollectiveMainloopBwdSm90ILi2ELi1ELi1EN4cute5tupleIJNS5_1CILi1EEES8_S8_EEENS6_IJNS7_ILi64EEENS7_ILi96EEENS7_ILi192EEEEEENS_6half_tEfNS_4arch4Sm90ELb1ELb0ELb0ELb1ELb0ELb0ELb1ELb0ELi3ELi1ELi1ELi1ELb0EEENS1_21CollectiveEpilogueBwdISD_SE_SG_Li384ELb1ELb1ELi3EEENS1_25SingleTileBwdLPTSchedulerILb1ELi96ELb0EEEEEEEEEvNT_6ParamsE:
        .type           _ZN7cutlass13device_kernelIN5flash11enable_sm90INS1_16FlashAttnBwdSm90INS1_25CollectiveMainloopBwdSm90ILi2ELi1ELi1EN4cute5tupleIJNS5_1CILi1EEES8_S8_EEENS6_IJNS7_ILi64EEENS7_ILi96EEENS7_ILi192EEEEEENS_6half_tEfNS_4arch4Sm90ELb1ELb0ELb0ELb1ELb0ELb0ELb1ELb0ELi3ELi1ELi1ELi1ELb0EEENS1_21CollectiveEpilogueBwdISD_SE_SG_Li384ELb1ELb1ELi3EEENS1_25SingleTileBwdLPTSchedulerILb1ELi96ELb0EEEEEEEEEvNT_6ParamsE,@function
        .size           _ZN7cutlass13device_kernelIN5flash11enable_sm90INS1_16FlashAttnBwdSm90INS1_25CollectiveMainloopBwdSm90ILi2ELi1ELi1EN4cute5tupleIJNS5_1CILi1EEES8_S8_EEENS6_IJNS7_ILi64EEENS7_ILi96EEENS7_ILi192EEEEEENS_6half_tEfNS_4arch4Sm90ELb1ELb0ELb0ELb1ELb0ELb0ELb1ELb0ELi3ELi1ELi1ELi1ELb0EEENS1_21CollectiveEpilogueBwdISD_SE_SG_Li384ELb1ELb1ELi3EEENS1_25SingleTileBwdLPTSchedulerILb1ELi96ELb0EEEEEEEEEvNT_6ParamsE,(.L_x_3876 - _ZN7cutlass13device_kernelIN5flash11enable_sm90INS1_16FlashAttnBwdSm90INS1_25CollectiveMainloopBwdSm90ILi2ELi1ELi1EN4cute5tupleIJNS5_1CILi1EEES8_S8_EEENS6_IJNS7_ILi64EEENS7_ILi96EEENS7_ILi192EEEEEENS_6half_tEfNS_4arch4Sm90ELb1ELb0ELb0ELb1ELb0ELb0ELb1ELb0ELi3ELi1ELi1ELi1ELb0EEENS1_21CollectiveEpilogueBwdISD_SE_SG_Li384ELb1ELb1ELi3EEENS1_25SingleTileBwdLPTSchedulerILb1ELi96ELb0EEEEEEEEEvNT_6ParamsE)
        .other          _ZN7cutlass13device_kernelIN5flash11enable_sm90INS1_16FlashAttnBwdSm90INS1_25CollectiveMainloopBwdSm90ILi2ELi1ELi1EN4cute5tupleIJNS5_1CILi1EEES8_S8_EEENS6_IJNS7_ILi64EEENS7_ILi96EEENS7_ILi192EEEEEENS_6half_tEfNS_4arch4Sm90ELb1ELb0ELb0ELb1ELb0ELb0ELb1ELb0ELi3ELi1ELi1ELi1ELb0EEENS1_21CollectiveEpilogueBwdISD_SE_SG_Li384ELb1ELb1ELi3EEENS1_25SingleTileBwdLPTSchedulerILb1ELi96ELb0EEEEEEEEEvNT_6ParamsE,@"STO_CUDA_ENTRY STV_DEFAULT"
_ZN7cutlass13device_kernelIN5flash11enable_sm90INS1_16FlashAttnBwdSm90INS1_25CollectiveMainloopBwdSm90ILi2ELi1ELi1EN4cute5tupleIJNS5_1CILi1EEES8_S8_EEENS6_IJNS7_ILi64EEENS7_ILi96EEENS7_ILi192EEEEEENS_6half_tEfNS_4arch4Sm90ELb1ELb0ELb0ELb1ELb0ELb0ELb1ELb0ELi3ELi1ELi1ELi1ELb0EEENS1_21CollectiveEpilogueBwdISD_SE_SG_Li384ELb1ELb1ELi3EEENS1_25SingleTileBwdLPTSchedulerILb1ELi96ELb0EEEEEEEEEvNT_6ParamsE:
        /* <DEDUP_REMOVED lines=23> */
.L_x_3114:
[----:B------:R-:W-:Y:S05]  /*0170*/  BSYNC B0 ;  /* 0x0000000000007941 */ /* 0x000fea0003800000 */
.L_x_3113:
        /* <DEDUP_REMOVED lines=34> */
.L_x_3115:
        /* <DEDUP_REMOVED lines=20> */
.L_x_3116:
[----:B---3--:R-:W-:Y:S01]  /*04e0*/  ISETP.NE.AND P0, PT, R2, RZ, PT ;  /* 0x000000ff0200720c */ /* 0x008fe20003f05270 */
[----:B------:R-:W-:Y:S01]  /*04f0*/  IMAD.MOV.U32 R2, RZ, RZ, 0x1 ;  /* 0x00000001ff027424 */ /* 0x000fe200078e00ff */
[----:B------:R-:W-:Y:S01]  /*0500*/  NOP ;  /* 0x0000000000007918 */ /* 0x000fe20000000000 */
[----:B------:R-:W-:Y:S01]  /*0510*/  ULDC.64 UR38, c[0x0][0x208] ;  /* 0x0000820000267ab9 */ /* 0x000fe20000000a00 */
[----:B------:R-:W-:Y:S02]  /*0520*/  BSSY B6, `(.L_x_3117) ;  /* 0x0000a9c000067945 */ /* 0x000fe40003800000 */
[----:B------:R-:W-:-:S05]  /*0530*/  SEL R2, R2, 0x2, !P0 ;  /* 0x0000000202027807 */ /* 0x000fca0004000000 */
[----:B------:R3:W-:Y:S01]  /*0540*/  STL [R1], R2 ;  /* 0x0000000201007387 */ /* 0x0007e20000100800 */
[----:B-12-4-:R-:W-:Y:S06]  /*0550*/  BAR.SYNC.DEFER_BLOCKING 0x0 ;  /* 0x0000000000007b1d */ /* 0x016fec0000010000 */
[----:B------:R-:W-:Y:S05]  /*0560*/  @!P0 BRA `(.L_x_3118) ;  /* 0x0000006000c88947 */ /* 0x000fea0003800000 */
.L_x_3119:
        /* <DEDUP_REMOVED lines=24> */
[----:B------:R-:W1:Y:S01]  /*06f0*/  LDC R3, c[0x0][0x8dc] ;  /* 0x00023700ff037b82 */ /* 0x000e620000000800 */
[----:B------:R-:W-:Y:S01]  /*0700*/  IMAD.U32 R152, RZ, RZ, UR4 ;  /* 0x00000004ff987e24 */ /* 0x000fe2000f8e00ff */
[----:B-1----:R-:W-:-:S13]  /*0710*/  ISETP.NE.AND P0, PT, R3, 0x1, PT ;  /* 0x000000010300780c */ /* 0x002fda0003f05270 */
[----:B------:R-:W1:Y:S02]  /*0720*/  @P0 LDC.64 R4, c[0x0][0x8e0] ;  /* 0x00023800ff040b82 */ /* 0x000e640000000a00 */
[----:B-1----:R-:W-:-:S05]  /*0730*/  @P0 IMAD.HI.U32 R0, R4, UR4, RZ ;  /* 0x0000000404000c27 */ /* 0x002fca000f8e00ff */
[----:B------:R-:W-:-:S05]  /*0740*/  @P0 SHF.R.U32.HI R152, RZ, R5, R0 ;  /* 0x00000005ff980219 */ /* 0x000fca0000011600 */
[----:B------:R-:W-:Y:S01]  /*0750*/  IMAD R0, R152, R3, RZ ;  /* 0x0000000398007224 */ /* 0x000fe200078e02ff */
[----:B------:R-:W-:Y:S06]  /*0760*/  BRA `(.L_x_3121) ;  /* 0x00000000001c7947 */ /* 0x000fec0003800000 */
.L_x_3120:
[----:B------:R-:W1:Y:S01]  /*0770*/  LDC R3, c[0x0][0x8c4] ;  /* 0x00023100ff037b82 */ /* 0x000e620000000800 */
[----:B------:R-:W-:Y:S01]  /*0780*/  IMAD.U32 R152, RZ, RZ, UR4 ;  /* 0x00000004ff987e24 */ /* 0x000fe2000f8e00ff */
[----:B-1----:R-:W-:-:S13]  /*0790*/  ISETP.NE.AND P0, PT, R3, 0x1, PT ;  /* 0x000000010300780c */ /* 0x002fda0003f05270 */
[----:B------:R-:W1:Y:S02]  /*07a0*/  @P0 LDC.64 R4, c[0x0][0x8c8] ;  /* 0x00023200ff040b82 */ /* 0x000e640000000a00 */
[----:B-1----:R-:W-:-:S05]  /*07b0*/  @P0 IMAD.HI.U32 R0, R4, UR4, RZ ;  /* 0x0000000404000c27 */ /* 0x002fca000f8e00ff */
[----:B------:R-:W-:-:S05]  /*07c0*/  @P0 SHF.R.U32.HI R152, RZ, R5, R0 ;  /* 0x00000005ff980219 */ /* 0x000fca0000011600 */
[----:B------:R-:W-:-:S07]  /*07d0*/  IMAD R0, R152, R3, RZ ;  /* 0x0000000398007224 */ /* 0x000fce00078e02ff */
.L_x_3121:
[----:B------:R-:W1:Y:S01]  /*07e0*/  LDC R153, c[0x0][0x8b8] ;  /* 0x00022e00ff997b82 */ /* 0x000e620000000800 */
[----:B------:R-:W-:Y:S01]  /*07f0*/  IADD3 R0, -R0, UR4, RZ ;  /* 0x0000000400007c10 */ /* 0x000fe2000fffe1ff */
[----:B------:R-:W-:Y:S02]  /*0800*/  ULDC.64 UR4, c[0x0][0x8f8] ;  /* 0x00023e0000047ab9 */ /* 0x000fe40000000a00 */
[----:B------:R-:W-:-:S04]  /*0810*/  ISETP.NE.U32.AND P0, PT, RZ, UR4, PT ;  /* 0x00000004ff007c0c */ /* 0x000fc8000bf05070 */
[----:B------:R-:W2:Y:S01]  /*0820*/  LDC R5, c[0x0][0x8c4] ;  /* 0x00023100ff057b82 */ /* 0x000ea20000000800 */
[----:B------:R-:W-:Y:S02]  /*0830*/  ISETP.NE.AND.EX P0, PT, RZ, UR5, PT, P0 ;  /* 0x00000005ff007c0c */ /* 0x000fe4000bf05300 */
[----:B-1----:R-:W-:Y:S01]  /*0840*/  ISETP.NE.AND P1, PT, R153, 0x1, PT ;  /* 0x000000019900780c */ /* 0x002fe20003f25270 */
[----:B--2---:R-:W-:-:S04]  /*0850*/  IMAD R5, R5, UR6, R0 ;  /* 0x0000000605057c24 */ /* 0x004fc8000f8e0200 */
[----:B------:R-:W-:-:S08]  /*0860*/  IMAD.MOV.U32 R19, RZ, RZ, R5 ;  /* 0x000000ffff137224 */ /* 0x000fd000078e0005 */
[----:B------:R-:W1:Y:S08]  /*0870*/  @P1 LDC R2, c[0x0][0x8bc] ;  /* 0x00022f00ff021b82 */ /* 0x000e700000000800 */
[----:B------:R-:W2:Y:S01]  /*0880*/  @P1 LDC R3, c[0x0][0x8c0] ;  /* 0x00023000ff031b82 */ /* 0x000ea20000000800 */
[----:B-1----:R-:W-:-:S05]  /*0890*/  @P1 IMAD.HI.U32 R0, R5, R2, RZ ;  /* 0x0000000205001227 */ /* 0x002fca00078e00ff */
[----:B--2---:R-:W-:-:S05]  /*08a0*/  @P1 SHF.R.U32.HI R19, RZ, R3, R0 ;  /* 0x00000003ff131219 */ /* 0x004fca0000011600 */
[----:B------:R-:W-:-:S04]  /*08b0*/  IMAD.MOV R0, RZ, RZ, -R19 ;  /* 0x000000ffff007224 */ /* 0x000fc800078e0a13 */
[----:B------:R-:W-:Y:S01]  /*08c0*/  IMAD R153, R153, R0, R5 ;  /* 0x0000000099997224 */ /* 0x000fe200078e0205 */
[----:B------:R-:W-:Y:S06]  /*08d0*/  @!P0 BRA `(.L_x_3122) ;  /* 0x0000000000108947 */ /* 0x000fec0003800000 */
[----:B------:R-:W1:Y:S02]  /*08e0*/  LDC.64 R2, c[0x0][0x8f8] ;  /* 0x00023e00ff027b82 */ /* 0x000e640000000a00 */
[----:B-1----:R-:W-:-:S05]  /*08f0*/  IMAD.WIDE R2, R19, 0x4, R2 ;  /* 0x0000000413027825 */ /* 0x002fca00078e0202 */
[----:B------:R2:W5:Y:S01]  /*0900*/  LDG.E R0, desc[UR38][R2.64] ;  /* 0x0000002602007981 */ /* 0x000562000c1e1900 */
[----:B------:R-:W-:Y:S05]  /*0910*/  BRA `(.L_x_3123) ;  /* 0x00000000002c7947 */ /* 0x000fea0003800000 */
.L_x_3122:
        /* <DEDUP_REMOVED lines=10> */
.L_x_3124:
[----:B------:R-:W1:Y:S02]  /*09c0*/  LDC R0, c[0x0][0x8ec] ;  /* 0x00023b00ff007b82 */ /* 0x000e640000000800 */
.L_x_3123:
[----:B-1---5:R-:W-:-:S04]  /*09d0*/  VIADD R0, R0, 0x5f ;  /* 0x0000005f00007836 */ /* 0x022fc80000000000 */
[----:B------:R-:W-:-:S05]  /*09e0*/  IMAD.HI R0, R0, 0x2aaaaaab, RZ ;  /* 0x2aaaaaab00007827 */ /* 0x000fca00078e02ff */
[----:B--2---:R-:W-:-:S04]  /*09f0*/  SHF.R.U32.HI R3, RZ, 0x1f, R0 ;  /* 0x0000001fff037819 */ /* 0x004fc80000011600 */
[----:B------:R-:W-:-:S04]  /*0a00*/  LEA.HI.SX32 R3, R0, R3, 0x1c ;  /* 0x0000000300037211 */ /* 0x000fc800078fe2ff */
[----:B------:R-:W-:-:S04]  /*0a10*/  ISETP.GE.AND P0, PT, R152, R3, PT ;  /* 0x000000039800720c */ /* 0x000fc80003f06270 */
[----:B------:R-:W-:-:S04]  /*0a20*/  SEL R19, R19, 0xffffffff, !P0 ;  /* 0xffffffff13137807 */ /* 0x000fc80004000000 */
[----:B------:R-:W-:-:S13]  /*0a30*/  ISETP.GE.AND P0, PT, R19, RZ, PT ;  /* 0x000000ff1300720c */ /* 0x000fda0003f06270 */
[----:B------:R-:W-:Y:S05]  /*0a40*/  @!P0 BRA `(.L_x_3125) ;  /* 0x000000a400248947 */ /* 0x000fea0003800000 */
[----:B------:R-:W-:Y:S01]  /*0a50*/  ULDC.64 UR4, c[0x0][0x780] ;  /* 0x0001e00000047ab9 */ /* 0x000fe20000000a00 */
[----:B------:R-:W1:Y:S01]  /*0a60*/  LDC R17, c[0x0][0x290] ;  /* 0x0000a400ff117b82 */ /* 0x000e620000000800 */
[----:B------:R-:W-:Y:S02]  /*0a70*/  ISETP.NE.U32.AND P0, PT, RZ, UR4, PT ;  /* 0x00000004ff007c0c */ /* 0x000fe4000bf05070 */
[----:B------:R-:W-:Y:S02]  /*0a80*/  SHF.R.S32.HI R155, RZ, 0x1f, R153 ;  /* 0x0000001fff9b7819 */ /* 0x000fe40000011499 */
[----:B------:R-:W-:-:S13]  /*0a90*/  ISETP.NE.AND.EX P0, PT, RZ, UR5, PT, P0 ;  /* 0x00000005ff007c0c */ /* 0x000fda000bf05300 */
[----:B------:R-:W-:Y:S05]  /*0aa0*/  @!P0 BRA `(.L_x_3126) ;  /* 0x0000000000108947 */ /* 0x000fea0003800000 */
[----:B------:R-:W2:Y:S02]  /*0ab0*/  LDC.64 R22, c[0x0][0x780] ;  /* 0x0001e000ff167b82 */ /* 0x000ea40000000a00 */
[----:B--2---:R-:W-:-:S06]  /*0ac0*/  IMAD.WIDE R22, R19, 0x4, R22 ;  /* 0x0000000413167825 */ /* 0x004fcc00078e0216 */
[----:B------:R2:W5:Y:S01]  /*0ad0*/  LDG.E R22, desc[UR38][R22.64] ;  /* 0x0000002616167981 */ /* 0x000562000c1e1900 */
[----:B------:R-:W-:Y:S05]  /*0ae0*/  BRA `(.L_x_3127) ;  /* 0x0000000000287947 */ /* 0x000fea0003800000 */
.L_x_3126:
        /* <DEDUP_REMOVED lines=10> */
.L_x_3127:
[----:B------:R-:W-:Y:S02]  /*0b90*/  ULDC.64 UR4, c[0x0][0x788] ;  /* 0x0001e20000047ab9 */ /* 0x000fe40000000a00 */
[----:B------:R-:W-:-:S04]  /*0ba0*/  ISETP.NE.U32.AND P0, PT, RZ, UR4, PT ;  /* 0x00000004ff007c0c */ /* 0x000fc8000bf05070 */
[----:B------:R-:W-:-:S13]  /*0bb0*/  ISETP.NE.AND.EX P0, PT, RZ, UR5, PT, P0 ;  /* 0x00000005ff007c0c */ /* 0x000fda000bf05300 */
[----:B------:R-:W-:Y:S05]  /*0bc0*/  @!P0 BRA `(.L_x_3128) ;  /* 0x0000000000108947 */ /* 0x000fea0003800000 */
[----:B------:R-:W4:Y:S02]  /*0bd0*/  LDC.64 R2, c[0x0][0x788] ;  /* 0x0001e200ff027b82 */ /* 0x000f240000000a00 */
[----:B----4-:R-:W-:-:S05]  /*0be0*/  IMAD.WIDE R2, R19, 0x4, R2 ;  /* 0x0000000413027825 */ /* 0x010fca00078e0202 */
[----:B-1----:R4:W5:Y:S01]  /*0bf0*/  LDG.E R17, desc[UR38][R2.64] ;  /* 0x0000002602117981 */ /* 0x002962000c1e1900 */
[----:B------:R-:W-:Y:S05]  /*0c00*/  BRA `(.L_x_3129) ;  /* 0x0000000000247947 */ /* 0x000fea0003800000 */
.L_x_3128:
[----:B------:R-:W-:Y:S02]  /*0c10*/  ULDC.64 UR4, c[0x0][0x778] ;  /* 0x0001de0000047ab9 */ /* 0x000fe40000000a00 */
[----:B------:R-:W-:-:S04]  /*0c20*/  ISETP.NE.U32.AND P0, PT, RZ, UR4, PT ;  /* 0x00000004ff007c0c */ /* 0x000fc8000bf05070 */
[----:B------:R-:W-:-:S13]  /*0c30*/  ISETP.NE.AND.EX P0, PT, RZ, UR5, PT, P0 ;  /* 0x00000005ff007c0c */ /* 0x000fda000bf05300 */
[----:B------:R-:W-:Y:S05]  /*0c40*/  @!P0 BRA `(.L_x_3129) ;  /* 0x0000000000148947 */ /* 0x000fea0003800000 */
[----:B------:R-:W4:Y:S02]  /*0c50*/  LDC.64 R2, c[0x0][0x778] ;  /* 0x0001de00ff027b82 */ /* 0x000f240000000a00 */
[----:B----4-:R-:W-:-:S05]  /*0c60*/  IMAD.WIDE R2, R19, 0x4, R2 ;  /* 0x0000000413027825 */ /* 0x010fca00078e0202 */
[----:B-1----:R-:W4:Y:S04]  /*0c70*/  LDG.E R17, desc[UR38][R2.64] ;  /* 0x0000002602117981 */ /* 0x002f28000c1e1900 */
[----:B------:R-:W4:Y:S02]  /*0c80*/  LDG.E R0, desc[UR38][R2.64+0x4] ;  /* 0x0000042602007981 */ /* 0x000f24000c1e1900 */
[----:B----4-:R-:W-:-:S07]  /*0c90*/  IMAD.IADD R17, R0, 0x1, -R17 ;  /* 0x0000000100117824 */ /* 0x010fce00078e0a11 */
.L_x_3129:
[C---:B-1-345:R-:W-:Y:S01]  /*0ca0*/  IMAD.IADD R3, R22.reuse, 0x1, -R17 ;  /* 0x0000000116037824 */ /* 0x07afe200078e0a11 */
[----:B------:R-:W-:Y:S01]  /*0cb0*/  ULDC UR4, c[0x0][0x74c] ;  /* 0x0001d30000047ab9 */ /* 0x000fe20000000800 */
[----:B------:R-:W-:Y:S01]  /*0cc0*/  VIADD R0, R22, 0x3f ;  /* 0x0000003f16007836 */ /* 0x000fe20000000000 */
[----:B------:R-:W-:Y:S01]  /*0cd0*/  PLOP3.LUT P0, PT, PT, PT, PT, 0x80, 0x0 ;  /* 0x000000000000781c */ /* 0x000fe20003f0f070 */
[----:B------:R-:W-:Y:S01]  /*0ce0*/  IMAD R3, R152, 0x60, R3 ;  /* 0x0000006098037824 */ /* 0x000fe200078e0203 */
[----:B------:R-:W-:Y:S02]  /*0cf0*/  CS2R R70, SRZ ;  /* 0x0000000000467805 */ /* 0x000fe4000001ff00 */
[----:B------:R-:W-:Y:S02]  /*0d00*/  CS2R R68, SRZ ;  /* 0x0000000000447805 */ /* 0x000fe4000001ff00 */
[----:B------:R-:W-:Y:S01]  /*0d10*/  CS2R R66, SRZ ;  /* 0x0000000000427805 */ /* 0x000fe2000001ff00 */
[----:B------:R-:W-:Y:S01]  /*0d20*/  VIADD R2, R3, -UR4 ;  /* 0x8000000403027c36 */ /* 0x000fe20008000000 */
[----:B------:R-:W-:-:S02]  /*0d30*/  SHF.R.S32.HI R3, RZ, 0x1f, R0 ;  /* 0x0000001fff037819 */ /* 0x000fc40000011400 */
[----:B------:R-:W-:Y:S02]  /*0d40*/  CS2R R64, SRZ ;  /* 0x0000000000407805 */ /* 0x000fe4000001ff00 */
[----:B------:R-:W-:Y:S02]  /*0d50*/  CS2R R62, SRZ ;  /* 0x00000000003e7805 */ /* 0x000fe4000001ff00 */
[----:B------:R-:W-:Y:S02]  /*0d60*/  CS2R R60, SRZ ;  /* 0x00000000003c7805 */ /* 0x000fe4000001ff00 */
[----:B------:R-:W-:Y:S02]  /*0d70*/  SHF.R.S32.HI R5, RZ, 0x1f, R2 ;  /* 0x0000001fff057819 */ /* 0x000fe40000011402 */
[----:B------:R-:W-:Y:S02]  /*0d80*/  CS2R R58, SRZ ;  /* 0x00000000003a7805 */ /* 0x000fe4000001ff00 */
[----:B------:R-:W-:-:S02]  /*0d90*/  LEA.HI R3, R3, R0, RZ, 0x6 ;  /* 0x0000000003037211 */ /* 0x000fc400078f30ff */
[----:B------:R-:W-:Y:S02]  /*0da0*/  CS2R R56, SRZ ;  /* 0x0000000000387805 */ /* 0x000fe4000001ff00 */
[----:B------:R-:W-:Y:S02]  /*0db0*/  LEA.HI R5, R5, R2, RZ, 0x6 ;  /* 0x0000000205057211 */ /* 0x000fe400078f30ff */
[----:B------:R-:W-:Y:S02]  /*0dc0*/  CS2R R54, SRZ ;  /* 0x0000000000367805 */ /* 0x000fe4000001ff00 */
[----:B------:R-:W-:Y:S02]  /*0dd0*/  SHF.R.S32.HI R18, RZ, 0x6, R3 ;  /* 0x00000006ff127819 */ /* 0x000fe40000011403 */
[----:B------:R-:W-:Y:S02]  /*0de0*/  CS2R R52, SRZ ;  /* 0x0000000000347805 */ /* 0x000fe4000001ff00 */
[----:B------:R-:W-:-:S02]  /*0df0*/  SHF.R.S32.HI R5, RZ, 0x6, R5 ;  /* 0x00000006ff057819 */ /* 0x000fc40000011405 */
[----:B------:R-:W-:Y:S02]  /*0e00*/  CS2R R50, SRZ ;  /* 0x0000000000327805 */ /* 0x000fe4000001ff00 */
[----:B------:R-:W-:Y:S02]  /*0e10*/  CS2R R48, SRZ ;  /* 0x0000000000307805 */ /* 0x000fe4000001ff00 */
[----:B------:R-:W-:Y:S02]  /*0e20*/  CS2R R46, SRZ ;  /* 0x00000000002e7805 */ /* 0x000fe4000001ff00 */
[----:B------:R-:W-:Y:S02]  /*0e30*/  VIMNMX R16, RZ, R5, !PT ;  /* 0x00000005ff107248 */ /* 0x000fe40007fe0100 */
[----:B------:R-:W-:Y:S02]  /*0e40*/  CS2R R44, SRZ ;  /* 0x00000000002c7805 */ /* 0x000fe4000001ff00 */
[----:B------:R-:W-:-:S02]  /*0e50*/  CS2R R42, SRZ ;  /* 0x00000000002a7805 */ /* 0x000fc4000001ff00 */
[----:B------:R-:W-:Y:S02]  /*0e60*/  CS2R R40, SRZ ;  /* 0x0000000000287805 */ /* 0x000fe4000001ff00 */
[----:B------:R-:W-:Y:S02]  /*0e70*/  ISETP.GT.AND P1, PT, R18, R16, PT ;  /* 0x000000101200720c */ /* 0x000fe40003f24270 */
        /* <DEDUP_REMOVED lines=45> */
[----:B------:R1:W3:Y:S01]  /*1150*/  LDC.64 R14, c[0x4][R2] ;  /* 0x01000000020e7b82 */ /* 0x0002e20000000a00 */
        /* <DEDUP_REMOVED lines=10> */
[----:B--23--:R-:W-:Y:S05]  /*1200*/  CALL.ABS.NOINC R14 ;  /* 0x000000000e007343 */ /* 0x00cfea0003c00000 */
.L_x_3132:
        /* <DEDUP_REMOVED lines=15> */
.L_x_3131:
        /* <DEDUP_REMOVED lines=20> */
.L_x_3134:
        /* <DEDUP_REMOVED lines=15> */
.L_x_3133:
[----:B------:R-:W1:Y:S01]  /*1530*/  S2R R2, SR_TID.X ;  /* 0x0000000000027919 */ /* 0x000e620000002100 */
[----:B------:R-:W-:Y:S01]  /*1540*/  UMOV UR4, 0xffffffff ;  /* 0xffffffff00047882 */ /* 0x000fe20000000000 */
[----:B-1----:R-:W-:-:S05]  /*1550*/  VIADD R0, R2, 0xffffff80 ;  /* 0xffffff8002007836 */ /* 0x002fca0000000000 */
[----:B------:R-:W-:-:S04]  /*1560*/  SHF.R.S32.HI R3, RZ, 0x1f, R0 ;  /* 0x0000001fff037819 */ /* 0x000fc80000011400 */
[----:B------:R-:W-:-:S04]  /*1570*/  LEA.HI R2, R3, R0, RZ, 0x7 ;  /* 0x0000000003027211 */ /* 0x000fc800078f38ff */
[----:B------:R-:W-:Y:S01]  /*1580*/  SHF.R.S32.HI R13, RZ, 0x7, R2 ;  /* 0x00000007ff0d7819 */ /* 0x000fe20000011402 */
[----:B------:R-:W-:Y:S06]  /*1590*/  BRA.DIV UR4, `(.L_x_3135) ;  /* 0x0000009a04587947 */ /* 0x000fec000b800000 */
[----:B------:R1:W3:Y:S02]  /*15a0*/  SHFL.IDX PT, R14, R13, RZ, 0x1f ;  /* 0x00001fff0d0e7589 */ /* 0x0002e400000e0000 */
.L_x_3274:
[----:B------:R-:W-:Y:S01]  /*15b0*/  SHF.L.U32 R15, RZ, 0x1f, RZ ;  /* 0x0000001fff0f7819 */ /* 0x000fe200000006ff */
[----:B---3--:R-:W-:Y:S01]  /*15c0*/  IMAD.HI R4, R14, 0x55555556, RZ ;  /* 0x555555560e047827 */ /* 0x008fe200078e02ff */
[----:B------:R-:W-:Y:S02]  /*15d0*/  LOP3.LUT R5, R2, 0xffffff80, RZ, 0xc0, !PT ;  /* 0xffffff8002057812 */ /* 0x000fe400078ec0ff */
[----:B------:R-:W3:Y:S01]  /*15e0*/  SYNCS.PHASECHK.TRANS64.TRYWAIT P0, [UR36+0x36400], R15 ;  /* 0x0364000fff0075a7 */ /* 0x000ee20008000164 */
[-C--:B------:R-:W-:Y:S01]  /*15f0*/  LEA.HI R2, R3, R0.reuse, RZ, 0x5 ;  /* 0x0000000003027211 */ /* 0x080fe200078f28ff */
[----:B------:R-:W-:Y:S01]  /*1600*/  IMAD.HI R8, R13, 0x55555556, RZ ;  /* 0x555555560d087827 */ /* 0x000fe200078e02ff */
[----:B------:R-:W-:Y:S02]  /*1610*/  LEA.HI R7, R3, R0, RZ, 0x4 ;  /* 0x0000000003077211 */ /* 0x000fe400078f20ff */
[--C-:B------:R-:W-:Y:S02]  /*1620*/  SHF.R.S32.HI R6, RZ, 0x5, R2.reuse ;  /* 0x00000005ff067819 */ /* 0x100fe40000011402 */
[----:B------:R-:W-:Y:S01]  /*1630*/  SHF.R.S32.HI R11, RZ, 0x1f, R2 ;  /* 0x0000001fff0b7819 */ /* 0x000fe20000011402 */
[----:B------:R-:W-:Y:S01]  /*1640*/  IMAD.IADD R2, R0, 0x1, -R5 ;  /* 0x0000000100027824 */ /* 0x000fe200078e0a05 */
[----:B------:R-:W-:-:S02]  /*1650*/  LEA.HI R3, R4, R4, RZ, 0x1 ;  /* 0x0000000404037211 */ /* 0x000fc400078f08ff */
[----:B------:R-:W-:Y:S02]  /*1660*/  LOP3.LUT R9, R7, 0xfffffff0, RZ, 0xc0, !PT ;  /* 0xfffffff007097812 */ /* 0x000fe400078ec0ff */
[----:B------:R-:W-:Y:S01]  /*1670*/  LEA.HI R11, R11, R6, RZ, 0x2 ;  /* 0x000000060b0b7211 */ /* 0x000fe200078f10ff */
[----:B------:R-:W-:Y:S01]  /*1680*/  IMAD R4, R3, -0x3, R14 ;  /* 0xfffffffd03047824 */ /* 0x000fe200078e020e */
[----:B------:R-:W-:Y:S01]  /*1690*/  LEA.HI R8, R8, R8, RZ, 0x1 ;  /* 0x0000000808087211 */ /* 0x000fe200078f08ff */
[----:B------:R-:W-:Y:S01]  /*16a0*/  IMAD.IADD R9, R0, 0x1, -R9 ;  /* 0x0000000100097824 */ /* 0x000fe200078e0a09 */
[----:B------:R-:W-:Y:S02]  /*16b0*/  SHF.R.S32.HI R3, RZ, 0x1f, R2 ;  /* 0x0000001fff037819 */ /* 0x000fe40000011402 */
[----:B------:R-:W-:Y:S01]  /*16c0*/  LOP3.LUT R11, R11, 0x3ffffc, RZ, 0xc0, !PT ;  /* 0x003ffffc0b0b7812 */ /* 0x000fe200078ec0ff */
[----:B---3--:R-:W-:Y:S06]  /*16d0*/  @P0 BRA `(.L_x_3136) ;  /* 0x0000000000080947 */ /* 0x008fec0003800000 */
[----:B------:R-:W3:Y:S02]  /*16e0*/  SYNCS.PHASECHK.TRANS64.TRYWAIT P0, [UR36+0x36400], R15 ;  /* 0x0364000fff0075a7 */ /* 0x000ee40008000164 */
[----:B---3--:R-:W-:Y:S05]  /*16f0*/  @!P0 BRA `(.L_x_3137) ;  /* 0x00000098001c8947 */ /* 0x008fea0003800000 */
.L_x_3136:
[----:B------:R-:W4:Y:S01]  /*1700*/  LDL.LU R20, [R1] ;  /* 0x0000000001147983 */ /* 0x000f220000300800 */
[----:B------:R-:W-:Y:S01]  /*1710*/  LEA.HI R0, R3, R2, RZ, 0x2 ;  /* 0x0000000203007211 */ /* 0x000fe200078f10ff */
[----:B------:R-:W-:Y:S01]  /*1720*/  IMAD R14, R8, -0x3, R13 ;  /* 0xfffffffd080e7824 */ /* 0x000fe200078e020d */
[----:B------:R-:W-:Y:S01]  /*1730*/  LEA.HI R8, R9, R9, RZ, 0x1 ;  /* 0x0000000909087211 */ /* 0x000fe200078f08ff */
[----:B------:R-:W-:Y:S01]  /*1740*/  IMAD.IADD R12, R6, 0x1, -R11 ;  /* 0x00000001060c7824 */ /* 0x000fe200078e0a0b */
[--C-:B------:R-:W-:Y:S01]  /*1750*/  SHF.R.S32.HI R5, RZ, 0x2, R0.reuse ;  /* 0x00000002ff057819 */ /* 0x100fe20000011400 */
[----:B------:R-:W-:Y:S01]  /*1760*/  IMAD R17, R152, -0x60, R17 ;  /* 0xffffffa098117824 */ /* 0x000fe200078e0211 */
[----:B------:R-:W-:Y:S02]  /*1770*/  SHF.R.S32.HI R6, RZ, 0x1f, R0 ;  /* 0x0000001fff067819 */ /* 0x000fe40000011400 */
[----:B------:R-:W-:Y:S02]  /*1780*/  CS2R R70, SRZ ;  /* 0x0000000000467805 */ /* 0x000fe4000001ff00 */
[----:B---3--:R-:W-:-:S02]  /*1790*/  LOP3.LUT R15, R0, 0x7ffffffc, RZ, 0xc0, !PT ;  /* 0x7ffffffc000f7812 */ /* 0x008fc400078ec0ff */
[----:B------:R-:W-:Y:S02]  /*17a0*/  CS2R R68, SRZ ;  /* 0x0000000000447805 */ /* 0x000fe4000001ff00 */
[--C-:B------:R-:W-:Y:S02]  /*17b0*/  SHF.R.S32.HI R0, RZ, 0x1, R8.reuse ;  /* 0x00000001ff007819 */ /* 0x100fe40000011408 */
[----:B------:R-:W-:Y:S02]  /*17c0*/  CS2R R66, SRZ ;  /* 0x0000000000427805 */ /* 0x000fe4000001ff00 */
[----:B------:R-:W-:Y:S01]  /*17d0*/  SHF.R.S32.HI R11, RZ, 0x1f, R8 ;  /* 0x0000001fff0b7819 */ /* 0x000fe20000011408 */
[----:B------:R-:W-:Y:S01]  /*17e0*/  IMAD.IADD R15, R2, 0x1, -R15 ;  /* 0x00000001020f7824 */ /* 0x000fe200078e0a0f */
        /* <DEDUP_REMOVED lines=8> */
[----:B------:R-:W-:Y:S01]  /*1870*/  SHF.R.S32.HI R7, RZ, 0x4, R7 ;  /* 0x00000004ff077819 */ /* 0x000fe20000011407 */
[----:B------:R-:W-:Y:S01]  /*1880*/  IMAD.SHL.U32 R10, R10, 0x20, RZ ;  /* 0x000000200a0a7824 */ /* 0x000fe200078e00ff */
[----:B------:R-:W-:Y:S01]  /*1890*/  LOP3.LUT R8, R8, 0x7fffffe, RZ, 0xc0, !PT ;  /* 0x07fffffe08087812 */ /* 0x000fe200078ec0ff */
[----:B------:R-:W-:Y:S01]  /*18a0*/  IMAD.IADD R11, R0, 0x1, -R11 ;  /* 0x00000001000b7824 */ /* 0x000fe200078e0a0b */
[----:B------:R-:W-:Y:S01]  /*18b0*/  LEA.HI R6, R6, R5, RZ, 0x3 ;  /* 0x0000000506067211 */ /* 0x000fe200078f18ff */
[----:B------:R-:W-:Y:S01]  /*18c0*/  IMAD.SHL.U32 R7, R7, 0x8, RZ ;  /* 0x0000000807077824 */ /* 0x000fe200078e00ff */
[----:B------:R-:W-:Y:S01]  /*18d0*/  LOP3.LUT R10, R10, 0x7fffff00, RZ, 0xc0, !PT ;  /* 0x7fffff000a0a7812 */ /* 0x000fe200078ec0ff */
[----:B------:R-:W-:Y:S01]  /*18e0*/  IMAD.SHL.U32 R0, R11, 0x40, RZ ;  /* 0x000000400b007824 */ /* 0x000fe200078e00ff */
[----:B------:R-:W-:Y:S01]  /*18f0*/  LOP3.LUT R6, R6, 0xfffffff8, RZ, 0xc0, !PT ;  /* 0xfffffff806067812 */ /* 0x000fe200078ec0ff */
[----:B------:R-:W-:Y:S01]  /*1900*/  IMAD.IADD R9, R9, 0x1, -R8 ;  /* 0x0000000109097824 */ /* 0x000fe200078e0a08 */
[----:B------:R-:W-:Y:S01]  /*1910*/  LEA.HI R3, R3, R2, RZ, 0x5 ;  /* 0x0000000203037211 */ /* 0x000fe200078f28ff */
[----:B------:R-:W-:Y:S01]  /*1920*/  IMAD R10, R13, 0x800, R10 ;  /* 0x000008000d0a7824 */ /* 0x000fe200078e020a */
[----:B------:R-:W-:Y:S01]  /*1930*/  LOP3.LUT R0, R0, 0xc0, RZ, 0xc0, !PT ;  /* 0x000000c000007812 */ /* 0x000fe200078ec0ff */
[----:B------:R-:W-:Y:S01]  /*1940*/  IMAD R8, R14, 0x10, R15 ;  /* 0x000000100e087824 */ /* 0x000fe200078e020f */
[----:B------:R-:W-:Y:S01]  /*1950*/  SHF.R.S32.HI R3, RZ, 0x5, R3 ;  /* 0x00000005ff037819 */ /* 0x000fe20000011403 */
[----:B------:R-:W-:Y:S01]  /*1960*/  IMAD R9, R9, 0x20, R10 ;  /* 0x0000002009097824 */ /* 0x000fe200078e020a */
[----:B------:R-:W-:Y:S01]  /*1970*/  LOP3.LUT R7, R0, 0x8, R7, 0xf8, !PT ;  /* 0x0000000800077812 */ /* 0x000fe200078ef807 */
[----:B------:R-:W-:Y:S01]  /*1980*/  IMAD.IADD R6, R5, 0x1, -R6 ;  /* 0x0000000105067824 */ /* 0x000fe200078e0a06 */
[----:B------:R-:W-:Y:S01]  /*1990*/  SHF.R.U32.HI R0, RZ, 0x3, R0 ;  /* 0x00000003ff007819 */ /* 0x000fe20000011600 */
[----:B------:R-:W-:Y:S01]  /*19a0*/  IMAD R12, R12, 0x200, R9 ;  /* 0x000002000c0c7824 */ /* 0x000fe200078e0209 */
[----:B------:R-:W-:Y:S01]  /*19b0*/  LOP3.LUT P0, RZ, R11, 0x2, RZ, 0xc0, !PT ;  /* 0x000000020bff7812 */ /* 0x000fe2000780c0ff */
[----:B------:R-:W-:Y:S01]  /*19c0*/  IMAD R14, R13, 0x400, R2 ;  /* 0x000004000d0e7824 */ /* 0x000fe200078e0202 */
[----:B------:R-:W-:Y:S01]  /*19d0*/  LOP3.LUT R7, R7, R0, RZ, 0x3c, !PT ;  /* 0x0000000007077212 */ /* 0x000fe200078e3cff */
[----:B------:R-:W-:Y:S01]  /*19e0*/  IMAD R6, R3, 0x10, R6 ;  /* 0x0000001003067824 */ /* 0x000fe200078e0206 */
[----:B------:R-:W-:Y:S01]  /*19f0*/  IADD3 R3, -R22, 0x1, R17 ;  /* 0x0000000116037810 */ /* 0x000fe20007ffe111 */
[----:B------:R-:W-:Y:S01]  /*1a00*/  IMAD.SHL.U32 R8, R8, 0x2, RZ ;  /* 0x0000000208087824 */ /* 0x000fe200078e00ff */
[----:B------:R-:W-:Y:S01]  /*1a10*/  CS2R R56, SRZ ;  /* 0x0000000000387805 */ /* 0x000fe2000001ff00 */
[----:B------:R-:W-:Y:S01]  /*1a20*/  IMAD.IADD R11, R12, 0x1, R7 ;  /* 0x000000010c0b7824 */ /* 0x000fe200078e0207 */
[----:B------:R-:W-:Y:S01]  /*1a30*/  CS2R R54, SRZ ;  /* 0x0000000000367805 */ /* 0x000fe2000001ff00 */
[----:B------:R-:W-:Y:S01]  /*1a40*/  IMAD.MOV.U32 R12, RZ, RZ, 0x20 ;  /* 0x00000020ff0c7424 */ /* 0x000fe200078e00ff */
[----:B------:R-:W-:Y:S01]  /*1a50*/  CS2R R52, SRZ ;  /* 0x0000000000347805 */ /* 0x000fe2000001ff00 */
[----:B------:R-:W-:Y:S01]  /*1a60*/  IMAD.SHL.U32 R0, R14, 0x4, RZ ;  /* 0x000000040e007824 */ /* 0x000fe200078e00ff */
[----:B------:R-:W-:Y:S01]  /*1a70*/  LEA R11, R11, UR36, 0x1 ;  /* 0x000000240b0b7c11 */ /* 0x000fe2000f8e08ff */
[--C-:B------:R-:W-:Y:S01]  /*1a80*/  IMAD.IADD R9, R17, 0x1, -R8.reuse ;  /* 0x0000000111097824 */ /* 0x100fe200078e0a08 */
[----:B------:R-:W-:Y:S01]  /*1a90*/  SEL R12, R12, 0xffffffe0, !P0 ;  /* 0xffffffe00c0c7807 */ /* 0x000fe20004000000 */
[----:B------:R-:W-:Y:S01]  /*1aa0*/  IMAD.IADD R8, R3, 0x1, -R8 ;  /* 0x0000000103087824 */ /* 0x000fe200078e0a08 */
        /* <DEDUP_REMOVED lines=42> */
[----:B------:R-:W-:-:S02]  /*1d50*/  IADD3 R17, R12, 0x30400, R11 ;  /* 0x000304000c117810 */ /* 0x000fc40007ffe00b */
[----:B----4-:R-:W-:-:S07]  /*1d60*/  LOP3.LUT R10, R20, 0x1, RZ, 0xfc, !PT ;  /* 0x00000001140a7812 */ /* 0x010fce00078efcff */
.L_x_3148:
[----:B------:R-:W-:-:S13]  /*1d70*/  ISETP.NE.AND P0, PT, R10, 0x3, PT ;  /* 0x000000030a00780c */ /* 0x000fda0003f05270 */
[----:B---3--:R-:W-:Y:S05]  /*1d80*/  @!P0 BRA `(.L_x_3138) ;  /* 0x0000000000048947 */ /* 0x008fea0003800000 */
[----:B------:R-:W-:Y:S01]  /*1d90*/  BPT.TRAP 0x1 ;  /* 0x000000040000795c */ /* 0x000fe20000300000 */
.L_x_3138:
[----:B------:R-:W-:Y:S02]  /*1da0*/  LEA R3, R2, UR36, 0x3 ;  /* 0x0000002402037c11 */ /* 0x000fe4000f8e18ff */
[----:B------:R-:W-:-:S04]  /*1db0*/  SHF.L.U32 R12, R7, 0x1f, RZ ;  /* 0x0000001f070c7819 */ /* 0x000fc800000006ff */
[----:B------:R3:W4:Y:S01]  /*1dc0*/  SYNCS.PHASECHK.TRANS64.TRYWAIT P1, [R3+URZ+0x36410], R12 ;  /* 0x0364100c030075a7 */ /* 0x000722000802017f */
[----:B------:R-:W-:Y:S05]  /*1dd0*/  @!P0 BRA `(.L_x_3139) ;  /* 0x0000000000048947 */ /* 0x000fea0003800000 */
[----:B------:R-:W-:Y:S01]  /*1de0*/  BPT.TRAP 0x1 ;  /* 0x000000040000795c */ /* 0x000fe20000300000 */
.L_x_3139:
[----:B----4-:R-:W-:Y:S05]  /*1df0*/  @P1 BRA `(.L_x_3140) ;  /* 0x0000000000081947 */ /* 0x010fea0003800000 */
[----:B------:R-:W4:Y:S02]  /*1e00*/  SYNCS.PHASECHK.TRANS64.TRYWAIT P1, [R3+URZ+0x36410], R12 ;  /* 0x0364100c030075a7 */ /* 0x000f24000802017f */
[----:B----4-:R-:W-:Y:S05]  /*1e10*/  @!P1 BRA `(.L_x_3141) ;  /* 0x0000009000689947 */ /* 0x010fea0003800000 */
.L_x_3140:
[----:B------:R-:W-:Y:S05]  /*1e20*/  WARPSYNC.ALL ;  /* 0x0000000000007948 */ /* 0x000fea0003800000 */
[----:B------:R-:W-:Y:S01]  /*1e30*/  R2UR UR6, R4 ;  /* 0x00000000040672ca */ /* 0x000fe200000e0000 */
[----:B------:R-:W-:Y:S01]  /*1e40*/  UIADD3 UR4, UR36, 0x1e000, URZ ;  /* 0x0001e00024047890 */ /* 0x000fe2000fffe03f */
[C---:B------:R-:W-:Y:S01]  /*1e50*/  R2UR UR7, R2.reuse ;  /* 0x00000000020772ca */ /* 0x040fe200000e0000 */
[----:B------:R-:W-:Y:S01]  /*1e60*/  WARPGROUP.ARRIVE ;  /* 0x00000000000079c5 */ /* 0x000fe20000000000 */
[----:B------:R-:W-:Y:S01]  /*1e70*/  UMOV UR13, 0x40000040 ;  /* 0x40000040000d7882 */ /* 0x000fe20000000000 */
[----:B------:R-:W-:Y:S01]  /*1e80*/  USHF.R.U32.HI UR5, URZ, 0x4, UR4 ;  /* 0x000000043f057899 */ /* 0x000fe20008011604 */
[----:B---34-:R-:W-:Y:S01]  /*1e90*/  IMAD R12, R2, 0x40, R6 ;  /* 0x00000040020c7824 */ /* 0x018fe200078e0206 */
        /* <DEDUP_REMOVED lines=92> */
[----:B-1----:R3:W1:Y:S01]  /*2460*/  LDS R13, [R14+0x30020] ;  /* 0x030020000e0d7984 */ /* 0x0026620000000800 */
[----:B------:R-:W-:Y:S05]  /*2470*/  @!P0 BRA `(.L_x_3142) ;  /* 0x0000000000048947 */ /* 0x000fea0003800000 */
[----:B------:R-:W-:Y:S01]  /*2480*/  BPT.TRAP 0x1 ;  /* 0x000000040000795c */ /* 0x000fe20000300000 */
.L_x_3142:
[----:B------:R-:W-:-:S04]  /*2490*/  SHF.L.U32 R15, R5, 0x1f, RZ ;  /* 0x0000001f050f7819 */ /* 0x000fc800000006ff */
[----:B------:R1:W1:Y:S01]  /*24a0*/  SYNCS.PHASECHK.TRANS64.TRYWAIT P1, [UR36+0x36430], R15 ;  /* 0x0364300fff0075a7 */ /* 0x0002620008020164 */
[----:B------:R-:W-:Y:S05]  /*24b0*/  @!P0 BRA `(.L_x_3143) ;  /* 0x0000000000048947 */ /* 0x000fea0003800000 */
[----:B------:R-:W-:Y:S01]  /*24c0*/  BPT.TRAP 0x1 ;  /* 0x000000040000795c */ /* 0x000fe20000300000 */
.L_x_3143:
[----:B-1----:R-:W-:Y:S05]  /*24d0*/  @P1 BRA `(.L_x_3144) ;  /* 0x0000000000081947 */ /* 0x002fea0003800000 */
[----:B------:R-:W1:Y:S02]  /*24e0*/  SYNCS.PHASECHK.TRANS64.TRYWAIT P1, [UR36+0x36430], R15 ;  /* 0x0364300fff0075a7 */ /* 0x000e640008020164 */
[----:B-1----:R-:W-:Y:S05]  /*24f0*/  @!P1 BRA `(.L_x_3145) ;  /* 0x0000008800c49947 */ /* 0x002fea0003800000 */
.L_x_3144:
[----:B------:R-:W-:Y:S01]  /*2500*/  UIADD3 UR5, UR36, 0x2a000, URZ ;  /* 0x0002a00024057890 */ /* 0x000fe2000fffe03f */
[----:B------:R-:W-:Y:S01]  /*2510*/  WARPGROUP.ARRIVE ;  /* 0x00000000000079c5 */ /* 0x000fe20000000000 */
[----:B------:R-:W-:Y:S01]  /*2520*/  UIADD3 UR4, UR4, 0x9000, URZ ;  /* 0x0000900004047890 */ /* 0x000fe2000fffe03f */
[----:B------:R-:W-:Y:S01]  /*2530*/  IMAD R15, R16, 0x40, R6 ;  /* 0x00000040100f7824 */ /* 0x000fe200078e0206 */
[----:B------:R-:W-:Y:S02]  /*2540*/  USHF.R.U32.HI UR6, URZ, 0x4, UR5 ;  /* 0x000000043f067899 */ /* 0x000fe40008011605 */
[----:B------:R-:W-:Y:S02]  /*2550*/  USHF.R.U32.HI UR4, URZ, 0x4, UR4 ;  /* 0x000000043f047899 */ /* 0x000fe40008011604 */
[----:B------:R-:W-:Y:S01]  /*2560*/  ULOP3.LUT UR7, UR6, 0x3fff, URZ, 0xc0, !UPT ;  /* 0x00003fff06077892 */ /* 0x000fe2000f8ec03f */
[----:B---3--:R-:W-:Y:S01]  /*2570*/  VIADDMNMX R14, R15, R8, R9, PT ;  /* 0x000000080f0e7246 */ /* 0x008fe20003800109 */
        /* <DEDUP_REMOVED lines=9> */
[----:B------:R-:W-:Y:S01]  /*2610*/  FSEL R137, R137, -INF , P6 ;  /* 0xff80000089897808 */ /* 0x000fe20003000000 */
[----:B------:R-:W-:Y:S01]  /*2620*/  UMOV UR10, UR6 ;  /* 0x00000006000a7c82 */ /* 0x000fe20008000000 */
[C---:B------:R-:W-:Y:S01]  /*2630*/  ISETP.GT.AND P5, PT, R14.reuse, 0x8, PT ;  /* 0x000000080e00780c */ /* 0x040fe20003fa4270 */
[----:B------:R-:W-:Y:S01]  /*2640*/  HGMMA.64x32x16.F32 R120, gdesc[UR8], RZ, !UPT, gsb0 ;  /* 0x00600000087879f0 */ /* 0x000fe2000c0008ff */
[----:B------:R-:W-:Y:S01]  /*2650*/  UIADD3 UR10, UR6, 0x2, URZ ;  /* 0x00000002060a7890 */ /* 0x000fe2000fffe03f */
[C---:B------:R-:W-:Y:S01]  /*2660*/  ISETP.GT.AND P4, PT, R14.reuse, 0x9, PT ;  /* 0x000000090e00780c */ /* 0x040fe20003f84270 */
[----:B------:R-:W-:Y:S01]  /*2670*/  UIADD3 UR8, UR4, 0x2, URZ ;  /* 0x0000000204087890 */ /* 0x000fe2000fffe03f */
[C---:B------:R-:W-:Y:S01]  /*2680*/  ISETP.GT.AND P3, PT, R14.reuse, 0x10, PT ;  /* 0x000000100e00780c */ /* 0x040fe20003f64270 */
[----:B------:R-:W-:Y:S01]  /*2690*/  UMOV UR11, 0x40000040 ;  /* 0x40000040000b7882 */ /* 0x000fe20000000000 */
[----:B------:R-:W-:Y:S01]  /*26a0*/  UMOV UR9, 0x40000040 ;  /* 0x4000004000097882 */ /* 0x000fe20000000000 */
[C---:B------:R-:W-:Y:S01]  /*26b0*/  ISETP.GT.AND P2, PT, R14.reuse, 0x11, PT ;  /* 0x000000110e00780c */ /* 0x040fe20003f44270 */
[--C-:B----4-:R-:W-:Y:S01]  /*26c0*/  FFMA.FTZ R20, R21, UR40, -R12.reuse ;  /* 0x0000002815147c23 */ /* 0x110fe2000801080c */
[C---:B------:R-:W-:Y:S01]  /*26d0*/  ISETP.GT.AND P1, PT, R14.reuse, 0x18, PT ;  /* 0x000000180e00780c */ /* 0x040fe20003f24270 */
[----:B------:R-:W-:Y:S01]  /*26e0*/  FFMA.FTZ R21, R137, UR40, -R12 ;  /* 0x0000002889157c23 */ /* 0x000fe2000801080c */
[----:B------:R-:W-:Y:S01]  /*26f0*/  ISETP.GT.AND P6, PT, R14, 0x19, PT ;  /* 0x000000190e00780c */ /* 0x000fe20003fc4270 */
[----:B------:R-:W-:Y:S01]  /*2700*/  UMOV UR7, 0x80000020 ;  /* 0x8000002000077882 */ /* 0x000fe20000000000 */
[----:B------:R-:W-:Y:S01]  /*2710*/  IADD3 R14, R8, 0x8, R15 ;  /* 0x00000008080e7810 */ /* 0x000fe20007ffe00f */
[----:B------:R-:W-:Y:S01]  /*2720*/  MUFU.EX2 R20, R20 ;  /* 0x0000001400147308 */ /* 0x000fe20000000800 */
[----:B------:R-:W-:-:S02]  /*2730*/  FSEL R15, R140, -INF , P5 ;  /* 0xff8000008c0f7808 */ /* 0x000fc40002800000 */
[----:B------:R-:W-:Y:S02]  /*2740*/  VIMNMX R14, R9, R14, PT ;  /* 0x0000000e090e7248 */ /* 0x000fe40003fe0100 */
[----:B------:R-:W-:Y:S01]  /*2750*/  FSEL R157, R148, -INF , P1 ;  /* 0xff800000949d7808 */ /* 0x000fe20000800000 */
[--C-:B------:R-:W-:Y:S01]  /*2760*/  FFMA.FTZ R22, R15, UR40, -R12.reuse ;  /* 0x000000280f167c23 */ /* 0x100fe2000801080c */
[----:B------:R-:W-:Y:S01]  /*2770*/  ISETP.GT.AND P1, PT, R14, RZ, PT ;  /* 0x000000ff0e00720c */ /* 0x000fe20003f24270 */
[----:B------:R-:W1:Y:S01]  /*2780*/  MUFU.EX2 R21, R21 ;  /* 0x0000001500157308 */ /* 0x000e620000000800 */
[----:B--2---:R-:W-:Y:S01]  /*2790*/  FSEL R23, R141, -INF , P4 ;  /* 0xff8000008d177808 */ /* 0x004fe20002000000 */
[--C-:B------:R-:W-:Y:S01]  /*27a0*/  FFMA.FTZ R157, R157, UR40, -R12.reuse ;  /* 0x000000289d9d7c23 */ /* 0x100fe2000801080c */
[----:B------:R-:W-:Y:S02]  /*27b0*/  FSEL R138, R138, -INF , P1 ;  /* 0xff8000008a8a7808 */ /* 0x000fe40000800000 */
[----:B------:R-:W-:Y:S01]  /*27c0*/  LEA R15, R6, UR36, 0x2 ;  /* 0x00000024060f7c11 */ /* 0x000fe2000f8e10ff */
[--C-:B------:R-:W-:Y:S01]  /*27d0*/  FFMA.FTZ R23, R23, UR40, -R12.reuse ;  /* 0x0000002817177c23 */ /* 0x100fe2000801080c */
[----:B------:R-:W-:Y:S01]  /*27e0*/  FSEL R141, R144, -INF , P3 ;  /* 0xff800000908d7808 */ /* 0x000fe20001800000 */
[----:B------:R-:W-:Y:S01]  /*27f0*/  FFMA.FTZ R136, R138, UR40, -R13 ;  /* 0x000000288a887c23 */ /* 0x000fe2000801080d */
[----:B------:R-:W-:Y:S01]  /*2800*/  ISETP.GT.AND P4, PT, R14, 0x1, PT ;  /* 0x000000010e00780c */ /* 0x000fe20003f84270 */
[----:B------:R-:W-:Y:S01]  /*2810*/  MUFU.EX2 R22, R22 ;  /* 0x0000001600167308 */ /* 0x000fe20000000800 */
[----:B------:R-:W-:Y:S01]  /*2820*/  FSEL R145, R145, -INF , P2 ;  /* 0xff80000091917808 */ /* 0x000fe20001000000 */
[----:B------:R-:W-:Y:S01]  /*2830*/  FFMA.FTZ R141, R141, UR40, -R12 ;  /* 0x000000288d8d7c23 */ /* 0x000fe2000801080c */
[----:B------:R-:W-:-:S02]  /*2840*/  FSEL R149, R149, -INF , P6 ;  /* 0xff80000095957808 */ /* 0x000fc40003000000 */
[C---:B------:R-:W-:Y:S01]  /*2850*/  ISETP.GT.AND P3, PT, R14.reuse, 0x8, PT ;  /* 0x000000080e00780c */ /* 0x040fe20003f64270 */
[--C-:B------:R-:W-:Y:S01]  /*2860*/  FFMA.FTZ R145, R145, UR40, -R12.reuse ;  /* 0x0000002891917c23 */ /* 0x100fe2000801080c */
[----:B------:R-:W-:Y:S01]  /*2870*/  ISETP.GT.AND P2, PT, R14, 0x9, PT ;  /* 0x000000090e00780c */ /* 0x000fe20003f44270 */
[----:B------:R-:W-:Y:S01]  /*2880*/  FFMA.FTZ R149, R149, UR40, -R12 ;  /* 0x0000002895957c23 */ /* 0x000fe2000801080c */
[----:B------:R-:W-:Y:S01]  /*2890*/  FSEL R138, R139, -INF , P4 ;  /* 0xff8000008b8a7808 */ /* 0x000fe20002000000 */
[----:B------:R-:W-:Y:S01]  /*28a0*/  MUFU.EX2 R23, R23 ;  /* 0x0000001700177308 */ /* 0x000fe20000000800 */
[----:B------:R-:W-:Y:S02]  /*28b0*/  FSEL R142, R142, -INF , P3 ;  /* 0xff8000008e8e7808 */ /* 0x000fe40001800000 */
[----:B------:R-:W-:Y:S01]  /*28c0*/  FSEL R12, R143, -INF , P2 ;  /* 0xff8000008f0c7808 */ /* 0x000fe20001000000 */
[--C-:B------:R-:W-:Y:S01]  /*28d0*/  FFMA.FTZ R139, R138, UR40, -R13.reuse ;  /* 0x000000288a8b7c23 */ /* 0x100fe2000801080d */
[----:B------:R-:W-:Y:S01]  /*28e0*/  ISETP.GT.AND P1, PT, R14, 0x10, PT ;  /* 0x000000100e00780c */ /* 0x000fe20003f24270 */
[----:B------:R-:W-:Y:S01]  /*28f0*/  FFMA.FTZ R138, R142, UR40, -R13 ;  /* 0x000000288e8a7c23 */ /* 0x000fe2000801080d */
[C---:B------:R-:W-:Y:S01]  /*2900*/  ISETP.GT.AND P4, PT, R14.reuse, 0x11, PT ;  /* 0x000000110e00780c */ /* 0x040fe20003f84270 */
[----:B------:R-:W-:Y:S01]  /*2910*/  MUFU.EX2 R136, R136 ;  /* 0x0000008800887308 */ /* 0x000fe20000000800 */
[----:B------:R-:W-:-:S02]  /*2920*/  ISETP.GT.AND P5, PT, R14, 0x18, PT ;  /* 0x000000180e00780c */ /* 0x000fc40003fa4270 */
[----:B------:R-:W-:Y:S01]  /*2930*/  ISETP.GT.AND P6, PT, R14, 0x19, PT ;  /* 0x000000190e00780c */ /* 0x000fe20003fc4270 */
[--C-:B------:R-:W-:Y:S01]  /*2940*/  FFMA.FTZ R14, R12, UR40, -R13.reuse ;  /* 0x000000280c0e7c23 */ /* 0x100fe2000801080d */
[----:B------:R-:W-:Y:S02]  /*2950*/  FSEL R12, R147, -INF , P4 ;  /* 0xff800000930c7808 */ /* 0x000fe40002000000 */
[----:B------:R-:W-:Y:S01]  /*2960*/  FSEL R142, R146, -INF , P1 ;  /* 0xff800000928e7808 */ /* 0x000fe20000800000 */
[----:B------:R-:W2:Y:S01]  /*2970*/  MUFU.EX2 R139, R139 ;  /* 0x0000008b008b7308 */ /* 0x000ea20000000800 */
[----:B------:R-:W-:Y:S01]  /*2980*/  FSEL R144, R150, -INF , P5 ;  /* 0xff80000096907808 */ /* 0x000fe20002800000 */
[----:B------:R-:W-:Y:S02]  /*2990*/  WARPGROUP.DEPBAR.LE gsb0, 0x0 ;  /* 0x00008000000079c5 */ /* 0x000fe40000010000 */
[----:B------:R-:W-:Y:S01]  /*29a0*/  WARPGROUP.ARRIVE ;  /* 0x00000000000079c5 */ /* 0x000fe20000000000 */
[----:B------:R-:W-:Y:S01]  /*29b0*/  FSEL R146, R151, -INF , P6 ;  /* 0xff80000097927808 */ /* 0x000fe20003000000 */
[--C-:B------:R-:W-:Y:S01]  /*29c0*/  FFMA.FTZ R142, R142, UR40, -R13.reuse ;  /* 0x000000288e8e7c23 */ /* 0x100fe2000801080d */
[--C-:B------:R-:W-:Y:S01]  /*29d0*/  FFMA.FTZ R143, R12, UR40, -R13.reuse ;  /* 0x000000280c8f7c23 */ /* 0x100fe2000801080d */
[----:B------:R-:W-:Y:S01]  /*29e0*/  MUFU.EX2 R138, R138 ;  /* 0x0000008a008a7308 */ /* 0x000fe20000000800 */
[--C-:B------:R-:W-:Y:S01]  /*29f0*/  FFMA.FTZ R144, R144, UR40, -R13.reuse ;  /* 0x0000002890907c23 */ /* 0x100fe2000801080d */
[----:B------:R-:W-:Y:S01]  /*2a00*/  HGMMA.64x32x16.F32 R120, gdesc[UR8], R120, gsb0 ;  /* 0x00600000087879f0 */ /* 0x000fe20008000878 */
[----:B------:R-:W-:Y:S01]  /*2a10*/  UIADD3 UR10, UR6, 0x4, URZ ;  /* 0x00000004060a7890 */ /* 0x000fe2000fffe03f */
[----:B------:R-:W-:Y:S01]  /*2a20*/  FFMA.FTZ R146, R146, UR40, -R13 ;  /* 0x0000002892927c23 */ /* 0x000fe2000801080d */
[----:B------:R-:W-:Y:S01]  /*2a30*/  UIADD3 UR8, UR4, 0x4, URZ ;  /* 0x0000000404087890 */ /* 0x000fe2000fffe03f */
[----:B-1----:R-:W-:Y:S01]  /*2a40*/  F2FP.F16.F32.PACK_AB R12, R21, R20 ;  /* 0x00000014150c723e */ /* 0x002fe200000000ff */
[----:B------:R-:W-:Y:S01]  /*2a50*/  UMOV UR11, 0x40000040 ;  /* 0x40000040000b7882 */ /* 0x000fe20000000000 */
[----:B------:R-:W-:Y:S01]  /*2a60*/  UMOV UR9, 0x40000040 ;  /* 0x4000004000097882 */ /* 0x000fe20000000000 */
[----:B------:R1:W3:Y:S01]  /*2a70*/  MUFU.EX2 R147, R14 ;  /* 0x0000000e00937308 */ /* 0x0002e20000000800 */
[----:B--2---:R-:W-:-:S07]  /*2a80*/  F2FP.F16.F32.PACK_AB R13, R139, R136 ;  /* 0x000000888b0d723e */ /* 0x004fce00000000ff */
[----:B------:R-:W-:Y:S01]  /*2a90*/  MUFU.EX2 R141, R141 ;  /* 0x0000008d008d7308 */ /* 0x000fe20000000800 */
[----:B-1----:R-:W-:-:S07]  /*2aa0*/  F2FP.F16.F32.PACK_AB R14, R23, R22 ;  /* 0x00000016170e723e */ /* 0x002fce00000000ff */
[----:B------:R-:W-:Y:S08]  /*2ab0*/  MUFU.EX2 R148, R145 ;  /* 0x0000009100947308 */ /* 0x000ff00000000800 */
[----:B------:R-:W-:Y:S08]  /*2ac0*/  MUFU.EX2 R157, R157 ;  /* 0x0000009d009d7308 */ /* 0x000ff00000000800 */
[----:B------:R-:W1:Y:S08]  /*2ad0*/  MUFU.EX2 R150, R149 ;  /* 0x0000009500967308 */ /* 0x000e700000000800 */
[----:B------:R-:W-:Y:S08]  /*2ae0*/  MUFU.EX2 R142, R142 ;  /* 0x0000008e008e7308 */ /* 0x000ff00000000800 */
[----:B------:R-:W2:Y:S01]  /*2af0*/  MUFU.EX2 R143, R143 ;  /* 0x0000008f008f7308 */ /* 0x000ea20000000800 */
[----:B------:R-:W-:-:S02]  /*2b00*/  WARPGROUP.DEPBAR.LE gsb0, 0x0 ;  /* 0x00008000000079c5 */ /* 0x000fc40000010000 */
[----:B------:R-:W-:-:S05]  /*2b10*/  WARPGROUP.ARRIVE ;  /* 0x00000000000079c5 */ /* 0x000fca0000000000 */
[----:B------:R-:W-:Y:S01]  /*2b20*/  MUFU.EX2 R144, R144 ;  /* 0x0000009000907308 */ /* 0x000fe20000000800 */
        /* <DEDUP_REMOVED lines=76> */
[----:B------:R-:W4:Y:S04]  /*2ff0*/  LDS R137, [R15+0x30200] ;  /* 0x030200000f897984 */ /* 0x000f280000000800 */
[----:B------:R3:W5:Y:S02]  /*3000*/  LDS R140, [R15+0x30220] ;  /* 0x030220000f8c7984 */ /* 0x0007640000000800 */
[----:B---3--:R-:W-:Y:S01]  /*3010*/  F2FP.F16.F32.PACK_AB R15, R147, R138 ;  /* 0x0000008a930f723e */ /* 0x008fe200000000ff */
[----:B------:R-:W-:Y:S06]  /*3020*/  BAR.SYNC.DEFER_BLOCKING 0x9, 0x180 ;  /* 0x0246000000007b1d */ /* 0x000fec0000010000 */
[----:B------:R3:W-:Y:S01]  /*3030*/  STSM.16.M88.4 [R11+0x30400], R12 ;  /* 0x0304000c0b007844 */ /* 0x0007e20000000200 */
[--C-:B----4-:R-:W-:Y:S01]  /*3040*/  FADD.FTZ R151, R120, -R137.reuse ;  /* 0x8000008978977221 */ /* 0x110fe20000010000 */
[--C-:B------:R-:W-:Y:S01]  /*3050*/  FADD.FTZ R120, R121, -R137.reuse ;  /* 0x8000008979787221 */ /* 0x100fe20000010000 */
[--C-:B------:R-:W-:Y:S01]  /*3060*/  FADD.FTZ R121, R124, -R137.reuse ;  /* 0x800000897c797221 */ /* 0x100fe20000010000 */
[--C-:B------:R-:W-:Y:S01]  /*3070*/  FADD.FTZ R124, R125, -R137.reuse ;  /* 0x800000897d7c7221 */ /* 0x100fe20000010000 */
[----:B------:R-:W-:Y:S01]  /*3080*/  FMUL.FTZ R151, R20, R151 ;  /* 0x0000009714977220 */ /* 0x000fe20000410000 */
[----:B------:R-:W-:Y:S01]  /*3090*/  FMUL.FTZ R20, R21, R120 ;  /* 0x0000007815147220 */ /* 0x000fe20000410000 */
[----:B------:R-:W-:Y:S01]  /*30a0*/  FMUL.FTZ R22, R22, R121 ;  /* 0x0000007916167220 */ /* 0x000fe20000410000 */
[--C-:B-----5:R-:W-:Y:S01]  /*30b0*/  FADD.FTZ R121, R122, -R140.reuse ;  /* 0x8000008c7a797221 */ /* 0x120fe20000010000 */
[--C-:B------:R-:W-:Y:S01]  /*30c0*/  FADD.FTZ R120, R127, -R140.reuse ;  /* 0x8000008c7f787221 */ /* 0x100fe20000010000 */
[----:B-1----:R-:W-:Y:S01]  /*30d0*/  F2FP.F16.F32.PACK_AB R122, R150, R157 ;  /* 0x0000009d967a723e */ /* 0x002fe200000000ff */
[--C-:B------:R-:W-:Y:S01]  /*30e0*/  FADD.FTZ R21, R134, -R140.reuse ;  /* 0x8000008c86157221 */ /* 0x100fe20000010000 */
[----:B------:R-:W-:Y:S01]  /*30f0*/  FMUL.FTZ R136, R136, R121 ;  /* 0x0000007988887220 */ /* 0x000fe20000410000 */
[----:B------:R-:W-:Y:S01]  /*3100*/  FMUL.FTZ R147, R147, R120 ;  /* 0x0000007893937220 */ /* 0x000fe20000410000 */
[----:B---3--:R-:W1:Y:S01]  /*3110*/  MUFU.EX2 R13, R146 ;  /* 0x00000092000d7308 */ /* 0x008e620000000800 */
[--C-:B------:R-:W-:Y:S01]  /*3120*/  FADD.FTZ R14, R123, -R140.reuse ;  /* 0x8000008c7b0e7221 */ /* 0x100fe20000010000 */
[--C-:B------:R-:W-:Y:S01]  /*3130*/  FADD.FTZ R123, R126, -R140.reuse ;  /* 0x8000008c7e7b7221 */ /* 0x100fe20000010000 */
[----:B------:R-:W-:Y:S01]  /*3140*/  F2FP.F16.F32.PACK_AB R120, R148, R141 ;  /* 0x0000008d9478723e */ /* 0x000fe200000000ff */
[--C-:B------:R-:W-:Y:S01]  /*3150*/  FADD.FTZ R15, R130, -R140.reuse ;  /* 0x8000008c820f7221 */ /* 0x100fe20000010000 */
[----:B--2---:R-:W-:Y:S01]  /*3160*/  F2FP.F16.F32.PACK_AB R121, R143, R142 ;  /* 0x0000008e8f79723e */ /* 0x004fe200000000ff */
[----:B------:R-:W-:Y:S01]  /*3170*/  FMUL.FTZ R138, R138, R123 ;  /* 0x0000007b8a8a7220 */ /* 0x000fe20000410000 */
[--C-:B------:R-:W-:Y:S01]  /*3180*/  FADD.FTZ R12, R131, -R140.reuse ;  /* 0x8000008c830c7221 */ /* 0x100fe20000010000 */
[--C-:B------:R-:W-:Y:S01]  /*3190*/  FADD.FTZ R128, R128, -R137.reuse ;  /* 0x8000008980807221 */ /* 0x100fe20000010000 */
[--C-:B------:R-:W-:Y:S01]  /*31a0*/  FADD.FTZ R129, R129, -R137.reuse ;  /* 0x8000008981817221 */ /* 0x100fe20000010000 */
[--C-:B------:R-:W-:Y:S01]  /*31b0*/  FADD.FTZ R132, R132, -R137.reuse ;  /* 0x8000008984847221 */ /* 0x100fe20000010000 */
[----:B------:R-:W-:Y:S01]  /*31c0*/  FADD.FTZ R133, R133, -R137 ;  /* 0x8000008985857221 */ /* 0x000fe20000010000 */
[----:B------:R-:W-:Y:S01]  /*31d0*/  FADD.FTZ R140, R135, -R140 ;  /* 0x8000008c878c7221 */ /* 0x000fe20000010000 */
[----:B------:R-:W-:Y:S01]  /*31e0*/  FMUL.FTZ R23, R23, R124 ;  /* 0x0000007c17177220 */ /* 0x000fe20000410000 */
[----:B------:R-:W-:Y:S01]  /*31f0*/  FMUL.FTZ R139, R139, R14 ;  /* 0x0000000e8b8b7220 */ /* 0x000fe20000410000 */
[----:B------:R-:W-:Y:S01]  /*3200*/  FMUL.FTZ R128, R141, R128 ;  /* 0x000000808d807220 */ /* 0x000fe20000410000 */
[----:B------:R-:W-:Y:S01]  /*3210*/  FMUL.FTZ R129, R148, R129 ;  /* 0x0000008194817220 */ /* 0x000fe20000410000 */
[----:B-1----:R-:W-:Y:S01]  /*3220*/  F2FP.F16.F32.PACK_AB R123, R13, R144 ;  /* 0x000000900d7b723e */ /* 0x002fe200000000ff */
[----:B------:R-:W-:Y:S01]  /*3230*/  FMUL.FTZ R132, R157, R132 ;  /* 0x000000849d847220 */ /* 0x000fe20000410000 */
[----:B------:R-:W-:Y:S01]  /*3240*/  FMUL.FTZ R133, R150, R133 ;  /* 0x0000008596857220 */ /* 0x000fe20000410000 */
[----:B------:R-:W-:Y:S01]  /*3250*/  FMUL.FTZ R142, R142, R15 ;  /* 0x0000000f8e8e7220 */ /* 0x000fe20000410000 */
[----:B------:R-:W-:Y:S01]  /*3260*/  FMUL.FTZ R143, R143, R12 ;  /* 0x0000000c8f8f7220 */ /* 0x000fe20000410000 */
[----:B------:R1:W-:Y:S01]  /*3270*/  STSM.16.M88.4 [R17], R120 ;  /* 0x0000007811007844 */ /* 0x0003e20000000200 */
[----:B------:R-:W-:Y:S01]  /*3280*/  FMUL.FTZ R144, R144, R21 ;  /* 0x0000001590907220 */ /* 0x000fe20000410000 */
[----:B------:R-:W-:Y:S01]  /*3290*/  FMUL.FTZ R125, R13, R140 ;  /* 0x0000008c0d7d7220 */ /* 0x000fe20000410000 */
[----:B------:R-:W-:Y:S01]  /*32a0*/  F2FP.F16.F32.PACK_AB R12, R20, R151 ;  /* 0x00000097140c723e */ /* 0x000fe200000000ff */
[----:B------:R-:W-:Y:S01]  /*32b0*/  @!PT LDS RZ, [RZ] ;  /* 0x00000000fffff984 */ /* 0x000fe20000000800 */
[----:B------:R-:W-:Y:S01]  /*32c0*/  @!PT LDS RZ, [RZ] ;  /* 0x00000000fffff984 */ /* 0x000fe20000000800 */
[----:B------:R-:W-:Y:S01]  /*32d0*/  @!PT LDS RZ, [RZ] ;  /* 0x00000000fffff984 */ /* 0x000fe20000000800 */
[----:B------:R-:W-:Y:S01]  /*32e0*/  @!PT LDS RZ, [RZ] ;  /* 0x00000000fffff984 */ /* 0x000fe20000000800 */
[----:B------:R2:W-:Y:S06]  /*32f0*/  MEMBAR.ALL.CTA ;  /* 0x0000000000007992 */ /* 0x0005ec0000008000 */
[----:B--2---:R-:W2:Y:S01]  /*3300*/  FENCE.VIEW.ASYNC.S ;  /* 0x00000000000073c6 */ /* 0x004ea20000000000 */
[----:B------:R-:W-:-:S02]  /*3310*/  F2FP.F16.F32.PACK_AB R14, R23, R22 ;  /* 0x00000016170e723e */ /* 0x000fc400000000ff */
[----:B------:R-:W-:Y:S02]  /*3320*/  F2FP.F16.F32.PACK_AB R13, R139, R136 ;  /* 0x000000888b0d723e */ /* 0x000fe400000000ff */
[----:B------:R-:W-:Y:S02]  /*3330*/  F2FP.F16.F32.PACK_AB R15, R147, R138 ;  /* 0x0000008a930f723e */ /* 0x000fe400000000ff */
[----:B------:R-:W-:Y:S02]  /*3340*/  F2FP.F16.F32.PACK_AB R20, R129, R128 ;  /* 0x000000808114723e */ /* 0x000fe400000000ff */
[----:B------:R-:W-:Y:S02]  /*3350*/  F2FP.F16.F32.PACK_AB R22, R133, R132 ;  /* 0x000000848516723e */ /* 0x000fe400000000ff */
        /* <DEDUP_REMOVED lines=85> */
.L_x_3146:
        /* <DEDUP_REMOVED lines=60> */
.L_x_3147:
        /* <DEDUP_REMOVED lines=62> */
.L_x_3130:
[----:B------:R-:W-:Y:S05]  /*4050*/  @P0 BRA `(.L_x_3149) ;  /* 0x0000001400e40947 */ /* 0x000fea0003800000 */
[----:B------:R-:W1:Y:S01]  /*4060*/  S2R R0, SR_TID.X ;  /* 0x0000000000007919 */ /* 0x000e620000002100 */
        /* <DEDUP_REMOVED lines=18> */
[----:B-1----:R-:W-:Y:S01]  /*4190*/  VIADD R0, R0, 0xffffff80 ;  /* 0xffffff8000007836 */ /* 0x002fe20000000000 */
        /* <DEDUP_REMOVED lines=11> */
[----:B---3--:R-:W-:-:S02]  /*4250*/  LEA.HI R3, R7, R0, RZ, 0x3 ;  /* 0x0000000007037211 */ /* 0x008fc400078f18ff */
        /* <DEDUP_REMOVED lines=21> */
[----:B------:R-:W3:Y:S01]  /*43b0*/  LDC.64 R4, c[0x0][0x870] ;  /* 0x00021c00ff047b82 */ /* 0x000ee20000000a00 */
        /* <DEDUP_REMOVED lines=18> */
[----:B---3--:R-:W-:Y:S01]  /*44e0*/  IMAD.WIDE R6, R19, 0x4, R4 ;  /* 0x0000000413067825 */ /* 0x008fe200078e0204 */
[----:B------:R-:W-:Y:S01]  /*44f0*/  F2FP.F16.F32.PACK_AB R49, R51, R50 ;  /* 0x000000323331723e */ /* 0x000fe200000000ff */
[----:B------:R-:W-:Y:S01]  /*4500*/  STSM.16.MT88.4 [R8+0x800], R32 ;  /* 0x0008002008007844 */ /* 0x000fe20000004200 */
[----:B------:R-:W-:Y:S01]  /*4510*/  F2FP.F16.F32.PACK_AB R56, R57, R56 ;  /* 0x000000383938723e */ /* 0x000fe200000000ff */
[----:B------:R-:W3:Y:S01]  /*4520*/  LDC.64 R4, c[0x0][0x878] ;  /* 0x00021e00ff047b82 */ /* 0x000ee20000000a00 */
[----:B------:R-:W-:Y:S01]  /*4530*/  F2FP.F16.F32.PACK_AB R50, R53, R52 ;  /* 0x000000343532723e */ /* 0x000fe200000000ff */
[----:B------:R4:W-:Y:S01]  /*4540*/  STSM.16.MT88.4 [R8+0x1000], R40 ;  /* 0x0010002808007844 */ /* 0x0009e20000004200 */
[----:B------:R-:W-:-:S02]  /*4550*/  F2FP.F16.F32.PACK_AB R51, R55, R54 ;  /* 0x000000363733723e */ /* 0x000fc400000000ff */
[----:B------:R-:W-:Y:S02]  /*4560*/  F2FP.F16.F32.PACK_AB R57, R59, R58 ;  /* 0x0000003a3b39723e */ /* 0x000fe400000000ff */
[----:B------:R-:W-:Y:S01]  /*4570*/  F2FP.F16.F32.PACK_AB R64, R65, R64 ;  /* 0x000000404140723e */ /* 0x000fe200000000ff */
[----:B------:R-:W-:Y:S01]  /*4580*/  STSM.16.MT88.4 [R8+0x1800], R48 ;  /* 0x0018003008007844 */ /* 0x000fe20000004200 */
[----:B------:R-:W-:Y:S02]  /*4590*/  F2FP.F16.F32.PACK_AB R58, R61, R60 ;  /* 0x0000003c3d3a723e */ /* 0x000fe400000000ff */
[----:B------:R-:W-:Y:S02]  /*45a0*/  F2FP.F16.F32.PACK_AB R59, R63, R62 ;  /* 0x0000003e3f3b723e */ /* 0x000fe400000000ff */
[----:B------:R-:W-:Y:S02]  /*45b0*/  F2FP.F16.F32.PACK_AB R65, R67, R66 ;  /* 0x000000424341723e */ /* 0x000fe400000000ff */
[----:B------:R-:W-:Y:S01]  /*45c0*/  F2FP.F16.F32.PACK_AB R66, R69, R68 ;  /* 0x000000444542723e */ /* 0x000fe200000000ff */
[----:B------:R-:W-:Y:S01]  /*45d0*/  STSM.16.MT88.4 [R8+0x2000], R56 ;  /* 0x0020003808007844 */ /* 0x000fe20000004200 */
[----:B------:R-:W-:-:S02]  /*45e0*/  F2FP.F16.F32.PACK_AB R67, R71, R70 ;  /* 0x000000464743723e */ /* 0x000fc400000000ff */
[----:B-1----:R-:W-:-:S03]  /*45f0*/  ISETP.NE.U32.AND P0, PT, R2, RZ, PT ;  /* 0x000000ff0200720c */ /* 0x002fc60003f05070 */
[----:B------:R1:W-:Y:S01]  /*4600*/  STSM.16.MT88.4 [R8+0x2800], R64 ;  /* 0x0028004008007844 */ /* 0x0003e20000004200 */
[----:B------:R-:W-:Y:S01]  /*4610*/  BAR.SYNC.DEFER_BLOCKING 0x1, 0x180 ;  /* 0x0046000000007b1d */ /* 0x000fe20000010000 */
[----:B------:R-:W-:-:S13]  /*4620*/  ISETP.NE.AND.EX P0, PT, R3, RZ, PT, P0 ;  /* 0x000000ff0300720c */ /* 0x000fda0003f05300 */
[----:B------:R-:W2:Y:S01]  /*4630*/  @P0 LDG.E R3, desc[UR38][R6.64] ;  /* 0x0000002606030981 */ /* 0x000ea2000c1e1900 */
[----:B---3--:R-:W-:Y:S01]  /*4640*/  ISETP.NE.U32.AND P1, PT, R4, RZ, PT ;  /* 0x000000ff0400720c */ /* 0x008fe20003f25070 */
[----:B------:R-:W-:Y:S01]  /*4650*/  IMAD.HI R10, R0, 0x2aaaaaab, RZ ;  /* 0x2aaaaaab000a7827 */ /* 0x000fe200078e02ff */
[----:B------:R-:W3:Y:S02]  /*4660*/  LDC R9, c[0x0][0x808] ;  /* 0x00020200ff097b82 */ /* 0x000ee40000000800 */
[----:B------:R-:W-:Y:S02]  /*4670*/  ISETP.NE.AND.EX P1, PT, R5, RZ, PT, P1 ;  /* 0x000000ff0500720c */ /* 0x000fe40003f25310 */
[----:B------:R-:W-:-:S04]  /*4680*/  SHF.R.U32.HI R11, RZ, 0x1f, R10 ;  /* 0x0000001fff0b7819 */ /* 0x000fc8000001160a */
[----:B----4-:R-:W-:-:S07]  /*4690*/  LEA.HI.SX32 R43, R10, R11, 0x1e ;  /* 0x0000000b0a2b7211 */ /* 0x010fce00078ff2ff */
[----:B------:R-:W4:Y:S01]  /*46a0*/  @P1 LDC.64 R4, c[0x0][0x878] ;  /* 0x00021e00ff041b82 */ /* 0x000f220000000a00 */
[C---:B------:R-:W-:Y:S02]  /*46b0*/  IMAD R0, R43.reuse, -0x18, R0 ;  /* 0xffffffe82b007824 */ /* 0x040fe400078e0200 */
[----:B-1----:R-:W-:-:S03]  /*46c0*/  IMAD.SHL.U32 R8, R43, 0x40, RZ ;  /* 0x000000402b087824 */ /* 0x002fc600078e00ff */
[----:B------:R-:W-:Y:S01]  /*46d0*/  SHF.R.S32.HI R13, RZ, 0x1f, R0 ;  /* 0x0000001fff0d7819 */ /* 0x000fe20000011400 */
[----:B------:R-:W-:-:S03]  /*46e0*/  IMAD.SHL.U32 R2, R0, 0x8, RZ ;  /* 0x0000000800027824 */ /* 0x000fc600078e00ff */
[----:B------:R-:W-:Y:S02]  /*46f0*/  LEA.HI R12, R13, R0, RZ, 0x3 ;  /* 0x000000000d0c7211 */ /* 0x000fe400078f18ff */
[----:B------:R-:W-:Y:S02]  /*4700*/  LOP3.LUT R13, R8, 0x1c0, RZ, 0xc0, !PT ;  /* 0x000001c0080d7812 */ /* 0x000fe400078ec0ff */
[----:B------:R-:W-:Y:S02]  /*4710*/  LEA.HI R11, R10, R11, RZ, 0x1b ;  /* 0x0000000b0a0b7211 */ /* 0x000fe400078fd8ff */
[----:B------:R-:W-:Y:S02]  /*4720*/  LOP3.LUT R0, R13, 0x38, R2, 0xf8, !PT ;  /* 0x000000380d007812 */ /* 0x000fe400078ef802 */
[----:B------:R-:W-:Y:S02]  /*4730*/  SHF.R.S32.HI R12, RZ, 0x3, R12 ;  /* 0x00000003ff0c7819 */ /* 0x000fe4000001140c */
[----:B------:R-:W-:Y:S01]  /*4740*/  SHF.R.U32.HI R13, RZ, 0x3, R13 ;  /* 0x00000003ff0d7819 */ /* 0x000fe2000001160d */
[----:B----4-:R-:W-:-:S03]  /*4750*/  @P1 IMAD.WIDE R4, R19, 0x4, R4 ;  /* 0x0000000413041825 */ /* 0x010fc600078e0204 */
[----:B------:R-:W-:Y:S01]  /*4760*/  LOP3.LUT R0, R0, R13, RZ, 0x3c, !PT ;  /* 0x0000000d00007212 */ /* 0x000fe200078e3cff */
[----:B------:R-:W-:Y:S01]  /*4770*/  IMAD R11, R12, 0xc, R11 ;  /* 0x0000000c0c0b7824 */ /* 0x000fe200078e020b */
[----:B---3--:R2:W5:Y:S01]  /*4780*/  @P1 LDG.E R9, desc[UR38][R4.64] ;  /* 0x0000002604091981 */ /* 0x008562000c1e1900 */
[----:B------:R-:W-:Y:S02]  /*4790*/  CS2R R16, SRZ ;  /* 0x0000000000107805 */ /* 0x000fe4000001ff00 */
[----:B------:R-:W-:Y:S01]  /*47a0*/  IMAD.U32 R0, R11, 0x200, R0 ;  /* 0x000002000b007824 */ /* 0x000fe200078e0000 */
[----:B--2---:R-:W-:Y:S01]  /*47b0*/  @P0 SHF.R.S32.HI R4, RZ, 0x1f, R3 ;  /* 0x0000001fff040819 */ /* 0x004fe20000011403 */
[----:B------:R-:W-:Y:S06]  /*47c0*/  @P1 BRA `(.L_x_3150) ;  /* 0x0000000000101947 */ /* 0x000fec0003800000 */
[----:B------:R-:W-:Y:S05]  /*47d0*/  @!P0 BRA `(.L_x_3150) ;  /* 0x00000000000c8947 */ /* 0x000fea0003800000 */
[----:B------:R-:W2:Y:S04]  /*47e0*/  LDG.E R8, desc[UR38][R6.64] ;  /* 0x0000002606087981 */ /* 0x000ea8000c1e1900 */
[----:B-----5:R-:W2:Y:S02]  /*47f0*/  LDG.E R9, desc[UR38][R6.64+0x4] ;  /* 0x0000042606097981 */ /* 0x020ea4000c1e1900 */
[----:B--2---:R-:W-:-:S07]  /*4800*/  IMAD.IADD R9, R9, 0x1, -R8 ;  /* 0x0000000109097824 */ /* 0x004fce00078e0a08 */
.L_x_3150:
[----:B------:R-:W-:Y:S01]  /*4810*/  LEA R0, R0, UR4, 0x1 ;  /* 0x0000000400007c11 */ /* 0x000fe2000f8e08ff */
[----:B------:R-:W-:Y:S01]  /*4820*/  @P0 IMAD.MOV.U32 R16, RZ, RZ, R3 ;  /* 0x000000ffff100224 */ /* 0x000fe200078e0003 */
[----:B------:R-:W-:Y:S01]  /*4830*/  ULDC.64 UR4, c[0x0][0x850] ;  /* 0x0002140000047ab9 */ /* 0x000fe20000000a00 */
[----:B------:R-:W-:Y:S01]  /*4840*/  @P0 IMAD.MOV.U32 R17, RZ, RZ, R4 ;  /* 0x000000ffff110224 */ /* 0x000fe200078e0004 */
[----:B------:R-:W-:Y:S01]  /*4850*/  SHF.R.S32.HI R35, RZ, 0x1f, R19 ;  /* 0x0000001fff237819 */ /* 0x000fe20000011413 */
[----:B-----5:R-:W-:Y:S01]  /*4860*/  IMAD R3, R152, -0x60, R9 ;  /* 0xffffffa098037824 */ /* 0x020fe200078e0209 */
[----:B------:R1:W2:Y:S01]  /*4870*/  LDS.128 R28, [R0+0x9800] ;  /* 0x00980000001c7984 */ /* 0x0002a20000000c00 */
[----:B------:R-:W-:Y:S01]  /*4880*/  VIADD R18, R43, 0x10 ;  /* 0x000000102b127836 */ /* 0x000fe20000000000 */
[----:B------:R-:W-:Y:S01]  /*4890*/  ULDC UR6, c[0x0][0x83c] ;  /* 0x00020f0000067ab9 */ /* 0x000fe20000000800 */
[----:B------:R-:W-:Y:S01]  /*48a0*/  IMAD R36, R155, UR4, RZ ;  /* 0x000000049b247c24 */ /* 0x000fe2000f8e02ff */
[----:B------:R1:W3:Y:S01]  /*48b0*/  LDS.128 R24, [R0+0x800] ;  /* 0x0008000000187984 */ /* 0x0002e20000000c00 */
[----:B------:R-:W-:Y:S01]  /*48c0*/  VIMNMX R44, R3, 0x60, PT ;  /* 0x00000060032c7848 */ /* 0x000fe20003fe0100 */
[----:B------:R-:W-:Y:S01]  /*48d0*/  VIADD R3, R43, 0x20 ;  /* 0x000000202b037836 */ /* 0x000fe20000000000 */
[----:B------:R-:W-:Y:S01]  /*48e0*/  SEL R42, R35, RZ, !P0 ;  /* 0x000000ff232a7207 */ /* 0x000fe20004000000 */
[----:B------:R1:W4:Y:S01]  /*48f0*/  LDS.128 R20, [R0+0x1000] ;  /* 0x0010000000147984 */ /* 0x0003220000000c00 */
[-C--:B------:R-:W-:Y:S01]  /*4900*/  ISETP.GE.AND P3, PT, R43, R44.reuse, PT ;  /* 0x0000002c2b00720c */ /* 0x080fe20003f66270 */
[----:B------:R-:W-:Y:S01]  /*4910*/  IMAD R37, R153, UR5, R36 ;  /* 0x0000000599257c24 */ /* 0x000fe2000f8e0224 */
[-C--:B------:R-:W-:Y:S01]  /*4920*/  ISETP.GE.AND P5, PT, R3, R44.reuse, PT ;  /* 0x0000002c0300720c */ /* 0x080fe20003fa6270 */
[----:B------:R1:W1:Y:S01]  /*4930*/  LDS.128 R12, [R0+0x1800] ;  /* 0x00180000000c7984 */ /* 0x0002620000000c00 */
[--C-:B------:R-:W-:Y:S01]  /*4940*/  SHF.R.S32.HI R3, RZ, 0x1f, R2.reuse ;  /* 0x0000001fff037819 */ /* 0x100fe20000011402 */
[C---:B------:R-:W-:Y:S01]  /*4950*/  VIADD R34, R43.reuse, 0x40 ;  /* 0x000000402b227836 */ /* 0x040fe20000000000 */
[----:B------:R-:W-:Y:S01]  /*4960*/  ISETP.GE.AND P4, PT, R18, R44, PT ;  /* 0x0000002c1200720c */ /* 0x000fe20003f86270 */
[----:B------:R1:W1:Y:S01]  /*4970*/  LDS.128 R8, [R0+0x2000] ;  /* 0x0020000000087984 */ /* 0x0002620000000c00 */
[----:B------:R-:W-:Y:S01]  /*4980*/  ISETP.GE.OR P6, PT, R2, UR6, P3 ;  /* 0x0000000602007c0c */ /* 0x000fe20009fc6670 */
[C---:B------:R-:W-:Y:S01]  /*4990*/  VIADD R18, R43.reuse, 0x30 ;  /* 0x000000302b127836 */ /* 0x040fe20000000000 */
[----:B------:R-:W-:Y:S01]  /*49a0*/  IADD3 R16, P1, R43, R16, RZ ;  /* 0x000000102b107210 */ /* 0x000fe20007f3e0ff */
[----:B------:R1:W1:Y:S01]  /*49b0*/  LDS.128 R4, [R0+0x2800] ;  /* 0x0028000000047984 */ /* 0x0002620000000c00 */
[----:B------:R-:W-:Y:S01]  /*49c0*/  IMAD.WIDE.U32 R32, R153, UR4, R2 ;  /* 0x0000000499207c25 */ /* 0x000fe2000f8e0002 */
[----:B------:R-:W-:Y:S01]  /*49d0*/  ULDC.64 UR4, c[0x0][0x858] ;  /* 0x0002160000047ab9 */ /* 0x000fe20000000a00 */
[-C--:B------:R-:W-:Y:S01]  /*49e0*/  ISETP.GE.AND P2, PT, R18, R44.reuse, PT ;  /* 0x0000002c1200720c */ /* 0x080fe20003f46270 */
[----:B------:R-:W-:Y:S01]  /*49f0*/  BSSY B0, `(.L_x_3151) ;  /* 0x0000017000007945 */ /* 0x000fe20003800000 */
        /* <DEDUP_REMOVED lines=22> */
.L_x_3152:
[----:B------:R-:W-:Y:S05]  /*4b60*/  BSYNC B0 ;  /* 0x0000000000007941 */ /* 0x000fea0003800000 */
.L_x_3151:
        /* <DEDUP_REMOVED lines=15> */
.L_x_3154:
[----:B------:R-:W-:Y:S05]  /*4c60*/  BSYNC B0 ;  /* 0x0000000000007941 */ /* 0x000fea0003800000 */
.L_x_3153:
        /* <DEDUP_REMOVED lines=18> */
.L_x_3156:
[----:B------:R-:W-:Y:S05]  /*4d90*/  BSYNC B0 ;  /* 0x0000000000007941 */ /* 0x000fea0003800000 */
.L_x_3155:
        /* <DEDUP_REMOVED lines=17> */
.L_x_3158:
[----:B------:R-:W-:Y:S05]  /*4eb0*/  BSYNC B0 ;  /* 0x0000000000007941 */ /* 0x000fea0003800000 */
.L_x_3157:
        /* <DEDUP_REMOVED lines=18> */
.L_x_3160:
[----:B------:R-:W-:Y:S05]  /*4fe0*/  BSYNC B0 ;  /* 0x0000000000007941 */ /* 0x000fea0003800000 */
.L_x_3159:
[----:B-1----:R1:W1:Y:S01]  /*4ff0*/  LDS.128 R28, [R0+0xb800] ;  /* 0x00b80000001c7984 */ /* 0x0022620000000c00 */
[----:B------:R-:W-:Y:S01]  /*5000*/  ISETP.GE.OR P6, PT, R2, UR6, P0 ;  /* 0x0000000602007c0c */ /* 0x000fe200087c6670 */
[----:B------:R-:W-:-:S12]  /*5010*/  BSSY B0, `(.L_x_3161) ;  /* 0x000000f000007945 */ /* 0x000fd80003800000 */
        /* <DEDUP_REMOVED lines=14> */
.L_x_3162:
[----:B------:R-:W-:Y:S05]  /*5100*/  BSYNC B0 ;  /* 0x0000000000007941 */ /* 0x000fea0003800000 */
.L_x_3161:
[----:B------:R-:W-:Y:S01]  /*5110*/  ULDC.64 UR4, c[0x0][0x820] ;  /* 0x0002080000047ab9 */ /* 0x000fe20000000a00 */
[----:B------:R-:W-:Y:S01]  /*5120*/  ULDC UR6, c[0x0][0x80c] ;  /* 0x0002030000067ab9 */ /* 0x000fe20000000800 */
[----:B-1----:R-:W-:Y:S01]  /*5130*/  IMAD R28, R155, UR4, RZ ;  /* 0x000000049b1c7c24 */ /* 0x002fe2000f8e02ff */
[C---:B------:R-:W-:Y:S01]  /*5140*/  ISETP.GE.OR P3, PT, R2.reuse, UR6, P3 ;  /* 0x0000000602007c0c */ /* 0x040fe20009f66670 */
[C---:B------:R-:W-:Y:S01]  /*5150*/  IMAD.WIDE.U32 R18, R153.reuse, UR4, R2 ;  /* 0x0000000499127c25 */ /* 0x040fe2000f8e0002 */
[----:B------:R-:W-:Y:S01]  /*5160*/  BSSY B0, `(.L_x_3163) ;  /* 0x0000019000007945 */ /* 0x000fe20003800000 */
[----:B------:R-:W-:Y:S02]  /*5170*/  ISETP.GE.OR P4, PT, R2, UR6, P4 ;  /* 0x0000000602007c0c */ /* 0x000fe4000a786670 */
[----:B------:R-:W-:Y:S01]  /*5180*/  IMAD R153, R153, UR5, R28 ;  /* 0x0000000599997c24 */ /* 0x000fe2000f8e021c */
[----:B------:R-:W-:Y:S01]  /*5190*/  ULDC.64 UR4, c[0x0][0x828] ;  /* 0x00020a0000047ab9 */ /* 0x000fe20000000a00 */
[----:B------:R1:W1:Y:S01]  /*51a0*/  LDS.128 R28, [R0] ;  /* 0x00000000001c7984 */ /* 0x0002620000000c00 */
[----:B------:R-:W-:Y:S01]  /*51b0*/  IMAD R3, R42, UR4, RZ ;  /* 0x000000042a037c24 */ /* 0x000fe2000f8e02ff */
[C---:B------:R-:W-:Y:S01]  /*51c0*/  ISETP.GE.OR P5, PT, R2.reuse, UR6, P5 ;  /* 0x0000000602007c0c */ /* 0x040fe2000afa6670 */
[----:B------:R-:W-:Y:S01]  /*51d0*/  IMAD.IADD R19, R19, 0x1, R153 ;  /* 0x0000000113137824 */ /* 0x000fe200078e0299 */
[C---:B------:R-:W-:Y:S01]  /*51e0*/  ISETP.GE.OR P2, PT, R2.reuse, UR6, P2 ;  /* 0x0000000602007c0c */ /* 0x040fe20009746670 */
[C---:B------:R-:W-:Y:S01]  /*51f0*/  IMAD R3, R45.reuse, UR5, R3 ;  /* 0x000000052d037c24 */ /* 0x040fe2000f8e0203 */
[C---:B------:R-:W-:Y:S01]  /*5200*/  ISETP.GE.OR P1, PT, R2.reuse, UR6, P1 ;  /* 0x0000000602007c0c */ /* 0x040fe20008f26670 */
[----:B------:R-:W-:Y:S01]  /*5210*/  IMAD.WIDE.U32 R34, R45, UR4, R18 ;  /* 0x000000042d227c25 */ /* 0x000fe2000f8e0012 */
[----:B------:R-:W-:-:S03]  /*5220*/  ISETP.GE.OR P0, PT, R2, UR6, P0 ;  /* 0x0000000602007c0c */ /* 0x000fc60008706670 */
[----:B------:R-:W-:Y:S01]  /*5230*/  IMAD.IADD R19, R35, 0x1, R3 ;  /* 0x0000000123137824 */ /* 0x000fe200078e0203 */
[----:B------:R-:W-:Y:S09]  /*5240*/  @P3 BRA `(.L_x_3164) ;  /* 0x0000000000283947 */ /* 0x000ff20003800000 */
        /* <DEDUP_REMOVED lines=10> */
.L_x_3164:
[----:B------:R-:W-:Y:S05]  /*52f0*/  BSYNC B0 ;  /* 0x0000000000007941 */ /* 0x000fea0003800000 */
.L_x_3163:
        /* <DEDUP_REMOVED lines=15> */
.L_x_3166:
[----:B------:R-:W-:Y:S05]  /*53f0*/  BSYNC B0 ;  /* 0x0000000000007941 */ /* 0x000fea0003800000 */
.L_x_3165:
        /* <DEDUP_REMOVED lines=15> */
.L_x_3168:
[----:B------:R-:W-:Y:S05]  /*54f0*/  BSYNC B0 ;  /* 0x0000000000007941 */ /* 0x000fea0003800000 */
.L_x_3167:
[----:B------:R-:W-:Y:S04]  /*5500*/  BSSY B0, `(.L_x_3169) ;  /* 0x000000f000007945 */ /* 0x000fe80003800000 */
[----:B------:R-:W-:Y:S05]  /*5510*/  @P2 BRA `(.L_x_3170) ;  /* 0x0000000000342947 */ /* 0x000fea0003800000 */
[----:B-1--4-:R-:W-:Y:S01]  /*5520*/  IADD3 R21, P2, R16, 0x30, RZ ;  /* 0x0000003010157810 */ /* 0x012fe20007f5e0ff */
        /* <DEDUP_REMOVED lines=12> */
.L_x_3170:
[----:B------:R-:W-:Y:S05]  /*55f0*/  BSYNC B0 ;  /* 0x0000000000007941 */ /* 0x000fea0003800000 */
.L_x_3169:
        /* <DEDUP_REMOVED lines=15> */
.L_x_3172:
[----:B------:R-:W-:Y:S05]  /*56f0*/  BSYNC B0 ;  /* 0x0000000000007941 */ /* 0x000fea0003800000 */
.L_x_3171:
        /* <DEDUP_REMOVED lines=15> */
.L_x_3149:
[----:B---3--:R-:W1:Y:S08]  /*57f0*/  LDC.64 R2, c[0x0][0x870] ;  /* 0x00021c00ff027b82 */ /* 0x008e700000000a00 */
[----:B------:R-:W3:Y:S01]  /*5800*/  LDC.64 R4, c[0x0][0x870] ;  /* 0x00021c00ff047b82 */ /* 0x000ee20000000a00 */
[----:B-1----:R-:W-:-:S07]  /*5810*/  IMAD.WIDE R6, R19, 0x4, R2 ;  /* 0x0000000413067825 */ /* 0x002fce00078e0202 */
[----:B------:R-:W1:Y:S01]  /*5820*/  LDC.64 R2, c[0x0][0x878] ;  /* 0x00021e00ff027b82 */ /* 0x000e620000000a00 */
[----:B---3--:R-:W-:-:S07]  /*5830*/  ISETP.NE.U32.AND P0, PT, R4, RZ, PT ;  /* 0x000000ff0400720c */ /* 0x008fce0003f05070 */
[----:B------:R-:W3:Y:S01]  /*5840*/  LDC R11, c[0x0][0x808] ;  /* 0x00020200ff0b7b82 */ /* 0x000ee20000000800 */
[----:B------:R-:W-:-:S13]  /*5850*/  ISETP.NE.AND.EX P0, PT, R5, RZ, PT, P0 ;  /* 0x000000ff0500720c */ /* 0x000fda0003f05300 */
[----:B------:R-:W4:Y:S01]  /*5860*/  @P0 LDG.E R5, desc[UR38][R6.64] ;  /* 0x0000002606050981 */ /* 0x000f22000c1e1900 */
[----:B-1----:R-:W-:-:S04]  /*5870*/  ISETP.NE.U32.AND P1, PT, R2, RZ, PT ;  /* 0x000000ff0200720c */ /* 0x002fc80003f25070 */
[----:B------:R-:W-:-:S13]  /*5880*/  ISETP.NE.AND.EX P1, PT, R3, RZ, PT, P1 ;  /* 0x000000ff0300720c */ /* 0x000fda0003f25310 */
[----:B------:R-:W1:Y:S02]  /*5890*/  @P1 LDC.64 R2, c[0x0][0x878] ;  /* 0x00021e00ff021b82 */ /* 0x000e640000000a00 */
[----:B-1----:R-:W-:-:S05]  /*58a0*/  @P1 IMAD.WIDE R8, R19, 0x4, R2 ;  /* 0x0000000413081825 */ /* 0x002fca00078e0202 */
[----:B---3--:R1:W5:Y:S01]  /*58b0*/  @P1 LDG.E R11, desc[UR38][R8.64] ;  /* 0x00000026080b1981 */ /* 0x008362000c1e1900 */
[----:B------:R-:W-:Y:S01]  /*58c0*/  CS2R R2, SRZ ;  /* 0x0000000000027805 */ /* 0x000fe2000001ff00 */
[----:B------:R-:W3:Y:S02]  /*58d0*/  S2R R0, SR_TID.X ;  /* 0x0000000000007919 */ /* 0x000ee40000002100 */
[----:B---3--:R-:W-:-:S04]  /*58e0*/  VIADD R0, R0, 0xffffff80 ;  /* 0xffffff8000007836 */ /* 0x008fc80000000000 */
[----:B------:R-:W-:-:S05]  /*58f0*/  IMAD.HI R4, R0, 0x2aaaaaab, RZ ;  /* 0x2aaaaaab00047827 */ /* 0x000fca00078e02ff */
[----:B------:R-:W-:-:S04]  /*5900*/  SHF.R.U32.HI R13, RZ, 0x1f, R4 ;  /* 0x0000001fff0d7819 */ /* 0x000fc80000011604 */
[----:B------:R-:W-:-:S05]  /*5910*/  LEA.HI.SX32 R15, R4, R13, 0x1e ;  /* 0x0000000d040f7211 */ /* 0x000fca00078ff2ff */
[----:B------:R-:W-:Y:S02]  /*5920*/  IMAD R10, R15, -0x18, R0 ;  /* 0xffffffe80f0a7824 */ /* 0x000fe400078e0200 */
[--C-:B----4-:R-:W-:Y:S01]  /*5930*/  @P0 IMAD.MOV.U32 R2, RZ, RZ, R5.reuse ;  /* 0x000000ffff020224 */ /* 0x110fe200078e0005 */
[----:B------:R-:W-:-:S04]  /*5940*/  @P0 SHF.R.S32.HI R3, RZ, 0x1f, R5 ;  /* 0x0000001fff030819 */ /* 0x000fc80000011405 */
[----:B------:R-:W-:Y:S01]  /*5950*/  IADD3 R4, P2, R15, R2, RZ ;  /* 0x000000020f047210 */ /* 0x000fe20007f5e0ff */
[----:B-1----:R-:W-:-:S12]  /*5960*/  @P1 BRA `(.L_x_3173) ;  /* 0x0000000000101947 */ /* 0x002fd80003800000 */
[----:B------:R-:W-:Y:S05]  /*5970*/  @!P0 BRA `(.L_x_3173) ;  /* 0x00000000000c8947 */ /* 0x000fea0003800000 */
[----:B------:R-:W3:Y:S04]  /*5980*/  LDG.E R0, desc[UR38][R6.64] ;  /* 0x0000002606007981 */ /* 0x000ee8000c1e1900 */
[----:B-----5:R-:W3:Y:S02]  /*5990*/  LDG.E R11, desc[UR38][R6.64+0x4] ;  /* 0x00000426060b7981 */ /* 0x020ee4000c1e1900 */
[----:B---3--:R-:W-:-:S07]  /*59a0*/  IMAD.IADD R11, R11, 0x1, -R0 ;  /* 0x000000010b0b7824 */ /* 0x008fce00078e0a00 */
.L_x_3173:
[----:B-----5:R-:W-:Y:S01]  /*59b0*/  IMAD R12, R152, -0x60, R11 ;  /* 0xffffffa0980c7824 */ /* 0x020fe200078e020b */
[----:B------:R-:W-:Y:S01]  /*59c0*/  ULDC.64 UR4, c[0x0][0x820] ;  /* 0x0002080000047ab9 */ /* 0x000fe20000000a00 */
[C---:B------:R-:W-:Y:S01]  /*59d0*/  VIADD R7, R15.reuse, 0x10 ;  /* 0x000000100f077836 */ /* 0x040fe20000000000 */
[----:B------:R-:W-:Y:S01]  /*59e0*/  ULDC UR6, c[0x0][0x80c] ;  /* 0x0002030000067ab9 */ /* 0x000fe20000000800 */
        /* <DEDUP_REMOVED lines=8> */
[C---:B------:R-:W-:Y:S01]  /*5a70*/  VIADD R13, R15.reuse, 0x40 ;  /* 0x000000400f0d7836 */ /* 0x040fe20000000000 */
[----:B------:R-:W-:Y:S01]  /*5a80*/  ISETP.GE.OR P6, PT, R10, UR6, P3 ;  /* 0x000000060a007c0c */ /* 0x000fe20009fc6670 */
[----:B------:R-:W-:Y:S01]  /*5a90*/  BSSY B0, `(.L_x_3174) ;  /* 0x000001c000007945 */ /* 0x000fe20003800000 */
[----:B------:R-:W-:Y:S01]  /*5aa0*/  LEA.HI.X.SX32 R5, R15, R3, 0x1, P2 ;  /* 0x000000030f057211 */ /* 0x000fe200010f0eff */
[----:B------:R-:W-:Y:S01]  /*5ab0*/  IMAD.WIDE.U32 R2, R153, UR4, R10 ;  /* 0x0000000499027c25 */ /* 0x000fe2000f8e000a */
[----:B------:R-:W-:Y:S01]  /*5ac0*/  SEL R14, R0, RZ, !P0 ;  /* 0x000000ff000e7207 */ /* 0x000fe20004000000 */
[----:B------:R-:W-:Y:S01]  /*5ad0*/  ULDC.64 UR4, c[0x0][0x828] ;  /* 0x00020a0000047ab9 */ /* 0x000fe20000000a00 */
[-C--:B------:R-:W-:Y:S01]  /*5ae0*/  ISETP.GE.AND P5, PT, R9, R12.reuse, PT ;  /* 0x0000000c0900720c */ /* 0x080fe20003fa6270 */
[----:B------:R-:W-:Y:S01]  /*5af0*/  VIADD R9, R15, 0x30 ;  /* 0x000000300f097836 */ /* 0x000fe20000000000 */
[----:B------:R-:W-:Y:S01]  /*5b00*/  SEL R19, R19, RZ, !P0 ;  /* 0x000000ff13137207 */ /* 0x000fe20004000000 */
[----:B------:R-:W-:Y:S01]  /*5b10*/  IMAD.IADD R3, R3, 0x1, R7 ;  /* 0x0000000103037824 */ /* 0x000fe200078e0207 */
[-C--:B------:R-:W-:Y:S01]  /*5b20*/  ISETP.GE.AND P1, PT, R13, R12.reuse, PT ;  /* 0x0000000c0d00720c */ /* 0x080fe20003f26270 */
        /* <DEDUP_REMOVED lines=18> */
.L_x_3175:
[----:B------:R-:W-:Y:S05]  /*5c50*/  BSYNC B0 ;  /* 0x0000000000007941 */ /* 0x000fea0003800000 */
.L_x_3174:
        /* <DEDUP_REMOVED lines=12> */
[----:B-1----:R-:W-:Y:S01]  /*5d20*/  LEA R16, P0, R4, UR4, 0x1 ;  /* 0x0000000404107c11 */ /* 0x002fe2000f8008ff */
[----:B------:R-:W-:-:S05]  /*5d30*/  IMAD.IADD R5, R5, 0x1, R13 ;  /* 0x0000000105057824 */ /* 0x000fca00078e020d */
[----:B------:R-:W-:-:S05]  /*5d40*/  LEA.HI.X R17, R4, UR5, R5, 0x1, P0 ;  /* 0x0000000504117c11 */ /* 0x000fca00080f0c05 */
[----:B------:R3:W-:Y:S02]  /*5d50*/  STG.E.128 desc[UR38][R16.64], RZ ;  /* 0x000000ff10007986 */ /* 0x0007e4000c101d26 */
.L_x_3177:
[----:B------:R-:W-:Y:S05]  /*5d60*/  BSYNC B0 ;  /* 0x0000000000007941 */ /* 0x000fea0003800000 */
.L_x_3176:
        /* <DEDUP_REMOVED lines=12> */
[----:B-1-3--:R-:W-:Y:S01]  /*5e30*/  LEA R16, P6, R4, UR4, 0x1 ;  /* 0x0000000404107c11 */ /* 0x00afe2000f8c08ff */
[----:B------:R-:W-:-:S05]  /*5e40*/  IMAD.IADD R5, R5, 0x1, R13 ;  /* 0x0000000105057824 */ /* 0x000fca00078e020d */
[----:B------:R-:W-:-:S05]  /*5e50*/  LEA.HI.X R17, R4, UR5, R5, 0x1, P6 ;  /* 0x0000000504117c11 */ /* 0x000fca000b0f0c05 */
[----:B------:R4:W-:Y:S02]  /*5e60*/  STG.E.128 desc[UR38][R16.64], RZ ;  /* 0x000000ff10007986 */ /* 0x0009e4000c101d26 */
.L_x_3179:
[----:B------:R-:W-:Y:S05]  /*5e70*/  BSYNC B0 ;  /* 0x0000000000007941 */ /* 0x000fea0003800000 */
.L_x_3178:
        /* <DEDUP_REMOVED lines=13> */
[----:B-1-34-:R-:W-:Y:S01]  /*5f50*/  LEA R16, P0, R4, UR4, 0x1 ;  /* 0x0000000404107c11 */ /* 0x01afe2000f8008ff */
[----:B------:R-:W-:-:S05]  /*5f60*/  IMAD.IADD R5, R5, 0x1, R13 ;  /* 0x0000000105057824 */ /* 0x000fca00078e020d */
[----:B------:R-:W-:-:S05]  /*5f70*/  LEA.HI.X R17, R4, UR5, R5, 0x1, P0 ;  /* 0x0000000504117c11 */ /* 0x000fca00080f0c05 */
[----:B------:R1:W-:Y:S02]  /*5f80*/  STG.E.128 desc[UR38][R16.64], RZ ;  /* 0x000000ff10007986 */ /* 0x0003e4000c101d26 */
.L_x_3181:
[----:B------:R-:W-:Y:S05]  /*5f90*/  BSYNC B0 ;  /* 0x0000000000007941 */ /* 0x000fea0003800000 */
.L_x_3180:
        /* <DEDUP_REMOVED lines=16> */
.L_x_3183:
[----:B------:R-:W-:Y:S05]  /*60a0*/  BSYNC B0 ;  /* 0x0000000000007941 */ /* 0x000fea0003800000 */
.L_x_3182:
[----:B------:R-:W-:Y:S01]  /*60b0*/  ISETP.GE.OR P6, PT, R10, UR6, P0 ;  /* 0x000000060a007c0c */ /* 0x000fe200087c6670 */
[----:B------:R-:W-:-:S12]  /*60c0*/  BSSY B0, `(.L_x_3184) ;  /* 0x000000f000007945 */ /* 0x000fd80003800000 */
        /* <DEDUP_REMOVED lines=14> */
.L_x_3185:
[----:B------:R-:W-:Y:S05]  /*61b0*/  BSYNC B0 ;  /* 0x0000000000007941 */ /* 0x000fea0003800000 */
.L_x_3184:
[----:B------:R-:W-:Y:S01]  /*61c0*/  ULDC.64 UR4, c[0x0][0x850] ;  /* 0x0002140000047ab9 */ /* 0x000fe20000000a00 */
[----:B------:R-:W-:Y:S01]  /*61d0*/  ULDC UR6, c[0x0][0x83c] ;  /* 0x00020f0000067ab9 */ /* 0x000fe20000000800 */
[----:B------:R-:W-:Y:S01]  /*61e0*/  IMAD R0, R155, UR4, RZ ;  /* 0x000000049b007c24 */ /* 0x000fe2000f8e02ff */
[C---:B------:R-:W-:Y:S01]  /*61f0*/  ISETP.GE.OR P3, PT, R10.reuse, UR6, P3 ;  /* 0x000000060a007c0c */ /* 0x040fe20009f66670 */
[C---:B------:R-:W-:Y:S01]  /*6200*/  IMAD.WIDE.U32 R4, R153.reuse, UR4, R10 ;  /* 0x0000000499047c25 */ /* 0x040fe2000f8e000a */
[----:B------:R-:W-:Y:S01]  /*6210*/  BSSY B0, `(.L_x_3186) ;  /* 0x0000018000007945 */ /* 0x000fe20003800000 */
[C---:B------:R-:W-:Y:S02]  /*6220*/  ISETP.GE.OR P4, PT, R10.reuse, UR6, P4 ;  /* 0x000000060a007c0c */ /* 0x040fe4000a786670 */
[----:B------:R-:W-:Y:S01]  /*6230*/  IMAD R153, R153, UR5, R0 ;  /* 0x0000000599997c24 */ /* 0x000fe2000f8e0200 */
[----:B------:R-:W-:Y:S01]  /*6240*/  ULDC.64 UR4, c[0x0][0x858] ;  /* 0x0002160000047ab9 */ /* 0x000fe20000000a00 */
[----:B------:R-:W-:Y:S01]  /*6250*/  ISETP.GE.OR P5, PT, R10, UR6, P5 ;  /* 0x000000060a007c0c */ /* 0x000fe2000afa6670 */
[----:B------:R-:W-:Y:S01]  /*6260*/  IMAD R0, R14, UR4, RZ ;  /* 0x000000040e007c24 */ /* 0x000fe2000f8e02ff */
[C---:B------:R-:W-:Y:S01]  /*6270*/  ISETP.GE.OR P2, PT, R10.reuse, UR6, P2 ;  /* 0x000000060a007c0c */ /* 0x040fe20009746670 */
[----:B------:R-:W-:Y:S01]  /*6280*/  IMAD.IADD R5, R5, 0x1, R153 ;  /* 0x0000000105057824 */ /* 0x000fe200078e0299 */
[C---:B------:R-:W-:Y:S01]  /*6290*/  ISETP.GE.OR P1, PT, R10.reuse, UR6, P1 ;  /* 0x000000060a007c0c */ /* 0x040fe20008f26670 */
[C---:B-1----:R-:W-:Y:S01]  /*62a0*/  IMAD R7, R19.reuse, UR5, R0 ;  /* 0x0000000513077c24 */ /* 0x042fe2000f8e0200 */
[----:B------:R-:W-:Y:S01]  /*62b0*/  ISETP.GE.OR P0, PT, R10, UR6, P0 ;  /* 0x000000060a007c0c */ /* 0x000fe20008706670 */
[----:B------:R-:W-:-:S04]  /*62c0*/  IMAD.WIDE.U32 R8, R19, UR4, R4 ;  /* 0x0000000413087c25 */ /* 0x000fc8000f8e0004 */
[----:B------:R-:W-:Y:S01]  /*62d0*/  IMAD.IADD R7, R9, 0x1, R7 ;  /* 0x0000000109077824 */ /* 0x000fe200078e0207 */
[----:B------:R-:W-:Y:S07]  /*62e0*/  @P3 BRA `(.L_x_3187) ;  /* 0x0000000000283947 */ /* 0x000fee0003800000 */
        /* <DEDUP_REMOVED lines=10> */
.L_x_3187:
[----:B------:R-:W-:Y:S05]  /*6390*/  BSYNC B0 ;  /* 0x0000000000007941 */ /* 0x000fea0003800000 */
.L_x_3186:
        /* <DEDUP_REMOVED lines=15> */
.L_x_3189:
[----:B------:R-:W-:Y:S05]  /*6490*/  BSYNC B0 ;  /* 0x0000000000007941 */ /* 0x000fea0003800000 */
.L_x_3188:
        /* <DEDUP_REMOVED lines=15> */
.L_x_3191:
[----:B------:R-:W-:Y:S05]  /*6590*/  BSYNC B0 ;  /* 0x0000000000007941 */ /* 0x000fea0003800000 */
.L_x_3190:
        /* <DEDUP_REMOVED lines=15> */
.L_x_3193:
[----:B------:R-:W-:Y:S05]  /*6690*/  BSYNC B0 ;  /* 0x0000000000007941 */ /* 0x000fea0003800000 */
.L_x_3192:
        /* <DEDUP_REMOVED lines=15> */
.L_x_3195:
[----:B------:R-:W-:Y:S05]  /*6790*/  BSYNC B0 ;  /* 0x0000000000007941 */ /* 0x000fea0003800000 */
.L_x_3194:
        /* <DEDUP_REMOVED lines=15> */
.L_x_3118:
        /* <DEDUP_REMOVED lines=29> */
.L_x_3197:
[----:B------:R-:W-:Y:S01]  /*6a60*/  ULDC UR9, c[0x0][0x8c4] ;  /* 0x0002310000097ab9 */ /* 0x000fe20000000800 */
[----:B------:R-:W-:Y:S01]  /*6a70*/  UMOV UR7, UR8 ;  /* 0x0000000800077c82 */ /* 0x000fe20008000000 */
[----:B------:R-:W-:-:S11]  /*6a80*/  UISETP.NE.AND UP0, UPT, UR9, 0x1, UPT ;  /* 0x000000010900788c */ /* 0x000fd6000bf05270 */
[----:B------:R-:W-:Y:S02]  /*6a90*/  @UP0 ULDC.64 UR10, c[0x0][0x8c8] ;  /* 0x00023200000a0ab9 */ /* 0x000fe40000000a00 */
[----:B------:R-:W-:-:S04]  /*6aa0*/  UIMAD.WIDE.U32 UR4, UR8, UR10, URZ ;  /* 0x0000000a080472a5 */ /* 0x000fc8000f8e003f */
[----:B------:R-:W-:-:S04]  /*6ab0*/  @UP0 USHF.R.U32.HI UR7, URZ, UR11, UR5 ;  /* 0x0000000b3f070299 */ /* 0x000fc80008011605 */
[----:B------:R-:W-:-:S12]  /*6ac0*/  UIMAD UR4, UR7, UR9, URZ ;  /* 0x00000009070472a4 */ /* 0x000fd8000f8e023f */
.L_x_3198:
        /* <DEDUP_REMOVED lines=9> */
[----:B------:R-:W-:-:S03]  /*6b60*/  @UP0 USHF.R.U32.HI UR17, URZ, UR6, UR5 ;  /* 0x000000063f110299 */ /* 0x000fc60008011605 */
[----:B------:R-:W-:Y:S01]  /*6b70*/  ULDC.64 UR4, c[0x0][0x8f8] ;  /* 0x00023e0000047ab9 */ /* 0x000fe20000000a00 */
[----:B------:R-:W-:Y:S01]  /*6b80*/  UIADD3 UR6, -UR17, URZ, URZ ;  /* 0x0000003f11067290 */ /* 0x000fe2000fffe13f */
[----:B------:R-:W-:-:S03]  /*6b90*/  ISETP.NE.U32.AND P0, PT, RZ, UR4, PT ;  /* 0x00000004ff007c0c */ /* 0x000fc6000bf05070 */
[----:B------:R-:W-:Y:S01]  /*6ba0*/  UIMAD UR6, UR9, UR6, UR8 ;  /* 0x00000006090672a4 */ /* 0x000fe2000f8e0208 */
[----:B------:R-:W-:-:S13]  /*6bb0*/  ISETP.NE.AND.EX P0, PT, RZ, UR5, PT, P0 ;  /* 0x00000005ff007c0c */ /* 0x000fda000bf05300 */
        /* <DEDUP_REMOVED lines=8> */
.L_x_3199:
        /* <DEDUP_REMOVED lines=11> */
[----:B------:R-:W-:Y:S01]  /*6cf0*/  R2UR UR4, R0 ;  /* 0x00000000000472ca */ /* 0x000fe200000e0000 */
[----:B------:R-:W-:-:S14]  /*6d00*/  BRA `(.L_x_3200) ;  /* 0x0000000000047947 */ /* 0x000fdc0003800000 */
.L_x_3201:
[----:B------:R-:W-:-:S05]  /*6d10*/  ULDC UR4, c[0x0][0x8ec] ;  /* 0x00023b0000047ab9 */ /* 0x000fca0000000800 */
.L_x_3200:
[----:B------:R-:W-:-:S04]  /*6d20*/  UIADD3 UR4, UR4, 0x5f, URZ ;  /* 0x0000005f04047890 */ /* 0x000fc8000fffe03f */
[----:B------:R-:W-:-:S04]  /*6d30*/  UIMAD.WIDE UR4, UR4, 0x2aaaaaab, URZ ;  /* 0x2aaaaaab040478a5 */ /* 0x000fc8000f8e023f */
[----:B------:R-:W-:-:S04]  /*6d40*/  USHF.R.U32.HI UR4, URZ, 0x1f, UR5 ;  /* 0x0000001f3f047899 */ /* 0x000fc80008011605 */
[----:B------:R-:W-:-:S04]  /*6d50*/  ULEA.HI.SX32 UR4, UR5, UR4, 0x1c ;  /* 0x0000000405047291 */ /* 0x000fc8000f8fe23f */
[----:B------:R-:W-:-:S04]  /*6d60*/  UISETP.GE.AND UP0, UPT, UR7, UR4, UPT ;  /* 0x000000040700728c */ /* 0x000fc8000bf06270 */
[----:B------:R-:W-:-:S06]  /*6d70*/  USEL UR17, UR17, 0xffffffff, !UP0 ;  /* 0xffffffff11117887 */ /* 0x000fcc000c000000 */
[----:B------:R-:W-:-:S13]  /*6d80*/  ISETP.LE.AND P0, PT, RZ, UR17, PT ;  /* 0x00000011ff007c0c */ /* 0x000fda000bf03270 */
[----:B------:R-:W-:Y:S05]  /*6d90*/  @!P0 BRA `(.L_x_3125) ;  /* 0x0000004000508947 */ /* 0x000fea0003800000 */
[----:B------:R-:W-:Y:S01]  /*6da0*/  ULDC.64 UR4, c[0x0][0x770] ;  /* 0x0001dc0000047ab9 */ /* 0x000fe20000000a00 */
[----:B------:R-:W-:Y:S01]  /*6db0*/  ULDC.64 UR12, c[0x0][0x788] ;  /* 0x0001e200000c7ab9 */ /* 0x000fe20000000a00 */
        /* <DEDUP_REMOVED lines=19> */
[----:B------:R-:W-:-:S11]  /*6ef0*/  USHF.R.S32.HI UR11, URZ, 0x1f, UR6 ;  /* 0x0000001f3f0b7899 */ /* 0x000fd60008011406 */
        /* <DEDUP_REMOVED lines=16> */
.L_x_3202:
        /* <DEDUP_REMOVED lines=13> */
.L_x_3203:
        /* <DEDUP_REMOVED lines=12> */
.L_x_3204:
[----:B------:R-:W-:Y:S01]  /*7190*/  UIMAD UR7, UR7, 0x60, UR10 ;  /* 0x00000060070778a4 */ /* 0x000fe2000f8e020a */
[----:B------:R-:W-:Y:S01]  /*71a0*/  ULDC UR9, c[0x0][0x74c] ;  /* 0x0001d30000097ab9 */ /* 0x000fe20000000800 */
[----:B------:R-:W-:Y:S02]  /*71b0*/  UIADD3 UR10, UR10, 0x3f, URZ ;  /* 0x0000003f0a0a7890 */ /* 0x000fe4000fffe03f */
[----:B------:R-:W-:-:S04]  /*71c0*/  UIADD3 UR7, UR7, -UR9, -UR8 ;  /* 0x8000000907077290 */ /* 0x000fc8000fffe808 */
        /* <DEDUP_REMOVED lines=11> */
[----:B------:R-:W-:Y:S01]  /*7280*/  ULDC.64 UR18, c[0x0][0x2d8] ;  /* 0x0000b60000127ab9 */ /* 0x000fe20000000a00 */
[----:B------:R-:W-:Y:S02]  /*7290*/  USHF.R.S32.HI UR9, URZ, 0x1f, UR17 ;  /* 0x0000001f3f097899 */ /* 0x000fe40008011411 */
[----:B------:R-:W-:Y:S02]  /*72a0*/  UIMAD UR8, UR11, UR18, URZ ;  /* 0x000000120b0872a4 */ /* 0x000fe4000f8e023f */
[----:B------:R-:W-:Y:S02]  /*72b0*/  UIMAD.WIDE.U32 UR10, UR6, UR18, URZ ;  /* 0x00000012060a72a5 */ /* 0x000fe4000f8e003f */
[----:B------:R-:W-:Y:S02]  /*72c0*/  UIMAD UR19, UR6, UR19, UR8 ;  /* 0x00000013061372a4 */ /* 0x000fe4000f8e0208 */
[----:B------:R-:W-:Y:S02]  /*72d0*/  UIADD3 UR6, UR7, -UR16, URZ ;  /* 0x8000001007067290 */ /* 0x000fe4000fffe03f */
[----:B------:R-:W-:-:S02]  /*72e0*/  USEL UR17, UR17, URZ, !UP0 ;  /* 0x0000003f11117287 */ /* 0x000fc4000c000000 */
[----:B------:R-:W-:Y:S02]  /*72f0*/  ULOP3.LUT UR6, UR6, 0x1, URZ, 0xc0, !UPT ;  /* 0x0000000106067892 */ /* 0x000fe4000f8ec03f */
[----:B------:R-:W-:Y:S02]  /*7300*/  USEL UR18, UR9, URZ, !UP0 ;  /* 0x0000003f09127287 */ /* 0x000fe4000c000000 */
[----:B------:R-:W-:Y:S02]  /*7310*/  UISETP.NE.U32.AND UP0, UPT, UR6, 0x1, UPT ;  /* 0x000000010600788c */ /* 0x000fe4000bf05070 */
[----:B------:R-:W-:Y:S02]  /*7320*/  UIADD3 UR8, UP1, UR4, UR10, URZ ;  /* 0x0000000a04087290 */ /* 0x000fe4000ff3e03f */
[----:B------:R-:W-:Y:S02]  /*7330*/  UIADD3 UR19, UR11, UR19, URZ ;  /* 0x000000130b137290 */ /* 0x000fe4000fffe03f */
[----:B------:R-:W-:Y:S01]  /*7340*/  PLOP3.LUT P1, PT, PT, PT, UP0, 0x80, 0x0 ;  /* 0x000000000000781c */ /* 0x000fe20003f2f008 */
[----:B------:R-:W-:Y:S01]  /*7350*/  ULDC.64 UR36, c[0x0][0x2e0] ;  /* 0x0000b80000247ab9 */ /* 0x000fe20000000a00 */
[----:B------:R-:W-:-:S02]  /*7360*/  UIADD3.X UR9, UR5, UR19, URZ, UP1, !UPT ;  /* 0x0000001305097290 */ /* 0x000fc40008ffe43f */
        /* <DEDUP_REMOVED lines=24> */
.L_x_3207:
[----:B------:R-:W-:Y:S05]  /*74f0*/  BSYNC B0 ;  /* 0x0000000000007941 */ /* 0x000fea0003800000 */
.L_x_3206:
        /* <DEDUP_REMOVED lines=18> */
.L_x_3209:
[----:B------:R-:W-:Y:S05]  /*7620*/  BSYNC B0 ;  /* 0x0000000000007941 */ /* 0x000fea0003800000 */
.L_x_3208:
        /* <DEDUP_REMOVED lines=19> */
.L_x_3211:
[----:B------:R-:W-:Y:S05]  /*7760*/  BSYNC B0 ;  /* 0x0000000000007941 */ /* 0x000fea0003800000 */
.L_x_3210:
[----:B------:R-:W-:Y:S06]  /*7770*/  BAR.ARV 0xa, 0xa0 ;  /* 0x0282800000007b1d */ /* 0x000fec0000002000 */
[----:B------:R-:W-:Y:S04]  /*7780*/  BSSY B0, `(.L_x_3212) ;  /* 0x0000003000007945 */ /* 0x000fe80003800000 */
[----:B------:R-:W-:Y:S05]  /*7790*/  @!P0 BRA `(.L_x_3213) ;  /* 0x0000000000048947 */ /* 0x000fea0003800000 */
[----:B------:R-:W-:-:S04]  /*77a0*/  DEPBAR.LE SB0, 0x1 ;  /* 0x000080400000791a */ /* 0x000fc80000000000 */
.L_x_3213:
[----:B------:R-:W-:Y:S05]  /*77b0*/  BSYNC B0 ;  /* 0x0000000000007941 */ /* 0x000fea0003800000 */
.L_x_3212:
[----:B------:R-:W-:Y:S06]  /*77c0*/  BAR.ARV 0xb, 0xa0 ;  /* 0x02c2800000007b1d */ /* 0x000fec0000002000 */
[----:B------:R-:W-:Y:S04]  /*77d0*/  BSSY B0, `(.L_x_3214) ;  /* 0x0000003000007945 */ /* 0x000fe80003800000 */
[----:B------:R-:W-:Y:S05]  /*77e0*/  @!P0 BRA `(.L_x_3215) ;  /* 0x0000000000048947 */ /* 0x000fea0003800000 */
[----:B------:R-:W-:-:S04]  /*77f0*/  DEPBAR.LE SB0, 0x0 ;  /* 0x000080000000791a */ /* 0x000fc80000000000 */
.L_x_3215:
[----:B------:R-:W-:Y:S05]  /*7800*/  BSYNC B0 ;  /* 0x0000000000007941 */ /* 0x000fea0003800000 */
.L_x_3214:
[----:B------:R-:W-:Y:S06]  /*7810*/  BAR.ARV 0xc, 0xa0 ;  /* 0x0302800000007b1d */ /* 0x000fec0000002000 */
[----:B------:R-:W-:Y:S01]  /*7820*/  UIADD3 UR20, UR16, 0x1, URZ ;  /* 0x0000000110147890 */ /* 0x000fe2000fffe03f */
[----:B------:R-:W-:Y:S11]  /*7830*/  BRA `(.L_x_3216) ;  /* 0x0000000000047947 */ /* 0x000ff60003800000 */
.L_x_3205:
[----:B------:R-:W-:-:S05]  /*7840*/  UMOV UR20, UR16 ;  /* 0x0000001000147c82 */ /* 0x000fca0008000000 */
.L_x_3216:
[----:B------:R-:W-:-:S04]  /*7850*/  UIADD3 UR6, UR16, 0x1, URZ ;  /* 0x0000000110067890 */ /* 0x000fc8000fffe03f */
[----:B------:R-:W-:-:S06]  /*7860*/  UISETP.NE.AND UP0, UPT, UR7, UR6, UPT ;  /* 0x000000060700728c */ /* 0x000fcc000bf05270 */
[----:B------:R-:W-:-:S13]  /*7870*/  PLOP3.LUT P1, PT, PT, PT, UP0, 0x80, 0x0 ;  /* 0x000000000000781c */ /* 0x000fda0003f2f008 */
        /* <DEDUP_REMOVED lines=23> */
.L_x_3237:
        /* <DEDUP_REMOVED lines=32> */
.L_x_3218:
[----:B------:R-:W-:Y:S05]  /*7bf0*/  BSYNC B0 ;  /* 0x0000000000007941 */ /* 0x000fea0003800000 */
.L_x_3217:
        /* <DEDUP_REMOVED lines=12> */
.L_x_3220:
[----:B------:R-:W-:Y:S05]  /*7cc0*/  BSYNC B0 ;  /* 0x0000000000007941 */ /* 0x000fea0003800000 */
.L_x_3219:
        /* <DEDUP_REMOVED lines=13> */
.L_x_3222:
[----:B------:R-:W-:Y:S05]  /*7da0*/  BSYNC B0 ;  /* 0x0000000000007941 */ /* 0x000fea0003800000 */
.L_x_3221:
[----:B------:R-:W-:Y:S06]  /*7db0*/  BAR.ARV 0xa, 0xa0 ;  /* 0x0282800000007b1d */ /* 0x000fec0000002000 */
[----:B------:R-:W-:Y:S04]  /*7dc0*/  BSSY B0, `(.L_x_3223) ;  /* 0x0000003000007945 */ /* 0x000fe80003800000 */
[----:B------:R-:W-:Y:S05]  /*7dd0*/  @!P0 BRA `(.L_x_3224) ;  /* 0x0000000000048947 */ /* 0x000fea0003800000 */
[----:B------:R-:W-:-:S04]  /*7de0*/  DEPBAR.LE SB0, 0x1 ;  /* 0x000080400000791a */ /* 0x000fc80000000000 */
.L_x_3224:
[----:B------:R-:W-:Y:S05]  /*7df0*/  BSYNC B0 ;  /* 0x0000000000007941 */ /* 0x000fea0003800000 */
.L_x_3223:
[----:B------:R-:W-:Y:S06]  /*7e00*/  BAR.ARV 0xb, 0xa0 ;  /* 0x02c2800000007b1d */ /* 0x000fec0000002000 */
[----:B------:R-:W-:Y:S04]  /*7e10*/  BSSY B0, `(.L_x_3225) ;  /* 0x0000003000007945 */ /* 0x000fe80003800000 */
[----:B------:R-:W-:Y:S05]  /*7e20*/  @!P0 BRA `(.L_x_3226) ;  /* 0x0000000000048947 */ /* 0x000fea0003800000 */
[----:B------:R-:W-:-:S04]  /*7e30*/  DEPBAR.LE SB0, 0x0 ;  /* 0x000080000000791a */ /* 0x000fc80000000000 */
.L_x_3226:
[----:B------:R-:W-:Y:S05]  /*7e40*/  BSYNC B0 ;  /* 0x0000000000007941 */ /* 0x000fea0003800000 */
.L_x_3225:
        /* <DEDUP_REMOVED lines=13> */
.L_x_3228:
[----:B------:R-:W-:Y:S05]  /*7f20*/  BSYNC B0 ;  /* 0x0000000000007941 */ /* 0x000fea0003800000 */
.L_x_3227:
        /* <DEDUP_REMOVED lines=12> */
.L_x_3230:
[----:B------:R-:W-:Y:S05]  /*7ff0*/  BSYNC B0 ;  /* 0x0000000000007941 */ /* 0x000fea0003800000 */
.L_x_3229:
        /* <DEDUP_REMOVED lines=13> */
.L_x_3232:
[----:B------:R-:W-:Y:S05]  /*80d0*/  BSYNC B0 ;  /* 0x0000000000007941 */ /* 0x000fea0003800000 */
.L_x_3231:
[----:B------:R-:W-:Y:S06]  /*80e0*/  BAR.ARV 0xa, 0xa0 ;  /* 0x0282800000007b1d */ /* 0x000fec0000002000 */
[----:B------:R-:W-:Y:S04]  /*80f0*/  BSSY B0, `(.L_x_3233) ;  /* 0x0000003000007945 */ /* 0x000fe80003800000 */
[----:B------:R-:W-:Y:S05]  /*8100*/  @!P0 BRA `(.L_x_3234) ;  /* 0x0000000000048947 */ /* 0x000fea0003800000 */
[----:B------:R-:W-:-:S04]  /*8110*/  DEPBAR.LE SB0, 0x1 ;  /* 0x000080400000791a */ /* 0x000fc80000000000 */
.L_x_3234:
[----:B------:R-:W-:Y:S05]  /*8120*/  BSYNC B0 ;  /* 0x0000000000007941 */ /* 0x000fea0003800000 */
.L_x_3233:
[----:B------:R-:W-:Y:S01]  /*8130*/  UIADD3 UR20, UR20, 0x2, URZ ;  /* 0x0000000214147890 */ /* 0x000fe2000fffe03f */
[----:B------:R-:W-:Y:S06]  /*8140*/  BAR.ARV 0xb, 0xa0 ;  /* 0x02c2800000007b1d */ /* 0x000fec0000002000 */
[----:B------:R-:W-:Y:S01]  /*8150*/  UISETP.GE.AND UP0, UPT, UR20, UR7, UPT ;  /* 0x000000071400728c */ /* 0x000fe2000bf06270 */
[----:B------:R-:W-:Y:S04]  /*8160*/  BSSY B0, `(.L_x_3235) ;  /* 0x0000003000007945 */ /* 0x000fe80003800000 */
[----:B------:R-:W-:Y:S06]  /*8170*/  @!P0 BRA `(.L_x_3236) ;  /* 0x0000000000048947 */ /* 0x000fec0003800000 */
[----:B------:R-:W-:-:S04]  /*8180*/  DEPBAR.LE SB0, 0x0 ;  /* 0x000080000000791a */ /* 0x000fc80000000000 */
.L_x_3236:
[----:B------:R-:W-:Y:S05]  /*8190*/  BSYNC B0 ;  /* 0x0000000000007941 */ /* 0x000fea0003800000 */
.L_x_3235:
[----:B------:R-:W-:Y:S06]  /*81a0*/  BAR.ARV 0xc, 0xa0 ;  /* 0x0302800000007b1d */ /* 0x000fec0000002000 */
[----:B------:R-:W-:Y:S01]  /*81b0*/  PLOP3.LUT P1, PT, PT, PT, UP0, 0x80, 0x0 ;  /* 0x000000000000781c */ /* 0x000fe20003f2f008 */
[----:B------:R-:W-:Y:S02]  /*81c0*/  UIADD3 UR47, UR47, 0x6000, URZ ;  /* 0x000060002f2f7890 */ /* 0x000fe4000fffe03f */
[----:B------:R-:W-:-:S10]  /*81d0*/  UIADD3 UR6, UR6, 0x6000, URZ ;  /* 0x0000600006067890 */ /* 0x000fd4000fffe03f */
[----:B------:R-:W-:Y:S05]  /*81e0*/  @!P1 BRA `(.L_x_3237) ;  /* 0xfffffff800009947 */ /* 0x000fea000383ffff */
[----:B------:R-:W-:Y:S05]  /*81f0*/  BRA `(.L_x_3125) ;  /* 0x0000002c00387947 */ /* 0x000fea0003800000 */
.L_x_3196:
[----:B------:R-:W1:Y:S01]  /*8200*/  LDC R5, c[0x0][0x8d0] ;  /* 0x00023400ff057b82 */ /* 0x000e620000000800 */
[----:B------:R-:W2:Y:S01]  /*8210*/  S2R R3, SR_CTAID.X ;  /* 0x0000000000037919 */ /* 0x000ea20000002500 */
[----:B------:R-:W-:Y:S01]  /*8220*/  ULDC UR4, c[0x0][0x8e8] ;  /* 0x00023a0000047ab9 */ /* 0x000fe20000000800 */
[----:B-1----:R-:W-:Y:S01]  /*8230*/  ISETP.NE.AND P0, PT, R5, 0x1, PT ;  /* 0x000000010500780c */ /* 0x002fe20003f05270 */
[----:B--2---:R-:W-:-:S12]  /*8240*/  IMAD.MOV.U32 R2, RZ, RZ, R3 ;  /* 0x000000ffff027224 */ /* 0x004fd800078e0003 */
[----:B------:R-:W1:Y:S08]  /*8250*/  @P0 LDC R0, c[0x0][0x8d4] ;  /* 0x00023500ff000b82 */ /* 0x000e700000000800 */
[----:B------:R-:W2:Y:S01]  /*8260*/  @P0 LDC R7, c[0x0][0x8d8] ;  /* 0x00023600ff070b82 */ /* 0x000ea20000000800 */
[----:B-1----:R-:W-:-:S05]  /*8270*/  @P0 IMAD.HI.U32 R0, R3, R0, RZ ;  /* 0x0000000003000227 */ /* 0x002fca00078e00ff */
[----:B--2---:R-:W-:-:S04]  /*8280*/  @P0 SHF.R.U32.HI R2, RZ, R7, R0 ;  /* 0x00000007ff020219 */ /* 0x004fc80000011600 */
[----:B------:R-:W-:Y:S01]  /*8290*/  ISETP.GE.AND P0, PT, R2, UR4, PT ;  /* 0x0000000402007c0c */ /* 0x000fe2000bf06270 */
[----:B------:R-:W-:-:S04]  /*82a0*/  IMAD.MOV R0, RZ, RZ, -R2 ;  /* 0x000000ffff007224 */ /* 0x000fc800078e0a02 */
[----:B------:R-:W-:-:S08]  /*82b0*/  IMAD R5, R5, R0, R3 ;  /* 0x0000000005057224 */ /* 0x000fd000078e0203 */
[----:B------:R-:W-:Y:S05]  /*82c0*/  @!P0 BRA `(.L_x_3238) ;  /* 0x0000000000208947 */ /* 0x000fea0003800000 */
[----:B------:R-:W1:Y:S01]  /*82d0*/  LDC R3, c[0x0][0x8dc] ;  /* 0x00023700ff037b82 */ /* 0x000e620000000800 */
[----:B------:R-:W-:Y:S01]  /*82e0*/  IMAD.MOV.U32 R0, RZ, RZ, R5 ;  /* 0x000000ffff007224 */ /* 0x000fe200078e0005 */
[----:B-1----:R-:W-:-:S13]  /*82f0*/  ISETP.NE.AND P0, PT, R3, 0x1, PT ;  /* 0x000000010300780c */ /* 0x002fda0003f05270 */
[----:B------:R-:W1:Y:S02]  /*8300*/  @P0 LDC.64 R6, c[0x0][0x8e0] ;  /* 0x00023800ff060b82 */ /* 0x000e640000000a00 */
[----:B-1----:R-:W-:-:S05]  /*8310*/  @P0 IMAD.HI.U32 R4, R5, R6, RZ ;  /* 0x0000000605040227 */ /* 0x002fca00078e00ff */
[----:B------:R-:W-:-:S05]  /*8320*/  @P0 SHF.R.U32.HI R0, RZ, R7, R4 ;  /* 0x00000007ff000219 */ /* 0x000fca0000011604 */
[----:B------:R-:W-:Y:S01]  /*8330*/  IMAD R3, R0, R3, RZ ;  /* 0x0000000300037224 */ /* 0x000fe200078e02ff */
[----:B------:R-:W-:Y:S06]  /*8340*/  BRA `(.L_x_3239) ;  /* 0x00000000001c7947 */ /* 0x000fec0003800000 */
.L_x_3238:
[----:B------:R-:W1:Y:S01]  /*8350*/  LDC R3, c[0x0][0x8c4] ;  /* 0x00023100ff037b82 */ /* 0x000e620000000800 */
[----:B------:R-:W-:Y:S01]  /*8360*/  IMAD.MOV.U32 R0, RZ, RZ, R5 ;  /* 0x000000ffff007224 */ /* 0x000fe200078e0005 */
[----:B-1----:R-:W-:-:S13]  /*8370*/  ISETP.NE.AND P0, PT, R3, 0x1, PT ;  /* 0x000000010300780c */ /* 0x002fda0003f05270 */
[----:B------:R-:W1:Y:S02]  /*8380*/  @P0 LDC.64 R6, c[0x0][0x8c8] ;  /* 0x00023200ff060b82 */ /* 0x000e640000000a00 */
[----:B-1----:R-:W-:-:S05]  /*8390*/  @P0 IMAD.HI.U32 R4, R5, R6, RZ ;  /* 0x0000000605040227 */ /* 0x002fca00078e00ff */
[----:B------:R-:W-:-:S05]  /*83a0*/  @P0 SHF.R.U32.HI R0, RZ, R7, R4 ;  /* 0x00000007ff000219 */ /* 0x000fca0000011604 */
[----:B------:R-:W-:-:S07]  /*83b0*/  IMAD R3, R0, R3, RZ ;  /* 0x0000000300037224 */ /* 0x000fce00078e02ff */
.L_x_3239:
[----:B------:R-:W1:Y:S01]  /*83c0*/  LDC R8, c[0x0][0x8b8] ;  /* 0x00022e00ff087b82 */ /* 0x000e620000000800 */
[----:B------:R-:W-:Y:S01]  /*83d0*/  IMAD.IADD R3, R5, 0x1, -R3 ;  /* 0x0000000105037824 */ /* 0x000fe200078e0a03 */
[----:B------:R-:W-:-:S06]  /*83e0*/  ULDC.64 UR6, c[0x0][0x8f8] ;  /* 0x00023e0000067ab9 */ /* 0x000fcc0000000a00 */
[----:B------:R-:W2:Y:S01]  /*83f0*/  LDC R4, c[0x0][0x8c4] ;  /* 0x00023100ff047b82 */ /* 0x000ea20000000800 */
[C---:B-1----:R-:W-:Y:S02]  /*8400*/  ISETP.NE.AND P0, PT, R8.reuse, 0x1, PT ;  /* 0x000000010800780c */ /* 0x042fe40003f05270 */
[----:B------:R-:W-:Y:S01]  /*8410*/  R2UR UR28, R8 ;  /* 0x00000000081c72ca */ /* 0x000fe200000e0000 */
[----:B--2---:R-:W-:-:S04]  /*8420*/  IMAD R3, R2, R4, R3 ;  /* 0x0000000402037224 */ /* 0x004fc800078e0203 */
[----:B------:R-:W-:-:S06]  /*8430*/  IMAD.MOV.U32 R9, RZ, RZ, R3 ;  /* 0x000000ffff097224 */ /* 0x000fcc00078e0003 */
[----:B------:R-:W1:Y:S01]  /*8440*/  @P0 LDC R6, c[0x0][0x8bc] ;  /* 0x00022f00ff060b82 */ /* 0x000e620000000800 */
[----:B------:R-:W-:-:S07]  /*8450*/  R2UR UR5, R3 ;  /* 0x00000000030572ca */ /* 0x000fce00000e0000 */
[----:B------:R-:W2:Y:S01]  /*8460*/  @P0 LDC R7, c[0x0][0x8c0] ;  /* 0x00023000ff070b82 */ /* 0x000ea20000000800 */
[----:B-1----:R-:W-:-:S05]  /*8470*/  @P0 IMAD.HI.U32 R2, R3, R6, RZ ;  /* 0x0000000603020227 */ /* 0x002fca00078e00ff */
[----:B--2---:R-:W-:Y:S02]  /*8480*/  @P0 SHF.R.U32.HI R9, RZ, R7, R2 ;  /* 0x00000007ff090219 */ /* 0x004fe40000011602 */
[----:B------:R-:W-:-:S03]  /*8490*/  ISETP.NE.U32.AND P0, PT, RZ, UR6, PT ;  /* 0x00000006ff007c0c */ /* 0x000fc6000bf05070 */
[----:B------:R-:W-:Y:S01]  /*84a0*/  IMAD.MOV R2, RZ, RZ, -R9 ;  /* 0x000000ffff027224 */ /* 0x000fe200078e0a09 */
[----:B------:R-:W-:-:S04]  /*84b0*/  ISETP.NE.AND.EX P0, PT, RZ, UR7, PT, P0 ;  /* 0x00000007ff007c0c */ /* 0x000fc8000bf05300 */
[----:B------:R-:W-:-:S13]  /*84c0*/  R2UR UR4, R2 ;  /* 0x00000000020472ca */ /* 0x000fda00000e0000 */
[----:B------:R-:W-:Y:S01]  /*84d0*/  UIMAD UR28, UR28, UR4, UR5 ;  /* 0x000000041c1c72a4 */ /* 0x000fe2000f8e0205 */
[----:B------:R-:W-:Y:S11]  /*84e0*/  @!P0 BRA `(.L_x_3240) ;  /* 0x0000000000108947 */ /* 0x000ff60003800000 */
[----:B------:R-:W1:Y:S02]  /*84f0*/  LDC.64 R2, c[0x0][0x8f8] ;  /* 0x00023e00ff027b82 */ /* 0x000e640000000a00 */
[----:B-1----:R-:W-:-:S05]  /*8500*/  IMAD.WIDE R2, R9, 0x4, R2 ;  /* 0x0000000409027825 */ /* 0x002fca00078e0202 */
[----:B------:R1:W5:Y:S01]  /*8510*/  LDG.E R4, desc[UR38][R2.64] ;  /* 0x0000002602047981 */ /* 0x000362000c1e1900 */
[----:B------:R-:W-:Y:S05]  /*8520*/  BRA `(.L_x_3241) ;  /* 0x00000000002c7947 */ /* 0x000fea0003800000 */
.L_x_3240:
        /* <DEDUP_REMOVED lines=10> */
.L_x_3242:
[----:B------:R-:W2:Y:S02]  /*85d0*/  LDC R4, c[0x0][0x8ec] ;  /* 0x00023b00ff047b82 */ /* 0x000ea40000000800 */
.L_x_3241:
[----:B--2--5:R-:W-:Y:S02]  /*85e0*/  VIADD R4, R4, 0x5f ;  /* 0x0000005f04047836 */ /* 0x024fe40000000000 */
[----:B------:R-:W-:Y:S02]  /*85f0*/  IMAD.MOV.U32 R8, RZ, RZ, 0x1 ;  /* 0x00000001ff087424 */ /* 0x000fe400078e00ff */
[----:B------:R-:W-:-:S04]  /*8600*/  IMAD.HI R4, R4, 0x2aaaaaab, RZ ;  /* 0x2aaaaaab04047827 */ /* 0x000fc800078e02ff */
[----:B-1----:R-:W-:Y:S01]  /*8610*/  IMAD.MOV.U32 R2, RZ, RZ, RZ ;  /* 0x000000ffff027224 */ /* 0x002fe200078e00ff */
[----:B------:R-:W-:Y:S01]  /*8620*/  SHF.R.U32.HI R3, RZ, 0x1f, R4 ;  /* 0x0000001fff037819 */ /* 0x000fe20000011604 */
[----:B------:R-:W-:-:S03]  /*8630*/  IMAD.MOV.U32 R16, RZ, RZ, 0x1 ;  /* 0x00000001ff107424 */ /* 0x000fc600078e00ff */
[----:B------:R-:W-:-:S04]  /*8640*/  LEA.HI.SX32 R3, R4, R3, 0x1c ;  /* 0x0000000304037211 */ /* 0x000fc800078fe2ff */
[----:B------:R-:W-:-:S04]  /*8650*/  ISETP.GE.AND P0, PT, R0, R3, PT ;  /* 0x000000030000720c */ /* 0x000fc80003f06270 */
[----:B------:R-:W-:-:S04]  /*8660*/  SEL R9, R9, 0xffffffff, !P0 ;  /* 0xffffffff09097807 */ /* 0x000fc80004000000 */
[----:B------:R-:W-:-:S13]  /*8670*/  ISETP.GE.AND P0, PT, R9, RZ, PT ;  /* 0x000000ff0900720c */ /* 0x000fda0003f06270 */
[----:B------:R-:W-:Y:S05]  /*8680*/  @!P0 BRA `(.L_x_3243) ;  /* 0x0000002400908947 */ /* 0x000fea0003800000 */
[----:B------:R-:W1:Y:S01]  /*8690*/  LDC.64 R10, c[0x0][0x770] ;  /* 0x0001dc00ff0a7b82 */ /* 0x000e620000000a00 */
[----:B------:R-:W-:-:S07]  /*86a0*/  ULDC.64 UR8, c[0x0][0x788] ;  /* 0x0001e20000087ab9 */ /* 0x000fce0000000a00 */
[----:B------:R-:W2:Y:S08]  /*86b0*/  LDC.64 R2, c[0x0][0x780] ;  /* 0x0001e000ff027b82 */ /* 0x000eb00000000a00 */
[----:B------:R-:W3:Y:S01]  /*86c0*/  LDC.64 R4, c[0x0][0x770] ;  /* 0x0001dc00ff047b82 */ /* 0x000ee20000000a00 */
[----:B-1----:R-:W-:-:S07]  /*86d0*/  ISETP.NE.U32.AND P0, PT, R10, RZ, PT ;  /* 0x000000ff0a00720c */ /* 0x002fce0003f05070 */
[----:B------:R-:W1:Y:S01]  /*86e0*/  LDC.64 R12, c[0x0][0x778] ;  /* 0x0001de00ff0c7b82 */ /* 0x000e620000000a00 */
[----:B------:R-:W-:Y:S01]  /*86f0*/  ISETP.NE.AND.EX P0, PT, R11, RZ, PT, P0 ;  /* 0x000000ff0b00720c */ /* 0x000fe20003f05300 */
[----:B---3--:R-:W-:-:S12]  /*8700*/  IMAD.WIDE R4, R9, 0x4, R4 ;  /* 0x0000000409047825 */ /* 0x008fd800078e0204 */
[----:B------:R-:W-:Y:S01]  /*8710*/  VOTEU.ANY UP0, P0 ;  /* 0x00000000003f7886 */ /* 0x000fe20000000100 */
[----:B------:R-:W-:Y:S02]  /*8720*/  PLOP3.LUT P3, PT, PT, PT, UP0, 0x80, 0x0 ;  /* 0x000000000000781c */ /* 0x000fe40003f6f008 */
[----:B--2---:R-:W-:-:S04]  /*8730*/  ISETP.NE.U32.AND P0, PT, R2, RZ, PT ;  /* 0x000000ff0200720c */ /* 0x004fc80003f05070 */
[----:B------:R-:W-:Y:S02]  /*8740*/  ISETP.NE.AND.EX P1, PT, R3, RZ, PT, P0 ;  /* 0x000000ff0300720c */ /* 0x000fe40003f25300 */
[----:B------:R-:W2:Y:S05]  /*8750*/  LDC.64 R2, c[0x0][0x778] ;  /* 0x0001de00ff027b82 */ /* 0x000eaa0000000a00 */
[----:B------:R-:W3:Y:S01]  /*8760*/  @P3 LDG.E R16, desc[UR38][R4.64] ;  /* 0x0000002604103981 */ /* 0x000ee2000c1e1900 */
[----:B-1----:R-:W-:-:S03]  /*8770*/  ISETP.NE.U32.AND P0, PT, R12, RZ, PT ;  /* 0x000000ff0c00720c */ /* 0x002fc60003f05070 */
[----:B------:R-:W4:Y:S01]  /*8780*/  @P3 LDG.E R14, desc[UR38][R4.64] ;  /* 0x00000026040e3981 */ /* 0x000f22000c1e1900 */
[----:B------:R-:W-:Y:S01]  /*8790*/  ISETP.NE.AND.EX P0, PT, R13, RZ, PT, P0 ;  /* 0x000000ff0d00720c */ /* 0x000fe20003f05300 */
[----:B------:R-:W1:Y:S08]  /*87a0*/  @P1 LDC.64 R6, c[0x0][0x780] ;  /* 0x0001e000ff061b82 */ /* 0x000e700000000a00 */
[----:B------:R-:W1:Y:S01]  /*87b0*/  LDC R13, c[0x0][0x280] ;  /* 0x0000a000ff0d7b82 */ /* 0x000e620000000800 */
[----:B------:R-:W-:-:S02]  /*87c0*/  IMAD.MOV.U32 R12, RZ, RZ, RZ ;  /* 0x000000ffff0c7224 */ /* 0x000fc400078e00ff */
[----:B--2---:R-:W-:-:S05]  /*87d0*/  IMAD.WIDE R2, R9, 0x4, R2 ;  /* 0x0000000409027825 */ /* 0x004fca00078e0202 */
[----:B------:R2:W5:Y:S01]  /*87e0*/  @P0 LDG.E R12, desc[UR38][R2.64] ;  /* 0x00000026020c0981 */ /* 0x000562000c1e1900 */
[----:B-1----:R-:W-:-:S05]  /*87f0*/  @P1 IMAD.WIDE R6, R9, 0x4, R6 ;  /* 0x0000000409061825 */ /* 0x002fca00078e0206 */
[----:B------:R2:W5:Y:S01]  /*8800*/  @P1 LDG.E R13, desc[UR38][R6.64] ;  /* 0x00000026060d1981 */ /* 0x000562000c1e1900 */
[----:B------:R-:W-:Y:S01]  /*8810*/  ISETP.NE.U32.AND P2, PT, RZ, UR8, PT ;  /* 0x00000008ff007c0c */ /* 0x000fe2000bf45070 */
[----:B------:R-:W-:-:S03]  /*8820*/  UMOV UR6, URZ ;  /* 0x0000003f00067c82 */ /* 0x000fc60008000000 */
[----:B------:R-:W-:Y:S01]  /*8830*/  ISETP.NE.AND.EX P2, PT, RZ, UR9, PT, P2 ;  /* 0x00000009ff007c0c */ /* 0x000fe2000bf45320 */
[----:B---3--:R-:W-:-:S05]  /*8840*/  @P3 IMAD R16, R9, 0x40, R16 ;  /* 0x0000004009103824 */ /* 0x008fca00078e0210 */
[----:B------:R-:W-:-:S13]  /*8850*/  @P3 R2UR UR4, R16 ;  /* 0x00000000100432ca */ /* 0x000fda00000e0000 */
[----:B------:R-:W-:-:S04]  /*8860*/  @UP0 USHF.R.S32.HI UR5, URZ, 0x1f, UR4 ;  /* 0x0000001f3f050899 */ /* 0x000fc80008011404 */
[----:B------:R-:W-:-:S04]  /*8870*/  @UP0 ULEA.HI UR5, UR5, UR4, URZ, 0x6 ;  /* 0x0000000405050291 */ /* 0x000fc8000f8f303f */
[----:B------:R-:W-:Y:S01]  /*8880*/  @UP0 ULOP3.LUT UR7, UR5, 0xffffffc0, URZ, 0xc0, !UPT ;  /* 0xffffffc005070892 */ /* 0x000fe2000f8ec03f */
[----:B----4-:R-:W-:-:S03]  /*8890*/  @P3 R2UR UR6, R14 ;  /* 0x000000000e0632ca */ /* 0x010fc600000e0000 */
[----:B------:R-:W-:Y:S01]  /*88a0*/  @UP0 USHF.R.S32.HI UR8, URZ, 0x1f, UR7 ;  /* 0x0000001f3f080899 */ /* 0x000fe20008011407 */
[----:B--2---:R-:W-:Y:S11]  /*88b0*/  @P1 BRA `(.L_x_3244) ;  /* 0x0000000000101947 */ /* 0x004ff60003800000 */
[----:B------:R-:W-:Y:S05]  /*88c0*/  @!P3 BRA `(.L_x_3244) ;  /* 0x00000000000cb947 */ /* 0x000fea0003800000 */
[----:B------:R-:W2:Y:S04]  /*88d0*/  LDG.E R6, desc[UR38][R4.64] ;  /* 0x0000002604067981 */ /* 0x000ea8000c1e1900 */
[----:B-----5:R-:W2:Y:S02]  /*88e0*/  LDG.E R13, desc[UR38][R4.64+0x4] ;  /* 0x00000426040d7981 */ /* 0x020ea4000c1e1900 */
[----:B--2---:R-:W-:-:S07]  /*88f0*/  IMAD.IADD R13, R13, 0x1, -R6 ;  /* 0x000000010d0d7824 */ /* 0x004fce00078e0a06 */
.L_x_3244:
[----:B------:R-:W-:Y:S01]  /*8900*/  ULDC UR9, c[0x0][0x290] ;  /* 0x0000a40000097ab9 */ /* 0x000fe20000000800 */
[----:B------:R-:W-:Y:S01]  /*8910*/  UMOV UR4, URZ ;  /* 0x0000003f00047c82 */ /* 0x000fe20008000000 */
[----:B------:R-:W-:Y:S01]  /*8920*/  UMOV UR5, URZ ;  /* 0x0000003f00057c82 */ /* 0x000fe20008000000 */
[----:B------:R-:W-:Y:S01]  /*8930*/  IMAD.U32 R4, RZ, RZ, UR9 ;  /* 0x00000009ff047e24 */ /* 0x000fe2000f8e00ff */
[----:B------:R-:W-:Y:S01]  /*8940*/  @UP0 UMOV UR4, UR7 ;  /* 0x0000000700040c82 */ /* 0x000fe20008000000 */
[----:B------:R-:W-:Y:S01]  /*8950*/  @UP0 UMOV UR5, UR8 ;  /* 0x0000000800050c82 */ /* 0x000fe20008000000 */
[----:B------:R-:W-:Y:S05]  /*8960*/  @!P2 BRA `(.L_x_3245) ;  /* 0x000000000010a947 */ /* 0x000fea0003800000 */
[----:B------:R-:W1:Y:S02]  /*8970*/  LDC.64 R2, c[0x0][0x788] ;  /* 0x0001e200ff027b82 */ /* 0x000e640000000a00 */
[----:B-1----:R-:W-:-:S05]  /*8980*/  IMAD.WIDE R2, R9, 0x4, R2 ;  /* 0x0000000409027825 */ /* 0x002fca00078e0202 */
[----:B------:R1:W5:Y:S01]  /*8990*/  LDG.E R4, desc[UR38][R2.64] ;  /* 0x0000002602047981 */ /* 0x000362000c1e1900 */
[----:B------:R-:W-:Y:S05]  /*89a0*/  BRA `(.L_x_3246) ;  /* 0x0000000000107947 */ /* 0x000fea0003800000 */
.L_x_3245:
[----:B------:R-:W-:Y:S05]  /*89b0*/  @!P0 BRA `(.L_x_3246) ;  /* 0x00000000000c8947 */ /* 0x000fea0003800000 */
[----:B------:R-:W2:Y:S04]  /*89c0*/  LDG.E R5, desc[UR38][R2.64] ;  /* 0x0000002602057981 */ /* 0x000ea8000c1e1900 */
[----:B------:R-:W2:Y:S02]  /*89d0*/  LDG.E R4, desc[UR38][R2.64+0x4] ;  /* 0x0000042602047981 */ /* 0x000ea4000c1e1900 */
[----:B--2---:R-:W-:-:S07]  /*89e0*/  IMAD.IADD R4, R4, 0x1, -R5 ;  /* 0x0000000104047824 */ /* 0x004fce00078e0a05 */
.L_x_3246:
[----:B-1---5:R-:W-:Y:S01]  /*89f0*/  IMAD R3, R0, 0x60, R13 ;  /* 0x0000006000037824 */ /* 0x022fe200078e020d */
[----:B------:R-:W-:Y:S01]  /*8a00*/  ULDC UR7, c[0x0][0x74c] ;  /* 0x0001d30000077ab9 */ /* 0x000fe20000000800 */
[----:B------:R-:W-:Y:S02]  /*8a10*/  VIADD R13, R13, 0x3f ;  /* 0x0000003f0d0d7836 */ /* 0x000fe40000000000 */
[----:B------:R-:W-:Y:S01]  /*8a20*/  IMAD.MOV.U32 R16, RZ, RZ, 0x1 ;  /* 0x00000001ff107424 */ /* 0x000fe200078e00ff */
[----:B------:R-:W-:Y:S02]  /*8a30*/  IADD3 R3, R3, -UR7, -R4 ;  /* 0x8000000703037c10 */ /* 0x000fe4000fffe804 */
[----:B------:R-:W-:Y:S02]  /*8a40*/  SHF.R.S32.HI R2, RZ, 0x1f, R13 ;  /* 0x0000001fff027819 */ /* 0x000fe4000001140d */
[----:B------:R-:W-:Y:S02]  /*8a50*/  SHF.R.S32.HI R4, RZ, 0x1f, R3 ;  /* 0x0000001fff047819 */ /* 0x000fe40000011403 */
[----:B------:R-:W-:-:S02]  /*8a60*/  LEA.HI R2, R2, R13, RZ, 0x6 ;  /* 0x0000000d02027211 */ /* 0x000fc400078f30ff */
[----:B------:R-:W-:-:S04]  /*8a70*/  LEA.HI R4, R4, R3, RZ, 0x6 ;  /* 0x0000000304047211 */ /* 0x000fc800078f30ff */
[----:B------:R-:W-:Y:S02]  /*8a80*/  SHF.R.S32.HI R3, RZ, 0x6, R4 ;  /* 0x00000006ff037819 */ /* 0x000fe40000011404 */
[----:B------:R-:W-:Y:S01]  /*8a90*/  SHF.R.S32.HI R4, RZ, 0x6, R2 ;  /* 0x00000006ff047819 */ /* 0x000fe20000011402 */
[----:B------:R-:W-:Y:S01]  /*8aa0*/  IMAD.MOV.U32 R2, RZ, RZ, RZ ;  /* 0x000000ffff027224 */ /* 0x000fe200078e00ff */
[----:B------:R-:W-:-:S04]  /*8ab0*/  VIMNMX R5, RZ, R3, !PT ;  /* 0x00000003ff057248 */ /* 0x000fc80007fe0100 */
[----:B------:R-:W-:-:S13]  /*8ac0*/  ISETP.GT.AND P1, PT, R4, R5, PT ;  /* 0x000000050400720c */ /* 0x000fda0003f24270 */
[----:B------:R-:W-:Y:S05]  /*8ad0*/  @!P1 BRA `(.L_x_3243) ;  /* 0x00000020007c9947 */ /* 0x000fea0003800000 */
[----:B------:R-:W-:Y:S01]  /*8ae0*/  ISETP.NE.U32.AND P1, PT, R10, RZ, PT ;  /* 0x000000ff0a00720c */ /* 0x000fe20003f25070 */
[----:B------:R-:W-:Y:S01]  /*8af0*/  USHF.R.S32.HI UR7, URZ, 0x1f, UR28 ;  /* 0x0000001f3f077899 */ /* 0x000fe2000801141c */
[----:B------:R-:W-:Y:S01]  /*8b00*/  SHF.R.S32.HI R2, RZ, 0x1f, R9 ;  /* 0x0000001fff027819 */ /* 0x000fe20000011409 */
[----:B------:R-:W-:Y:S01]  /*8b10*/  ULDC.64 UR10, c[0x0][0x718] ;  /* 0x0001c600000a7ab9 */ /* 0x000fe20000000a00 */
[----:B------:R-:W-:Y:S01]  /*8b20*/  ISETP.NE.AND.EX P1, PT, R11, RZ, PT, P1 ;  /* 0x000000ff0b00720c */ /* 0x000fe20003f25310 */
[----:B------:R-:W-:Y:S01]  /*8b30*/  UMOV UR8, UR4 ;  /* 0x0000000400087c82 */ /* 0x000fe20008000000 */
[----:B------:R-:W-:Y:S01]  /*8b40*/  UMOV UR9, UR5 ;  /* 0x0000000500097c82 */ /* 0x000fe20008000000 */
[----:B------:R-:W-:Y:S01]  /*8b50*/  R2UR UR37, R9 ;  /* 0x00000000092572ca */ /* 0x000fe200000e0000 */
[----:B------:R-:W-:Y:S01]  /*8b60*/  UIMAD.WIDE.U32 UR4, UR28, UR10, UR8 ;  /* 0x0000000a1c0472a5 */ /* 0x000fe2000f8e0008 */
[----:B------:R-:W-:Y:S01]  /*8b70*/  SEL R2, R2, RZ, !P1 ;  /* 0x000000ff02027207 */ /* 0x000fe20004800000 */
[----:B------:R-:W-:Y:S01]  /*8b80*/  UIMAD UR10, UR7, UR10, URZ ;  /* 0x0000000a070a72a4 */ /* 0x000fe2000f8e023f */
[----:B------:R-:W-:Y:S01]  /*8b90*/  R2UR UR35, R0 ;  /* 0x00000000002372ca */ /* 0x000fe200000e0000 */
[----:B------:R-:W-:Y:S01]  /*8ba0*/  ULDC.64 UR12, c[0x0][0x730] ;  /* 0x0001cc00000c7ab9 */ /* 0x000fe20000000a00 */
[----:B------:R-:W-:Y:S01]  /*8bb0*/  R2UR UR14, R2 ;  /* 0x00000000020e72ca */ /* 0x000fe200000e0000 */
[----:B------:R-:W-:Y:S01]  /*8bc0*/  UIMAD UR10, UR28, UR11, UR10 ;  /* 0x0000000b1c0a72a4 */ /* 0x000fe2000f8e020a */
[----:B------:R-:W-:Y:S01]  /*8bd0*/  BSSY B0, `(.L_x_3243) ;  /* 0x000020f000007945 */ /* 0x000fe20003800000 */
[----:B------:R-:W-:Y:S01]  /*8be0*/  UIMAD UR7, UR7, UR12, URZ ;  /* 0x0000000c070772a4 */ /* 0x000fe2000f8e023f */
[----:B------:R-:W-:Y:S01]  /*8bf0*/  IMAD.MOV.U32 R2, RZ, RZ, RZ ;  /* 0x000000ffff027224 */ /* 0x000fe200078e00ff */
[----:B------:R-:W-:Y:S01]  /*8c00*/  ULDC UR11, c[0x0][0x2e8] ;  /* 0x0000ba00000b7ab9 */ /* 0x000fe20000000800 */
[----:B------:R-:W-:Y:S01]  /*8c10*/  UIMAD.WIDE.U32 UR8, UR28, UR12, UR8 ;  /* 0x0000000c1c0872a5 */ /* 0x000fe2000f8e0008 */
[----:B------:R-:W-:Y:S01]  /*8c20*/  IMAD.MOV.U32 R16, RZ, RZ, 0x1 ;  /* 0x00000001ff107424 */ /* 0x000fe200078e00ff */
[----:B------:R-:W-:Y:S01]  /*8c30*/  UISETP.NE.AND UP0, UPT, UR11, 0x1, UPT ;  /* 0x000000010b00788c */ /* 0x000fe2000bf05270 */
[----:B------:R-:W-:Y:S01]  /*8c40*/  R2UR UR11, R12 ;  /* 0x000000000c0b72ca */ /* 0x000fe200000e0000 */
[----:B------:R-:W-:Y:S01]  /*8c50*/  UIMAD UR7, UR28, UR13, UR7 ;  /* 0x0000000d1c0772a4 */ /* 0x000fe2000f8e0207 */
[----:B------:R-:W-:Y:S01]  /*8c60*/  VOTEU.ANY UP1, P1 ;  /* 0x00000000003f7886 */ /* 0x000fe20000820100 */
[----:B------:R-:W-:-:S02]  /*8c70*/  USEL UR29, UR37, URZ, !UP1 ;  /* 0x0000003f251d7287 */ /* 0x000fc4000c800000 */
[----:B------:R-:W-:Y:S01]  /*8c80*/  VOTEU.ANY UP1, P0 ;  /* 0x00000000003f7886 */ /* 0x000fe20000020100 */
[----:B------:R-:W-:Y:S01]  /*8c90*/  ELECT P0, URZ, PT ;  /* 0x00000000003f782f */ /* 0x000fe20003800000 */
[----:B------:R-:W-:Y:S01]  /*8ca0*/  ULDC.64 UR12, c[0x0][0x720] ;  /* 0x0001c800000c7ab9 */ /* 0x000fe20000000a00 */
[----:B------:R-:W-:Y:S01]  /*8cb0*/  UIADD3 UR9, UR9, UR7, URZ ;  /* 0x0000000709097290 */ /* 0x000fe2000fffe03f */
[----:B------:R-:W-:Y:S01]  /*8cc0*/  ULDC.64 UR16, c[0x0][0x738] ;  /* 0x0001ce0000107ab9 */ /* 0x000fe20000000a00 */
[----:B------:R-:W-:Y:S02]  /*8cd0*/  UIADD3 UR5, UR5, UR10, URZ ;  /* 0x0000000a05057290 */ /* 0x000fe4000fffe03f */
[----:B------:R-:W-:Y:S02]  /*8ce0*/  UIMAD UR7, UR14, UR12, URZ ;  /* 0x0000000c0e0772a4 */ /* 0x000fe4000f8e023f */
[----:B------:R-:W-:Y:S02]  /*8cf0*/  UIMAD UR10, UR14, UR16, URZ ;  /* 0x000000100e0a72a4 */ /* 0x000fe4000f8e023f */
[----:B------:R-:W-:-:S02]  /*8d00*/  UIMAD.WIDE.U32 UR14, UR16, UR29, UR8 ;  /* 0x0000001d100e72a5 */ /* 0x000fc4000f8e0008 */
[----:B------:R-:W-:Y:S01]  /*8d10*/  UIMAD.WIDE.U32 UR22, UR12, UR29, UR4 ;  /* 0x0000001d0c1672a5 */ /* 0x000fe2000f8e0004 */
[----:B------:R-:W-:Y:S01]  /*8d20*/  @UP0 ULDC UR8, c[0x0][0x2ec] ;  /* 0x0000bb0000080ab9 */ /* 0x000fe20000000800 */
[----:B------:R-:W-:Y:S02]  /*8d30*/  UIMAD UR5, UR13, UR29, UR7 ;  /* 0x0000001d0d0572a4 */ /* 0x000fe4000f8e0207 */
[----:B------:R-:W-:Y:S01]  /*8d40*/  UIMAD.WIDE.U32 UR8, UR28, UR8, URZ ;  /* 0x000000081c0872a5 */ /* 0x000fe2000f8e003f */
[----:B------:R-:W-:Y:S01]  /*8d50*/  @UP0 ULDC UR7, c[0x0][0x2f0] ;  /* 0x0000bc0000070ab9 */ /* 0x000fe20000000800 */
[----:B------:R-:W-:Y:S01]  /*8d60*/  UMOV UR36, UR28 ;  /* 0x0000001c00247c82 */ /* 0x000fe20008000000 */
[----:B------:R-:W-:Y:S02]  /*8d70*/  UIMAD UR4, UR17, UR29, UR10 ;  /* 0x0000001d110472a4 */ /* 0x000fe4000f8e020a */
[----:B------:R-:W-:Y:S02]  /*8d80*/  USEL UR37, UR37, URZ, !UP1 ;  /* 0x0000003f25257287 */ /* 0x000fe4000c800000 */
[----:B------:R-:W-:-:S02]  /*8d90*/  UIMAD UR35, UR35, 0x60, UR11 ;  /* 0x00000060232378a4 */ /* 0x000fc4000f8e020b */
        /* <DEDUP_REMOVED lines=8> */
[----:B------:R-:W-:Y:S02]  /*8e20*/  SHF.L.U32 R6, R6, 0x1f, RZ ;  /* 0x0000001f06067819 */ /* 0x000fe400000006ff */
[----:B-1----:R-:W-:-:S04]  /*8e30*/  LEA R0, R3, R0, 0x18 ;  /* 0x0000000003007211 */ /* 0x002fc800078ec0ff */
[----:B------:R-:W1:Y:S01]  /*8e40*/  SYNCS.PHASECHK.TRANS64.TRYWAIT P1, [R0+URZ+0x36420], R6 ;  /* 0x03642006000075a7 */ /* 0x000e62000802017f */
[----:B--2---:R-:W-:Y:S01]  /*8e50*/  LOP3.LUT P0, RZ, R7, 0x7f, RZ, 0xc0, !PT ;  /* 0x0000007f07ff7812 */ /* 0x004fe2000780c0ff */
[----:B------:R-:W-:Y:S01]  /*8e60*/  IMAD.MOV.U32 R7, RZ, RZ, 0x1 ;  /* 0x00000001ff077424 */ /* 0x000fe200078e00ff */
[----:B-1----:R-:W-:Y:S11]  /*8e70*/  @!P1 BRA `(.L_x_3248) ;  /* 0x0000002000789947 */ /* 0x002ff60003800000 */
.L_x_3275:
        /* <DEDUP_REMOVED lines=9> */
.L_x_3249:
        /* <DEDUP_REMOVED lines=8> */
[----:B------:R-:W-:Y:S01]  /*8f90*/  UMOV UR18, 0x40 ;  /* 0x0000004000127882 */ /* 0x000fe20000000000 */
[----:B------:R-:W-:Y:S01]  /*8fa0*/  UMOV UR20, UR28 ;  /* 0x0000001c00147c82 */ /* 0x000fe20008000000 */
[----:B------:R-:W-:Y:S01]  /*8fb0*/  UMOV UR21, UR29 ;  /* 0x0000001d00157c82 */ /* 0x000fe20008000000 */
[----:B------:R-:W-:Y:S01]  /*8fc0*/  UMOV UR10, 0x80 ;  /* 0x00000080000a7882 */ /* 0x000fe20000000000 */
[----:B------:R-:W-:Y:S01]  /*8fd0*/  UMOV UR12, UR28 ;  /* 0x0000001c000c7c82 */ /* 0x000fe20008000000 */
[----:B------:R-:W-:Y:S01]  /*8fe0*/  UMOV UR13, UR29 ;  /* 0x0000001d000d7c82 */ /* 0x000fe20008000000 */
[----:B------:R-:W-:Y:S01]  /*8ff0*/  USHF.L.U32 UR27, UR27, 0x6, URZ ;  /* 0x000000061b1b7899 */ /* 0x000fe2000800063f */
[----:B------:R-:W-:Y:S01]  /*9000*/  IMAD.MOV.U32 R16, RZ, RZ, 0x1 ;  /* 0x00000001ff107424 */ /* 0x000fe200078e00ff */
[----:B------:R-:W-:-:S02]  /*9010*/  UIADD3 UR24, UR32, 0x1e000, URZ ;  /* 0x0001e00020187890 */ /* 0x000fc4000fffe03f */
[----:B------:R-:W-:Y:S02]  /*9020*/  UIADD3 UR7, UP0, UR27, UR22, URZ ;  /* 0x000000161b077290 */ /* 0x000fe4000ff1e03f */
[----:B------:R-:W-:Y:S02]  /*9030*/  UIADD3 UR25, UR32, 0x36410, URZ ;  /* 0x0003641020197890 */ /* 0x000fe4000fffe03f */
[----:B------:R-:W-:Y:S01]  /*9040*/  UIADD3 UR16, UR32, 0x20000, URZ ;  /* 0x0002000020107890 */ /* 0x000fe2000fffe03f */
[----:B--2---:R-:W-:Y:S01]  /*9050*/  IMAD.MOV.U32 R10, RZ, RZ, R14 ;  /* 0x000000ffff0a7224 */ /* 0x004fe200078e000e */
[----:B------:R-:W-:Y:S01]  /*9060*/  PLOP3.LUT P4, PT, PT, PT, UP0, 0x80, 0x0 ;  /* 0x000000000000781c */ /* 0x000fe20003f8f008 */
[----:B------:R-:W-:Y:S01]  /*9070*/  IMAD.U32 R2, RZ, RZ, UR7 ;  /* 0x00000007ff027e24 */ /* 0x000fe2000f8e00ff */
[----:B------:R-:W-:Y:S02]  /*9080*/  UIADD3 UR8, UR32, 0x22000, URZ ;  /* 0x0002200020087890 */ /* 0x000fe4000fffe03f */
[----:B------:R-:W-:Y:S01]  /*9090*/  IADD3 R3, P2, R10, 0x2f0, RZ ;  /* 0x000002f00a037810 */ /* 0x000fe20007f5e0ff */
[----:B------:R-:W-:Y:S01]  /*90a0*/  UIADD3 UR48, UR32, 0x30000, URZ ;  /* 0x0003000020307890 */ /* 0x000fe2000fffe03f */
[----:B------:R-:W-:Y:S01]  /*90b0*/  LEA R12, P1, R2, R11, 0x2 ;  /* 0x0000000b020c7211 */ /* 0x000fe200078210ff */
[----:B------:R-:W-:Y:S01]  /*90c0*/  UIADD3 UR33, UR32, 0x36400, URZ ;  /* 0x0003640020217890 */ /* 0x000fe2000fffe03f */
[----:B------:R-:W-:Y:S01]  /*90d0*/  R2UR UR46, R3 ;  /* 0x00000000032e72ca */ /* 0x000fe200000e0000 */
[----:B------:R-:W-:Y:S01]  /*90e0*/  IMAD.U32 R3, RZ, RZ, UR27 ;  /* 0x0000001bff037e24 */ /* 0x000fe2000f8e00ff */
[----:B------:R-:W-:Y:S01]  /*90f0*/  R2UR UR40, R12 ;  /* 0x000000000c2872ca */ /* 0x000fe200000e0000 */
[----:B------:R-:W-:Y:S01]  /*9100*/  IMAD.U32 R12, RZ, RZ, UR9 ;  /* 0x00000009ff0c7e24 */ /* 0x000fe2000f8e00ff */
[----:B------:R-:W-:Y:S01]  /*9110*/  IADD3 R13, P3, R10, 0x3f0, RZ ;  /* 0x000003f00a0d7810 */ /* 0x000fe20007f7e0ff */
[----:B------:R-:W-:Y:S01]  /*9120*/  UIADD3 UR27, UR27, UR6, URZ ;  /* 0x000000061b1b7290 */ /* 0x000fe2000fffe03f */
[----:B------:R-:W-:Y:S01]  /*9130*/  LEA.HI.X.SX32 R3, R3, R8, 0x1, P4 ;  /* 0x0000000803037211 */ /* 0x000fe200020f0eff */
[----:B------:R-:W-:Y:S01]  /*9140*/  UMOV UR17, UR25 ;  /* 0x0000001900117c82 */ /* 0x000fe20008000000 */
[----:B------:R-:W-:Y:S01]  /*9150*/  R2UR UR30, R13 ;  /* 0x000000000d1e72ca */ /* 0x000fe200000e0000 */
[----:B------:R-:W-:Y:S01]  /*9160*/  IMAD.MOV.U32 R13, RZ, RZ, R15 ;  /* 0x000000ffff0d7224 */ /* 0x000fe200078e000f */
[----:B------:R-:W-:Y:S01]  /*9170*/  LEA.HI.X R2, R2, R12, R3, 0x2, P1 ;  /* 0x0000000c02027211 */ /* 0x000fe200008f1403 */
[----:B------:R-:W-:Y:S01]  /*9180*/  UMOV UR9, UR25 ;  /* 0x0000001900097c82 */ /* 0x000fe20008000000 */
[----:B------:R-:W-:Y:S01]  /*9190*/  UMOV UR19, UR27 ;  /* 0x0000001b00137c82 */ /* 0x000fe20008000000 */
[--C-:B------:R-:W-:Y:S01]  /*91a0*/  IMAD.X R3, RZ, RZ, R13.reuse, P2 ;  /* 0x000000ffff037224 */ /* 0x100fe200010e060d */
[----:B------:R-:W-:Y:S01]  /*91b0*/  R2UR UR41, R2 ;  /* 0x00000000022972ca */ /* 0x000fe200000e0000 */
[--C-:B------:R-:W-:Y:S01]  /*91c0*/  IMAD.X R14, RZ, RZ, R13.reuse, P3 ;  /* 0x000000ffff0e7224 */ /* 0x100fe200018e060d */
[----:B------:R-:W-:Y:S01]  /*91d0*/  IADD3 R2, P1, R10, 0xf0, RZ ;  /* 0x000000f00a027810 */ /* 0x000fe20007f3e0ff */
[----:B------:R-:W-:Y:S01]  /*91e0*/  UMOV UR11, UR27 ;  /* 0x0000001b000b7c82 */ /* 0x000fe20008000000 */
[----:B------:R-:W-:Y:S01]  /*91f0*/  R2UR UR47, R3 ;  /* 0x00000000032f72ca */ /* 0x000fe200000e0000 */
[----:B------:R-:W-:Y:S01]  /*9200*/  UMOV UR7, 0x10 ;  /* 0x0000001000077882 */ /* 0x000fe20000000000 */
[----:B------:R-:W-:Y:S01]  /*9210*/  R2UR UR42, R2 ;  /* 0x00000000022a72ca */ /* 0x000fe200000e0000 */
[----:B------:R-:W-:Y:S01]  /*9220*/  IMAD.X R3, RZ, RZ, R13, P1 ;  /* 0x000000ffff037224 */ /* 0x000fe200008e060d */
[----:B------:R-:W-:Y:S01]  /*9230*/  R2UR UR31, R14 ;  /* 0x000000000e1f72ca */ /* 0x000fe200000e0000 */
[----:B------:R-:W-:Y:S01]  /*9240*/  VIADD R14, R4, 0xffffffff ;  /* 0xffffffff040e7836 */ /* 0x000fe20000000000 */
[----:B------:R-:W-:Y:S01]  /*9250*/  UMOV UR49, UR25 ;  /* 0x0000001900317c82 */ /* 0x000fe20008000000 */
[----:B------:R-:W-:Y:S01]  /*9260*/  IMAD.MOV.U32 R15, RZ, RZ, 0x12000 ;  /* 0x00012000ff0f7424 */ /* 0x000fe200078e00ff */
[----:B------:R-:W-:Y:S01]  /*9270*/  R2UR UR43, R3 ;  /* 0x00000000032b72ca */ /* 0x000fe200000e0000 */
[----:B------:R-:W-:Y:S01]  /*9280*/  UMOV UR54, 0x0 ;  /* 0x0000000000367882 */ /* 0x000fe20000000000 */
[----:B------:R-:W-:Y:S01]  /*9290*/  UMOV UR55, 0x10000000 ;  /* 0x1000000000377882 */ /* 0x000fe20000000000 */
[----:B------:R-:W-:Y:S01]  /*92a0*/  UMOV UR34, UR26 ;  /* 0x0000001a00227c82 */ /* 0x000fe20008000000 */
[----:B------:R-:W-:Y:S01]  /*92b0*/  ISETP.GE.AND P1, PT, R5, R14, PT ;  /* 0x0000000e0500720c */ /* 0x000fe20003f26270 */
[----:B------:R-:W-:Y:S01]  /*92c0*/  UMOV UR50, 0x40 ;  /* 0x0000004000327882 */ /* 0x000fe20000000000 */
[----:B------:R-:W-:Y:S01]  /*92d0*/  UMOV UR51, UR35 ;  /* 0x0000002300337c82 */ /* 0x000fe20008000000 */
[----:B------:R-:W-:Y:S01]  /*92e0*/  UMOV UR52, UR36 ;  /* 0x0000002400347c82 */ /* 0x000fe20008000000 */
[----:B------:R-:W-:-:S05]  /*92f0*/  UMOV UR53, UR37 ;  /* 0x0000002500357c82 */ /* 0x000fca0008000000 */
[----:B------:R-:W-:Y:S01]  /*9300*/  UTMALDG.4D [UR24], [UR42], desc[UR44] ;  /* 0x00002c182a0075b4 */ /* 0x000fe20008019000 */
[----:B------:R2:W-:Y:S01]  /*9310*/  UTMALDG.4D [UR16], [UR42], desc[UR44] ;  /* 0x00002c102a0075b4 */ /* 0x0005e20008019000 */
[----:B------:R-:W-:Y:S01]  /*9320*/  UTMALDG.4D [UR8], [UR42], desc[UR44] ;  /* 0x00002c082a0075b4 */ /* 0x000fe20008019000 */
[----:B------:R3:W-:Y:S01]  /*9330*/  UBLKCP.S.G [UR48], [UR40], UR7 ;  /* 0x00000030280073ba */ /* 0x0007e20008000207 */
[----:B------:R4:W-:Y:S01]  /*9340*/  SYNCS.ARRIVE.TRANS64 RZ, [R0+URZ+0x36400], R15 ;  /* 0x0364000f00ff79a7 */ /* 0x0009e2000800003f */
[----:B------:R5:W-:Y:S01]  /*9350*/  UTMALDG.4D [UR32], [UR46], desc[UR54] ;  /* 0x000036202e0075b4 */ /* 0x000be20008019000 */
[----:B--2---:R-:W-:Y:S01]  /*9360*/  UIADD3 UR16, UR32, 0x9000, URZ ;  /* 0x0000900020107890 */ /* 0x004fe2000fffe03f */
[----:B----4-:R-:W-:Y:S01]  /*9370*/  IMAD.MOV.U32 R15, RZ, RZ, 0x1 ;  /* 0x00000001ff0f7424 */ /* 0x010fe200078e00ff */
[----:B------:R-:W-:Y:S01]  /*9380*/  UMOV UR19, UR35 ;  /* 0x0000002300137c82 */ /* 0x000fe20008000000 */
[----:B------:R-:W-:Y:S01]  /*9390*/  UMOV UR20, UR36 ;  /* 0x0000002400147c82 */ /* 0x000fe20008000000 */
[----:B------:R-:W-:Y:S01]  /*93a0*/  UMOV UR21, UR37 ;  /* 0x0000002500157c82 */ /* 0x000fe20008000000 */
[----:B------:R-:W-:Y:S01]  /*93b0*/  UMOV UR18, UR26 ;  /* 0x0000001a00127c82 */ /* 0x000fe20008000000 */
[----:B---3--:R-:W-:-:S02]  /*93c0*/  UIADD3 UR48, UR32, 0x3000, URZ ;  /* 0x0000300020307890 */ /* 0x008fc4000fffe03f */
[----:B------:R-:W-:Y:S02]  /*93d0*/  UIADD3 UR40, UR32, 0x6000, URZ ;  /* 0x0000600020287890 */ /* 0x000fe4000fffe03f */
[----:B------:R-:W-:Y:S01]  /*93e0*/  UIADD3 UR8, UR32, 0xc000, URZ ;  /* 0x0000c00020087890 */ /* 0x000fe2000fffe03f */
[----:B------:R-:W-:Y:S01]  /*93f0*/  UMOV UR49, UR33 ;  /* 0x0000002100317c82 */ /* 0x000fe20008000000 */
[----:B------:R-:W-:Y:S01]  /*9400*/  UMOV UR42, 0x80 ;  /* 0x00000080002a7882 */ /* 0x000fe20000000000 */
[----:B------:R-:W-:Y:S01]  /*9410*/  UMOV UR43, UR35 ;  /* 0x00000023002b7c82 */ /* 0x000fe20008000000 */
[----:B------:R-:W-:Y:S01]  /*9420*/  UMOV UR44, UR36 ;  /* 0x00000024002c7c82 */ /* 0x000fe20008000000 */
        /* <DEDUP_REMOVED lines=8> */
[----:B-----5:R-:W-:Y:S01]  /*94b0*/  UIADD3 UR32, UR32, 0xf000, URZ ;  /* 0x0000f00020207890 */ /* 0x020fe2000fffe03f */
[----:B------:R2:W-:Y:S01]  /*94c0*/  UTMALDG.4D [UR40], [UR46], desc[UR54] ;  /* 0x000036282e0075b4 */ /* 0x0005e20008019000 */
[----:B------:R-:W-:Y:S01]  /*94d0*/  UMOV UR9, UR33 ;  /* 0x0000002100097c82 */ /* 0x000fe20008000000 */
[----:B------:R-:W-:Y:S01]  /*94e0*/  UMOV UR34, 0x80 ;  /* 0x0000008000227882 */ /* 0x000fe20000000000 */
[----:B------:R2:W-:Y:S01]  /*94f0*/  UTMALDG.4D [UR16], [UR30], desc[UR54] ;  /* 0x000036101e0075b4 */ /* 0x0005e20008019000 */
[----:B------:R2:W-:Y:S04]  /*9500*/  UTMALDG.4D [UR8], [UR30], desc[UR54] ;  /* 0x000036081e0075b4 */ /* 0x0005e80008019000 */
[----:B------:R2:W-:Y:S02]  /*9510*/  UTMALDG.4D [UR32], [UR30], desc[UR54] ;  /* 0x000036201e0075b4 */ /* 0x0005e40008019000 */
[----:B--2---:R-:W-:Y:S05]  /*9520*/  @P1 BRA `(.L_x_3250) ;  /* 0x00000014000c1947 */ /* 0x004fea0003800000 */
[----:B------:R-:W2:Y:S01]  /*9530*/  S2R R17, SR_TID.X ;  /* 0x0000000000117919 */ /* 0x000ea20000002100 */
[----:B------:R-:W-:Y:S01]  /*9540*/  VIADD R16, R4, 0xfffffffe ;  /* 0xfffffffe04107836 */ /* 0x000fe20000000000 */
[-C--:B------:R-:W-:Y:S01]  /*9550*/  LOP3.LUT R7, RZ, R5.reuse, RZ, 0x33, !PT ;  /* 0x00000005ff077212 */ /* 0x080fe200078e33ff */
[----:B------:R-:W-:Y:S02]  /*9560*/  IMAD.MOV.U32 R15, RZ, RZ, 0x1 ;  /* 0x00000001ff0f7424 */ /* 0x000fe400078e00ff */
[----:B------:R-:W-:Y:S01]  /*9570*/  IMAD.MOV.U32 R19, RZ, RZ, R5 ;  /* 0x000000ffff137224 */ /* 0x000fe200078e0005 */
[----:B------:R-:W-:Y:S01]  /*9580*/  ISETP.NE.AND P1, PT, R16, R5, PT ;  /* 0x000000051000720c */ /* 0x000fe20003f25270 */
[----:B------:R-:W-:Y:S02]  /*9590*/  IMAD.IADD R21, R4, 0x1, R7 ;  /* 0x0000000104157824 */ /* 0x000fe400078e0207 */
[----:B------:R-:W-:-:S03]  /*95a0*/  IMAD.MOV.U32 R7, RZ, RZ, 0x1 ;  /* 0x00000001ff077424 */ /* 0x000fc600078e00ff */
[----:B------:R-:W-:Y:S02]  /*95b0*/  LOP3.LUT R20, R21, 0x1, RZ, 0xc0, !PT ;  /* 0x0000000115147812 */ /* 0x000fe400078ec0ff */
[----:B--2---:R-:W-:-:S05]  /*95c0*/  LOP3.LUT R18, R17, 0x1f, RZ, 0xc0, !PT ;  /* 0x0000001f11127812 */ /* 0x004fca00078ec0ff */
[----:B------:R-:W-:Y:S05]  /*95d0*/  @!P1 BRA `(.L_x_3251) ;  /* 0x0000000c00449947 */ /* 0x000fea0003800000 */
[----:B------:R-:W-:Y:S02]  /*95e0*/  IMAD.IADD R21, R21, 0x1, -R20 ;  /* 0x0000000115157824 */ /* 0x000fe400078e0a14 */
[----:B------:R-:W-:Y:S02]  /*95f0*/  IMAD.MOV.U32 R19, RZ, RZ, R5 ;  /* 0x000000ffff137224 */ /* 0x000fe400078e0005 */
[----:B------:R-:W-:-:S07]  /*9600*/  IMAD.MOV.U32 R7, RZ, RZ, 0x1 ;  /* 0x00000001ff077424 */ /* 0x000fce00078e00ff */
.L_x_3260:
[----:B-1----:R-:W-:-:S05]  /*9610*/  IMAD.MOV.U32 R6, RZ, RZ, 0x1 ;  /* 0x00000001ff067424 */ /* 0x002fca00078e00ff */
[----:B------:R-:W-:-:S04]  /*9620*/  SHF.L.U32 R6, R6, 0x1f, RZ ;  /* 0x0000001f06067819 */ /* 0x000fc800000006ff */
[----:B------:R-:W1:Y:S02]  /*9630*/  SYNCS.PHASECHK.TRANS64.TRYWAIT P1, [R0+URZ+0x36438], R6 ;  /* 0x03643806000075a7 */ /* 0x000e64000802017f */
[----:B-1----:R-:W-:Y:S05]  /*9640*/  @!P1 BRA `(.L_x_3252) ;  /* 0x0000001800989947 */ /* 0x002fea0003800000 */
.L_x_3276:
[----:B------:R-:W-:Y:S05]  /*9650*/  @P0 BRA `(.L_x_3253) ;  /* 0x0000000000140947 */ /* 0x000fea0003800000 */
[----:B------:R-:W-:Y:S01]  /*9660*/  ISETP.NE.AND P1, PT, R18, RZ, PT ;  /* 0x000000ff1200720c */ /* 0x000fe20003f25270 */
[----:B------:R-:W-:-:S04]  /*9670*/  IMAD.MOV.U32 R3, RZ, RZ, 0x6100 ;  /* 0x00006100ff037424 */ /* 0x000fc800078e00ff */
[----:B------:R2:W-:Y:S08]  /*9680*/  SYNCS.ARRIVE.TRANS64 RZ, [R0+URZ+0x36430], R3 ;  /* 0x0364300300ff79a7 */ /* 0x0005f0000800003f */
[----:B------:R-:W-:Y:S05]  /*9690*/  @!P1 BRA `(.L_x_3253) ;  /* 0x0000000000049947 */ /* 0x000fea0003800000 */
[----:B------:R-:W-:Y:S01]  /*96a0*/  BPT.TRAP 0x1 ;  /* 0x000000040000795c */ /* 0x000fe20000300000 */
.L_x_3253:
[----:B------:R-:W3:Y:S01]  /*96b0*/  LDC.64 R16, c[0x0][0x728] ;  /* 0x0001ca00ff107b82 */ /* 0x000ee20000000a00 */
[----:B------:R-:W-:Y:S01]  /*96c0*/  IMAD.SHL.U32 R2, R19, 0x40, RZ ;  /* 0x0000004013027824 */ /* 0x000fe200078e00ff */
[----:B------:R-:W-:Y:S01]  /*96d0*/  UMOV UR32, 0x0 ;  /* 0x0000000000207882 */ /* 0x000fe20000000000 */
[C---:B------:R-:W-:Y:S01]  /*96e0*/  VIADD R22, R0.reuse, 0x36430 ;  /* 0x0003643000167836 */ /* 0x040fe20000000000 */
[----:B------:R-:W-:Y:S01]  /*96f0*/  UMOV UR33, 0x14f00000 ;  /* 0x14f0000000217882 */ /* 0x000fe20000000000 */
[----:B------:R-:W-:Y:S01]  /*9700*/  VIADD R23, R0, 0x2a000 ;  /* 0x0002a00000177836 */ /* 0x000fe20000000000 */
[----:B--2---:R-:W-:Y:S01]  /*9710*/  IADD3 R3, P1, R2, UR14, RZ ;  /* 0x0000000e02037c10 */ /* 0x004fe2000ff3e0ff */
[----:B------:R-:W-:Y:S01]  /*9720*/  VIADD R24, R0, 0x2c000 ;  /* 0x0002c00000187836 */ /* 0x000fe20000000000 */
[----:B------:R-:W2:Y:S01]  /*9730*/  LDC.64 R12, c[0x0][0x198] ;  /* 0x00006600ff0c7b82 */ /* 0x000ea20000000a00 */
[----:B------:R-:W-:Y:S01]  /*9740*/  R2UR UR27, R2 ;  /* 0x00000000021b72ca */ /* 0x000fe200000e0000 */
        /* <DEDUP_REMOVED lines=23> */
[----:B------:R-:W-:Y:S01]  /*98c0*/  UMOV UR9, UR25 ;  /* 0x0000001900097c82 */ /* 0x000fe20008000000 */
[----:B------:R-:W-:Y:S01]  /*98d0*/  UMOV UR11, UR27 ;  /* 0x0000001b000b7c82 */ /* 0x000fe20008000000 */
        /* <DEDUP_REMOVED lines=13> */
.L_x_3277:
[----:B------:R-:W-:Y:S05]  /*99b0*/  @P0 BRA `(.L_x_3255) ;  /* 0x0000000000140947 */ /* 0x000fea0003800000 */
[----:B------:R-:W-:Y:S01]  /*99c0*/  ISETP.NE.AND P1, PT, R18, RZ, PT ;  /* 0x000000ff1200720c */ /* 0x000fe20003f25270 */
[----:B--2---:R-:W-:-:S04]  /*99d0*/  IMAD.MOV.U32 R3, RZ, RZ, 0x6100 ;  /* 0x00006100ff037424 */ /* 0x004fc800078e00ff */
[----:B------:R3:W-:Y:S08]  /*99e0*/  SYNCS.ARRIVE.TRANS64 RZ, [R0+URZ+0x36418], R3 ;  /* 0x0364180300ff79a7 */ /* 0x0007f0000800003f */
[----:B------:R-:W-:Y:S05]  /*99f0*/  @!P1 BRA `(.L_x_3255) ;  /* 0x0000000000049947 */ /* 0x000fea0003800000 */
[----:B------:R-:W-:Y:S01]  /*9a00*/  BPT.TRAP 0x1 ;  /* 0x000000040000795c */ /* 0x000fe20000300000 */
.L_x_3255:
[----:B------:R-:W-:Y:S01]  /*9a10*/  VIADD R27, R2, 0x40 ;  /* 0x00000040021b7836 */ /* 0x000fe20000000000 */
[----:B------:R-:W-:Y:S01]  /*9a20*/  ULDC.64 UR8, c[0x0][0x700] ;  /* 0x0001c00000087ab9 */ /* 0x000fe20000000a00 */
[----:B------:R-:W-:Y:S01]  /*9a30*/  R2UR UR40, R0 ;  /* 0x00000000002872ca */ /* 0x000fe200000e0000 */
[----:B------:R-:W-:Y:S01]  /*9a40*/  IMAD.U32 R11, RZ, RZ, UR8 ;  /* 0x00000008ff0b7e24 */ /* 0x000fe2000f8e00ff */
[----:B------:R-:W-:Y:S01]  /*9a50*/  UMOV UR32, 0x0 ;  /* 0x0000000000207882 */ /* 0x000fe20000000000 */
[C---:B------:R-:W-:Y:S01]  /*9a60*/  IADD3 R2, P1, R27.reuse, UR22, RZ ;  /* 0x000000161b027c10 */ /* 0x040fe2000ff3e0ff */
[----:B------:R-:W-:Y:S01]  /*9a70*/  IMAD.U32 R12, RZ, RZ, UR9 ;  /* 0x00000009ff0c7e24 */ /* 0x000fe2000f8e00ff */
[----:B------:R-:W-:Y:S01]  /*9a80*/  SHF.R.S32.HI R28, RZ, 0x1f, R27 ;  /* 0x0000001fff1c7819 */ /* 0x000fe2000001141b */
[----:B------:R-:W-:Y:S01]  /*9a90*/  VIADD R29, R27, UR6 ;  /* 0x000000061b1d7c36 */ /* 0x000fe20008000000 */
[----:B--23--:R-:W-:Y:S01]  /*9aa0*/  LEA R3, P2, R2, R11, 0x2 ;  /* 0x0000000b02037211 */ /* 0x00cfe200078410ff */
[----:B------:R-:W-:Y:S01]  /*9ab0*/  UMOV UR33, 0x14f00000 ;  /* 0x14f0000000217882 */ /* 0x000fe20000000000 */
[----:B------:R-:W-:Y:S01]  /*9ac0*/  UMOV UR18, URZ ;  /* 0x0000003f00127c82 */ /* 0x000fe20008000000 */
[----:B------:R-:W-:Y:S01]  /*9ad0*/  UMOV UR20, UR28 ;  /* 0x0000001c00147c82 */ /* 0x000fe20008000000 */
[----:B------:R-:W-:Y:S01]  /*9ae0*/  R2UR UR42, R3 ;  /* 0x00000000032a72ca */ /* 0x000fe200000e0000 */
[----:B------:R-:W-:Y:S01]  /*9af0*/  IMAD.X R3, R28, 0x1, R8, P1 ;  /* 0x000000011c037824 */ /* 0x000fe200008e0608 */
[----:B------:R-:W-:Y:S01]  /*9b00*/  R2UR UR19, R29 ;  /* 0x000000001d1372ca */ /* 0x000fe200000e0000 */
[----:B------:R-:W-:Y:S01]  /*9b10*/  UIADD3 UR17, UR40, 0x36418, URZ ;  /* 0x0003641828117890 */ /* 0x000fe2000fffe03f */
[----:B------:R-:W-:Y:S01]  /*9b20*/  SHF.L.U32 R18, RZ, 0x1f, RZ ;  /* 0x0000001fff127819 */ /* 0x000fe200000006ff */
[----:B------:R-:W-:Y:S01]  /*9b30*/  UIADD3 UR16, UR40, 0x24000, URZ ;  /* 0x0002400028107890 */ /* 0x000fe2000fffe03f */
        /* <DEDUP_REMOVED lines=28> */
.L_x_3278:
        /* <DEDUP_REMOVED lines=8> */
.L_x_3257:
        /* <DEDUP_REMOVED lines=37> */
.L_x_3280:
[----:B------:R-:W-:Y:S05]  /*9fd0*/  @P0 BRA `(.L_x_3259) ;  /* 0x0000000000140947 */ /* 0x000fea0003800000 */
[----:B------:R-:W-:Y:S01]  /*9fe0*/  ISETP.NE.AND P1, PT, R18, RZ, PT ;  /* 0x000000ff1200720c */ /* 0x000fe20003f25270 */
[----:B--2---:R-:W-:-:S04]  /*9ff0*/  IMAD.MOV.U32 R5, RZ, RZ, 0x6100 ;  /* 0x00006100ff057424 */ /* 0x004fc800078e00ff */
[----:B------:R3:W-:Y:S08]  /*a000*/  SYNCS.ARRIVE.TRANS64 RZ, [R0+URZ+0x36410], R5 ;  /* 0x0364100500ff79a7 */ /* 0x0007f0000800003f */
[----:B------:R-:W-:Y:S05]  /*a010*/  @!P1 BRA `(.L_x_3259) ;  /* 0x0000000000049947 */ /* 0x000fea0003800000 */
[----:B------:R-:W-:Y:S01]  /*a020*/  BPT.TRAP 0x1 ;  /* 0x000000040000795c */ /* 0x000fe20000300000 */
.L_x_3259:
        /* <DEDUP_REMOVED lines=19> */
[----:B--23--:R-:W-:Y:S01]  /*a160*/  IMAD.U32 R5, RZ, RZ, UR19 ;  /* 0x00000013ff057e24 */ /* 0x00cfe2000f8e00ff */
[----:B------:R-:W-:Y:S02]  /*a170*/  UIADD3 UR19, UR19, UR6, URZ ;  /* 0x0000000613137290 */ /* 0x000fe4000fffe03f */
[----:B------:R-:W-:Y:S01]  /*a180*/  UIADD3 UR24, UR40, 0x22000, URZ ;  /* 0x0002200028187890 */ /* 0x000fe2000fffe03f */
[----:B------:R-:W-:Y:S01]  /*a190*/  PLOP3.LUT P1, PT, PT, PT, UP0, 0x80, 0x0 ;  /* 0x000000000000781c */ /* 0x000fe20003f2f008 */
[----:B------:R-:W-:Y:S01]  /*a1a0*/  IMAD.U32 R4, RZ, RZ, UR8 ;  /* 0x00000008ff047e24 */ /* 0x000fe2000f8e00ff */
[----:B------:R-:W-:-:S02]  /*a1b0*/  UIADD3 UR8, UR40, 0x20000, URZ ;  /* 0x0002000028087890 */ /* 0x000fc4000fffe03f */
[----:B------:R-:W-:Y:S01]  /*a1c0*/  LEA.HI.X.SX32 R5, R5, R8, 0x1, P1 ;  /* 0x0000000805057211 */ /* 0x000fe200008f0eff */
[----:B------:R-:W-:Y:S01]  /*a1d0*/  UIADD3 UR40, UR40, 0x30000, URZ ;  /* 0x0003000028287890 */ /* 0x000fe2000fffe03f */
[C---:B------:R-:W-:Y:S01]  /*a1e0*/  LEA R16, P1, R4.reuse, R11, 0x2 ;  /* 0x0000000b04107211 */ /* 0x040fe200078210ff */
[----:B------:R-:W-:Y:S01]  /*a1f0*/  UMOV UR9, UR17 ;  /* 0x0000001100097c82 */ /* 0x000fe20008000000 */
[----:B------:R-:W-:Y:S01]  /*a200*/  UMOV UR11, UR19 ;  /* 0x00000013000b7c82 */ /* 0x000fe20008000000 */
[----:B------:R-:W-:Y:S01]  /*a210*/  UMOV UR26, 0x80 ;  /* 0x00000080001a7882 */ /* 0x000fe20000000000 */
[----:B------:R-:W-:Y:S01]  /*a220*/  LEA.HI.X R4, R4, R12, R5, 0x2, P1 ;  /* 0x0000000c04047211 */ /* 0x000fe200008f1405 */
[----:B------:R-:W-:Y:S01]  /*a230*/  UMOV UR25, UR17 ;  /* 0x0000001100197c82 */ /* 0x000fe20008000000 */
[----:B------:R-:W-:Y:S01]  /*a240*/  R2UR UR42, R16 ;  /* 0x00000000102a72ca */ /* 0x000fe200000e0000 */
[----:B------:R2:W-:Y:S01]  /*a250*/  UTMALDG.4D [UR16], [UR30], desc[UR32] ;  /* 0x000020101e0075b4 */ /* 0x0005e20008019000 */
[----:B------:R-:W-:Y:S01]  /*a260*/  R2UR UR43, R4 ;  /* 0x00000000042b72ca */ /* 0x000fe200000e0000 */
[----:B------:R-:W-:Y:S01]  /*a270*/  UMOV UR27, UR19 ;  /* 0x00000013001b7c82 */ /* 0x000fe20008000000 */
[----:B------:R-:W-:Y:S01]  /*a280*/  ISETP.NE.AND P1, PT, R21, RZ, PT ;  /* 0x000000ff1500720c */ /* 0x000fe20003f25270 */
[----:B------:R-:W-:Y:S01]  /*a290*/  UMOV UR41, UR17 ;  /* 0x0000001100297c82 */ /* 0x000fe20008000000 */
[----:B------:R-:W-:Y:S01]  /*a2a0*/  UMOV UR34, 0x10 ;  /* 0x0000001000227882 */ /* 0x000fe20000000000 */
[----:B------:R2:W-:Y:S01]  /*a2b0*/  UTMALDG.4D [UR8], [UR30], desc[UR32] ;  /* 0x000020081e0075b4 */ /* 0x0005e20008019000 */
[----:B------:R2:W-:Y:S07]  /*a2c0*/  UTMALDG.4D [UR24], [UR30], desc[UR32] ;  /* 0x000020181e0075b4 */ /* 0x0005ee0008019000 */
[----:B------:R2:W-:Y:S02]  /*a2d0*/  UBLKCP.S.G [UR40], [UR42], UR34 ;  /* 0x000000282a0073ba */ /* 0x0005e40008000222 */
[----:B--2---:R-:W-:Y:S05]  /*a2e0*/  @P1 BRA `(.L_x_3260) ;  /* 0xfffffff000c81947 */ /* 0x004fea000383ffff */
.L_x_3251:
[----:B------:R-:W-:Y:S01]  /*a2f0*/  ISETP.NE.AND P1, PT, R20, RZ, PT ;  /* 0x000000ff1400720c */ /* 0x000fe20003f25270 */
[----:B------:R-:W-:Y:S02]  /*a300*/  IMAD.MOV.U32 R16, RZ, RZ, 0x1 ;  /* 0x00000001ff107424 */ /* 0x000fe400078e00ff */
[----:B------:R-:W-:-:S10]  /*a310*/  IMAD.MOV.U32 R5, RZ, RZ, R14 ;  /* 0x000000ffff057224 */ /* 0x000fd400078e000e */
[----:B------:R-:W-:Y:S05]  /*a320*/  @!P1 BRA `(.L_x_3250) ;  /* 0x00000004008c9947 */ /* 0x000fea0003800000 */
[----:B------:R-:W2:Y:S02]  /*a330*/  SYNCS.PHASECHK.TRANS64.TRYWAIT P1, [R0+URZ+0x36438], R6 ;  /* 0x03643806000075a7 */ /* 0x000ea4000802017f */
[----:B--2---:R-:W-:Y:S05]  /*a340*/  @!P1 BRA `(.L_x_3261) ;  /* 0x0000000c00b89947 */ /* 0x004fea0003800000 */
.L_x_3281:
[----:B------:R-:W-:Y:S05]  /*a350*/  @P0 BRA `(.L_x_3262) ;  /* 0x0000000000140947 */ /* 0x000fea0003800000 */
[----:B------:R-:W-:Y:S01]  /*a360*/  ISETP.NE.AND P1, PT, R18, RZ, PT ;  /* 0x000000ff1200720c */ /* 0x000fe20003f25270 */
[----:B------:R-:W-:-:S04]  /*a370*/  IMAD.MOV.U32 R5, RZ, RZ, 0x6100 ;  /* 0x00006100ff057424 */ /* 0x000fc800078e00ff */
[----:B------:R3:W-:Y:S08]  /*a380*/  SYNCS.ARRIVE.TRANS64 RZ, [R0+URZ+0x36430], R5 ;  /* 0x0364300500ff79a7 */ /* 0x0007f0000800003f */
[----:B------:R-:W-:Y:S05]  /*a390*/  @!P1 BRA `(.L_x_3262) ;  /* 0x0000000000049947 */ /* 0x000fea0003800000 */
[----:B------:R-:W-:Y:S01]  /*a3a0*/  BPT.TRAP 0x1 ;  /* 0x000000040000795c */ /* 0x000fe20000300000 */
.L_x_3262:
[----:B---3--:R-:W3:Y:S01]  /*a3b0*/  LDC.64 R4, c[0x0][0x728] ;  /* 0x0001ca00ff047b82 */ /* 0x008ee20000000a00 */
[----:B------:R-:W-:Y:S01]  /*a3c0*/  IMAD.SHL.U32 R20, R19, 0x40, RZ ;  /* 0x0000004013147824 */ /* 0x000fe200078e00ff */
[----:B------:R-:W-:Y:S01]  /*a3d0*/  R2UR UR24, R0 ;  /* 0x00000000001872ca */ /* 0x000fe200000e0000 */
[----:B------:R-:W-:Y:S01]  /*a3e0*/  UMOV UR32, 0x0 ;  /* 0x0000000000207882 */ /* 0x000fe20000000000 */
[----:B------:R-:W-:Y:S01]  /*a3f0*/  UMOV UR33, 0x14f00000 ;  /* 0x14f0000000217882 */ /* 0x000fe20000000000 */
[----:B------:R-:W-:Y:S01]  /*a400*/  UMOV UR18, URZ ;  /* 0x0000003f00127c82 */ /* 0x000fe20008000000 */
[C---:B-12---:R-:W-:Y:S01]  /*a410*/  IADD3 R6, P1, R20.reuse, UR14, RZ ;  /* 0x0000000e14067c10 */ /* 0x046fe2000ff3e0ff */
        /* <DEDUP_REMOVED lines=13> */
[----:B---3--:R-:W-:Y:S01]  /*a4f0*/  LEA R4, P2, R6, R4, 0x2 ;  /* 0x0000000406047211 */ /* 0x008fe200078410ff */
[----:B------:R-:W-:Y:S01]  /*a500*/  UIADD3 UR24, UR24, 0x2e000, URZ ;  /* 0x0002e00018187890 */ /* 0x000fe2000fffe03f */
[----:B------:R-:W-:Y:S02]  /*a510*/  UMOV UR9, UR17 ;  /* 0x0000001100097c82 */ /* 0x000fe40008000000 */
[----:B------:R-:W-:Y:S01]  /*a520*/  R2UR UR40, R4 ;  /* 0x00000000042872ca */ /* 0x000fe200000e0000 */
[----:B------:R-:W-:Y:S01]  /*a530*/  UMOV UR11, UR19 ;  /* 0x00000013000b7c82 */ /* 0x000fe20008000000 */
[----:B------:R-:W-:Y:S01]  /*a540*/  IADD3 R4, P1, R10, 0x1f0, RZ ;  /* 0x000001f00a047810 */ /* 0x000fe20007f3e0ff */
[----:B------:R-:W-:Y:S01]  /*a550*/  UMOV UR25, UR17 ;  /* 0x0000001100197c82 */ /* 0x000fe20008000000 */
[----:B------:R-:W-:Y:S01]  /*a560*/  LEA.HI.X R5, R6, R5, R15, 0x2, P2 ;  /* 0x0000000506057211 */ /* 0x000fe200010f140f */
        /* <DEDUP_REMOVED lines=14> */
.L_x_3282:
[----:B------:R-:W-:Y:S01]  /*a650*/  IMAD.MOV.U32 R16, RZ, RZ, RZ ;  /* 0x000000ffff107224 */ /* 0x000fe200078e00ff */
[----:B------:R-:W-:Y:S06]  /*a660*/  @P0 BRA `(.L_x_3264) ;  /* 0x0000000000140947 */ /* 0x000fec0003800000 */
[----:B------:R-:W-:Y:S01]  /*a670*/  ISETP.NE.AND P1, PT, R18, RZ, PT ;  /* 0x000000ff1200720c */ /* 0x000fe20003f25270 */
[----:B-1----:R-:W-:-:S04]  /*a680*/  IMAD.MOV.U32 R5, RZ, RZ, 0x6100 ;  /* 0x00006100ff057424 */ /* 0x002fc800078e00ff */
[----:B------:R2:W-:Y:S08]  /*a690*/  SYNCS.ARRIVE.TRANS64 RZ, [R0+URZ+0x36418], R5 ;  /* 0x0364180500ff79a7 */ /* 0x0005f0000800003f */
[----:B------:R-:W-:Y:S05]  /*a6a0*/  @!P1 BRA `(.L_x_3264) ;  /* 0x0000000000049947 */ /* 0x000fea0003800000 */
[----:B------:R-:W-:Y:S01]  /*a6b0*/  BPT.TRAP 0x1 ;  /* 0x000000040000795c */ /* 0x000fe20000300000 */
.L_x_3264:
        /* <DEDUP_REMOVED lines=17> */
[----:B-12---:R-:W-:Y:S01]  /*a7d0*/  IMAD.U32 R5, RZ, RZ, UR19 ;  /* 0x00000013ff057e24 */ /* 0x006fe2000f8e00ff */
[----:B------:R-:W-:Y:S02]  /*a7e0*/  UIADD3 UR17, UR40, 0x36418, URZ ;  /* 0x0003641828117890 */ /* 0x000fe4000fffe03f */
[----:B------:R-:W-:Y:S01]  /*a7f0*/  UIADD3 UR19, UR19, UR6, URZ ;  /* 0x0000000613137290 */ /* 0x000fe2000fffe03f */
[----:B------:R-:W-:Y:S01]  /*a800*/  PLOP3.LUT P1, PT, PT, PT, UP0, 0x80, 0x0 ;  /* 0x000000000000781c */ /* 0x000fe20003f2f008 */
[----:B------:R-:W-:Y:S01]  /*a810*/  IMAD.U32 R4, RZ, RZ, UR7 ;  /* 0x00000007ff047e24 */ /* 0x000fe2000f8e00ff */
[----:B------:R-:W-:Y:S02]  /*a820*/  UIADD3 UR8, UR40, 0x26000, URZ ;  /* 0x0002600028087890 */ /* 0x000fe4000fffe03f */
[----:B------:R-:W-:Y:S01]  /*a830*/  LEA.HI.X.SX32 R5, R5, R8, 0x1, P1 ;  /* 0x0000000805057211 */ /* 0x000fe200008f0eff */
[----:B------:R-:W-:Y:S01]  /*a840*/  UIADD3 UR24, UR40, 0x28000, URZ ;  /* 0x0002800028187890 */ /* 0x000fe2000fffe03f */
[C---:B------:R-:W-:Y:S01]  /*a850*/  LEA R11, P1, R4.reuse, R11, 0x2 ;  /* 0x0000000b040b7211 */ /* 0x040fe200078210ff */
[----:B------:R-:W-:Y:S01]  /*a860*/  UIADD3 UR40, UR40, 0x30100, URZ ;  /* 0x0003010028287890 */ /* 0x000fe2000fffe03f */
[----:B------:R2:W-:Y:S01]  /*a870*/  UTMALDG.4D [UR16], [UR30], desc[UR32] ;  /* 0x000020101e0075b4 */ /* 0x0005e20008019000 */
[----:B------:R-:W-:Y:S01]  /*a880*/  UMOV UR9, UR17 ;  /* 0x0000001100097c82 */ /* 0x000fe20008000000 */
[----:B------:R-:W-:Y:S01]  /*a890*/  LEA.HI.X R12, R4, R12, R5, 0x2, P1 ;  /* 0x0000000c040c7211 */ /* 0x000fe200008f1405 */
[----:B------:R-:W-:Y:S01]  /*a8a0*/  UMOV UR11, UR19 ;  /* 0x00000013000b7c82 */ /* 0x000fe20008000000 */
[----:B------:R-:W-:Y:S01]  /*a8b0*/  R2UR UR42, R11 ;  /* 0x000000000b2a72ca */ /* 0x000fe200000e0000 */
[----:B------:R-:W-:Y:S01]  /*a8c0*/  UMOV UR25, UR17 ;  /* 0x0000001100197c82 */ /* 0x000fe20008000000 */
[----:B------:R-:W-:Y:S01]  /*a8d0*/  R2UR UR43, R12 ;  /* 0x000000000c2b72ca */ /* 0x000fe200000e0000 */
[----:B------:R-:W-:Y:S01]  /*a8e0*/  UMOV UR27, UR19 ;  /* 0x00000013001b7c82 */ /* 0x000fe20008000000 */
[----:B------:R-:W-:Y:S01]  /*a8f0*/  UMOV UR41, UR17 ;  /* 0x0000001100297c82 */ /* 0x000fe20008000000 */
[----:B------:R2:W-:Y:S01]  /*a900*/  UTMALDG.4D [UR8], [UR30], desc[UR32] ;  /* 0x000020081e0075b4 */ /* 0x0005e20008019000 */
[----:B------:R-:W-:Y:S01]  /*a910*/  UMOV UR7, 0x10 ;  /* 0x0000001000077882 */ /* 0x000fe20000000000 */
[----:B------:R-:W-:Y:S01]  /*a920*/  IMAD.MOV.U32 R5, RZ, RZ, R14 ;  /* 0x000000ffff057224 */ /* 0x000fe200078e000e */
[----:B------:R2:W-:Y:S07]  /*a930*/  UTMALDG.4D [UR24], [UR30], desc[UR32] ;  /* 0x000020181e0075b4 */ /* 0x0005ee0008019000 */
[----:B------:R2:W-:Y:S02]  /*a940*/  UBLKCP.S.G [UR40], [UR42], UR7 ;  /* 0x000000282a0073ba */ /* 0x0005e40008000207 */
[----:B--2---:R-:W-:Y:S01]  /*a950*/  NOP ;  /* 0x0000000000007918 */ /* 0x004fe20000000000 */
.L_x_3250:
[----:B------:R-:W-:-:S04]  /*a960*/  SHF.L.U32 R3, R16, 0x1f, RZ ;  /* 0x0000001f10037819 */ /* 0x000fc800000006ff */
[----:B------:R-:W2:Y:S02]  /*a970*/  SYNCS.PHASECHK.TRANS64.TRYWAIT P1, [R0+URZ+0x36438], R3 ;  /* 0x03643803000075a7 */ /* 0x000ea4000802017f */
[----:B--2---:R-:W-:Y:S05]  /*a980*/  @!P1 BRA `(.L_x_3265) ;  /* 0x0000000800509947 */ /* 0x004fea0003800000 */
.L_x_3283:
[----:B------:R-:W-:Y:S05]  /*a990*/  @P0 BRA `(.L_x_3266) ;  /* 0x0000000000180947 */ /* 0x000fea0003800000 */
[----:B------:R-:W3:Y:S01]  /*a9a0*/  S2R R2, SR_TID.X ;  /* 0x0000000000027919 */ /* 0x000ee20000002100 */
[----:B--2---:R-:W-:-:S04]  /*a9b0*/  IMAD.MOV.U32 R3, RZ, RZ, 0x6100 ;  /* 0x00006100ff037424 */ /* 0x004fc800078e00ff */
[----:B------:R4:W-:Y:S01]  /*a9c0*/  SYNCS.ARRIVE.TRANS64 RZ, [R0+URZ+0x36430], R3 ;  /* 0x0364300300ff79a7 */ /* 0x0009e2000800003f */
[----:B---3--:R-:W-:-:S13]  /*a9d0*/  LOP3.LUT P0, RZ, R2, 0x1f, RZ, 0xc0, !PT ;  /* 0x0000001f02ff7812 */ /* 0x008fda000780c0ff */
[----:B----4-:R-:W-:Y:S05]  /*a9e0*/  @!P0 BRA `(.L_x_3266) ;  /* 0x0000000000048947 */ /* 0x010fea0003800000 */
[----:B------:R-:W-:Y:S01]  /*a9f0*/  BPT.TRAP 0x1 ;  /* 0x000000040000795c */ /* 0x000fe20000300000 */
.L_x_3266:
        /* <DEDUP_REMOVED lines=22> */
[----:B------:R-:W-:Y:S01]  /*ab60*/  SEL R8, RZ, 0x1, P0 ;  /* 0x00000001ff087807 */ /* 0x000fe20000000000 */
        /* <DEDUP_REMOVED lines=20> */
[----:B---3--:R-:W-:Y:S01]  /*acb0*/  NOP ;  /* 0x0000000000007918 */ /* 0x008fe20000000000 */
.L_x_3247:
[----:B------:R-:W-:Y:S05]  /*acc0*/  BSYNC B0 ;  /* 0x0000000000007941 */ /* 0x000fea0003800000 */
.L_x_3243:
[----:B------:R-:W-:-:S03]  /*acd0*/  UMOV UR7, 0xffffffff ;  /* 0xffffffff00077882 */ /* 0x000fc60000000000 */
[----:B------:R-:W-:Y:S05]  /*ace0*/  BRA.DIV UR7, `(.L_x_3267) ;  /* 0x00000006078c7947 */ /* 0x000fea000b800000 */
[----:B------:R-:W-:-:S13]  /*acf0*/  ELECT P6, URZ, PT ;  /* 0x00000000003f782f */ /* 0x000fda00038c0000 */
.L_x_3286:
[----:B------:R-:W-:Y:S05]  /*ad00*/  @!P6 BRA `(.L_x_3125) ;  /* 0x000000000074e947 */ /* 0x000fea0003800000 */
[----:B-12---:R-:W2:Y:S02]  /*ad10*/  LDL.LU R0, [R1] ;  /* 0x0000000001007983 */ /* 0x006ea40000300800 */
[----:B--2---:R-:W-:-:S04]  /*ad20*/  LOP3.LUT R0, R0, 0x2, RZ, 0xfc, !PT ;  /* 0x0000000200007812 */ /* 0x004fc800078efcff */
[----:B------:R-:W-:-:S13]  /*ad30*/  ISETP.NE.AND P2, PT, R0, 0x3, PT ;  /* 0x000000030000780c */ /* 0x000fda0003f45270 */
[----:B------:R-:W-:Y:S05]  /*ad40*/  @!P2 BRA `(.L_x_3268) ;  /* 0x000000000004a947 */ /* 0x000fea0003800000 */
[----:B------:R-:W-:Y:S01]  /*ad50*/  BPT.TRAP 0x1 ;  /* 0x000000040000795c */ /* 0x000fe20000300000 */
.L_x_3268:
[----:B------:R-:W1:Y:S01]  /*ad60*/  S2R R3, SR_CgaCtaId ;  /* 0x0000000000037919 */ /* 0x000e620000008800 */
[----:B------:R-:W-:-:S04]  /*ad70*/  MOV R0, 0x400 ;  /* 0x0000040000007802 */ /* 0x000fc80000000f00 */
[----:B-1----:R-:W-:Y:S02]  /*ad80*/  LEA R9, R3, R0, 0x18 ;  /* 0x0000000003097211 */ /* 0x002fe400078ec0ff */
        /* <DEDUP_REMOVED lines=12> */
.L_x_3287:
[----:B------:R-:W2:Y:S02]  /*ae50*/  SYNCS.PHASECHK.TRANS64.TRYWAIT P0, [R3+URZ], R2 ;  /* 0x00000002030075a7 */ /* 0x000ea4000800017f */
[----:B--2---:R-:W-:Y:S05]  /*ae60*/  @!P0 BRA `(.L_x_3270) ;  /* 0x0000000400608947 */ /* 0x004fea0003800000 */
.L_x_3288:
[----:B------:R-:W-:Y:S05]  /*ae70*/  @!P2 BRA `(.L_x_3271) ;  /* 0x000000000004a947 */ /* 0x000fea0003800000 */
[----:B------:R-:W-:Y:S01]  /*ae80*/  BPT.TRAP 0x1 ;  /* 0x000000040000795c */ /* 0x000fe20000300000 */
.L_x_3271:
[----:B------:R-:W-:-:S07]  /*ae90*/  SHF.L.U32 R16, R16, 0x1f, RZ ;  /* 0x0000001f10107819 */ /* 0x000fce00000006ff */
.L_x_3272:
[----:B---3--:R3:W4:Y:S02]  /*aea0*/  SYNCS.PHASECHK.TRANS64.TRYWAIT P0, [R9+URZ+0x36438], R16 ;  /* 0x03643810090075a7 */ /* 0x008724000800017f */
[----:B----4-:R-:W-:Y:S05]  /*aeb0*/  @!P0 NANOSLEEP.SYNCS 0x989680 ;  /* 0x009896800000895d */ /* 0x010fea0003900000 */
[----:B------:R-:W4:Y:S02]  /*aec0*/  @!P0 SYNCS.PHASECHK.TRANS64 P0, [R9+URZ+0x36438], R16 ;  /* 0x03643810090085a7 */ /* 0x000f24000800007f */
[----:B----4-:R-:W-:Y:S05]  /*aed0*/  @!P0 BRA `(.L_x_3272) ;  /* 0xfffffffc00f08947 */ /* 0x010fea000383ffff */
.L_x_3125:
[----:B------:R-:W-:Y:S05]  /*aee0*/  BSYNC B6 ;  /* 0x0000000000067941 */ /* 0x000fea0003800000 */
.L_x_3117:
[----:B------:R-:W-:Y:S05]  /*aef0*/  EXIT ;  /* 0x000000000000794d */ /* 0x000fea0003800000 */
.L_x_3135:
[----:B------:R-:W-:Y:S02]  /*af00*/  IMAD.MOV.U32 R12, RZ, RZ, RZ ;  /* 0x000000ffff0c7224 */ /* 0x000fe400078e00ff */
[----:B------:R-:W-:Y:S02]  /*af10*/  IMAD.MOV.U32 R11, RZ, RZ, 0x1f ;  /* 0x0000001fff0b7424 */ /* 0x000fe400078e00ff */
[----:B------:R-:W-:-:S07]  /*af20*/  IMAD.MOV.U32 R15, RZ, RZ, -0x1 ;  /* 0xffffffffff0f7424 */ /* 0x000fce00078e00ff */
[----:B--2---:R-:W-:Y:S05]  /*af30*/  WARPSYNC.COLLECTIVE R15, `(.L_x_3273) ;  /* 0x000000000f087348 */ /* 0x004fea0003c00000 */
[----:B------:R1:W3:Y:S02]  /*af40*/  SHFL.IDX P6, R14, R13, R12, R11 ;  /* 0x0000000c0d0e7389 */ /* 0x0002e400000c000b */
[----:B-123--:R-:W-:Y:S01]  /*af50*/  ENDCOLLECTIVE ;  /* 0x000000000000791b */ /* 0x00efe20003800000 */
.L_x_3273:
[----:B------:R-:W-:Y:S05]  /*af60*/  BRA `(.L_x_3274) ;  /* 0xffffff6400907947 */ /* 0x000fea000383ffff */
.L_x_3137:
[----:B---3--:R3:W4:Y:S02]  /*af70*/  SYNCS.PHASECHK.TRANS64.TRYWAIT P0, [R156+URZ+0x36400], R15 ;  /* 0x0364000f9c0075a7 */ /* 0x008724000800017f */
[----:B----4-:R-:W-:Y:S05]  /*af80*/  @!P0 NANOSLEEP.SYNCS 0x989680 ;  /* 0x009896800000895d */ /* 0x010fea0003900000 */
[----:B------:R-:W4:Y:S02]  /*af90*/  @!P0 SYNCS.PHASECHK.TRANS64 P0, [R156+URZ+0x36400], R15 ;  /* 0x0364000f9c0085a7 */ /* 0x000f24000800007f */
[----:B----4-:R-:W-:Y:S05]  /*afa0*/  @!P0 BRA `(.L_x_3137) ;  /* 0xfffffffc00f08947 */ /* 0x010fea000383ffff */
[----:B------:R-:W-:Y:S05]  /*afb0*/  BRA `(.L_x_3136) ;  /* 0xffffff6400d07947 */ /* 0x000fea000383ffff */
.L_x_3141:
[----:B----4-:R4:W1:Y:S02]  /*afc0*/  SYNCS.PHASECHK.TRANS64.TRYWAIT P1, [R3+URZ+0x36410], R12 ;  /* 0x0364100c030075a7 */ /* 0x010864000802017f */
[----:B-1----:R-:W-:Y:S05]  /*afd0*/  @!P1 NANOSLEEP.SYNCS 0x989680 ;  /* 0x009896800000995d */ /* 0x002fea0003900000 */
[----:B------:R-:W1:Y:S02]  /*afe0*/  @!P1 SYNCS.PHASECHK.TRANS64 P1, [R3+URZ+0x36410], R12 ;  /* 0x0364100c030095a7 */ /* 0x000e64000802007f */
[----:B-1----:R-:W-:Y:S05]  /*aff0*/  @!P1 BRA `(.L_x_3141) ;  /* 0xfffffffc00f09947 */ /* 0x002fea000383ffff */
[----:B------:R-:W-:Y:S05]  /*b000*/  BRA `(.L_x_3140) ;  /* 0xffffff6c00847947 */ /* 0x000fea000383ffff */
.L_x_3145:
[----:B------:R1:W1:Y:S02]  /*b010*/  SYNCS.PHASECHK.TRANS64.TRYWAIT P1, [R156+URZ+0x36430], R15 ;  /* 0x0364300f9c0075a7 */ /* 0x000264000802017f */
[----:B-1----:R-:W-:Y:S05]  /*b020*/  @!P1 NANOSLEEP.SYNCS 0x989680 ;  /* 0x009896800000995d */ /* 0x002fea0003900000 */
[----:B------:R-:W1:Y:S02]  /*b030*/  @!P1 SYNCS.PHASECHK.TRANS64 P1, [R156+URZ+0x36430], R15 ;  /* 0x0364300f9c0095a7 */ /* 0x000e64000802007f */
[----:B-1----:R-:W-:Y:S05]  /*b040*/  @!P1 BRA `(.L_x_3145) ;  /* 0xfffffffc00f09947 */ /* 0x002fea000383ffff */
[----:B------:R-:W-:Y:S05]  /*b050*/  BRA `(.L_x_3144) ;  /* 0xffffff7400287947 */ /* 0x000fea000383ffff */
.L_x_3248:
[----:B-1----:R1:W2:Y:S02]  /*b060*/  SYNCS.PHASECHK.TRANS64.TRYWAIT P1, [R0+URZ+0x36420], R6 ;  /* 0x03642006000075a7 */ /* 0x0022a4000802017f */
[----:B--2---:R-:W-:Y:S05]  /*b070*/  @!P1 NANOSLEEP.SYNCS 0x989680 ;  /* 0x009896800000995d */ /* 0x004fea0003900000 */
[----:B------:R-:W2:Y:S02]  /*b080*/  @!P1 SYNCS.PHASECHK.TRANS64 P1, [R0+URZ+0x36420], R6 ;  /* 0x03642006000095a7 */ /* 0x000ea4000802007f */
[----:B--2---:R-:W-:Y:S05]  /*b090*/  @!P1 BRA `(.L_x_3248) ;  /* 0xfffffffc00f09947 */ /* 0x004fea000383ffff */
[----:B------:R-:W-:Y:S05]  /*b0a0*/  BRA `(.L_x_3275) ;  /* 0xffffffdc00747947 */ /* 0x000fea000383ffff */
.L_x_3252:
[----:B-1----:R1:W2:Y:S02]  /*b0b0*/  SYNCS.PHASECHK.TRANS64.TRYWAIT P1, [R0+URZ+0x36438], R6 ;  /* 0x03643806000075a7 */ /* 0x0022a4000802017f */
[----:B--2---:R-:W-:Y:S05]  /*b0c0*/  @!P1 NANOSLEEP.SYNCS 0x989680 ;  /* 0x009896800000995d */ /* 0x004fea0003900000 */
[----:B------:R-:W2:Y:S02]  /*b0d0*/  @!P1 SYNCS.PHASECHK.TRANS64 P1, [R0+URZ+0x36438], R6 ;  /* 0x03643806000095a7 */ /* 0x000ea4000802007f */
[----:B--2---:R-:W-:Y:S05]  /*b0e0*/  @!P1 BRA `(.L_x_3252) ;  /* 0xfffffffc00f09947 */ /* 0x004fea000383ffff */
[----:B------:R-:W-:Y:S05]  /*b0f0*/  BRA `(.L_x_3276) ;  /* 0xffffffe400547947 */ /* 0x000fea000383ffff */
.L_x_3254:
[----:B--2---:R2:W3:Y:S02]  /*b100*/  SYNCS.PHASECHK.TRANS64.TRYWAIT P1, [R0+URZ+0x36428], R3 ;  /* 0x03642803000075a7 */ /* 0x0044e4000802017f */
[----:B---3--:R-:W-:Y:S05]  /*b110*/  @!P1 NANOSLEEP.SYNCS 0x989680 ;  /* 0x009896800000995d */ /* 0x008fea0003900000 */
[----:B------:R-:W3:Y:S02]  /*b120*/  @!P1 SYNCS.PHASECHK.TRANS64 P1, [R0+URZ+0x36428], R3 ;  /* 0x03642803000095a7 */ /* 0x000ee4000802007f */
[----:B---3--:R-:W-:Y:S05]  /*b130*/  @!P1 BRA `(.L_x_3254) ;  /* 0xfffffffc00f09947 */ /* 0x008fea000383ffff */
[----:B------:R-:W-:Y:S05]  /*b140*/  BRA `(.L_x_3277) ;  /* 0xffffffe800187947 */ /* 0x000fea000383ffff */
.L_x_3256:
        /* <DEDUP_REMOVED lines=8> */
.L_x_3258:
[----:B------:R-:W-:-:S07]  /*b1d0*/  SHF.L.U32 R5, R7, 0x1f, RZ ;  /* 0x0000001f07057819 */ /* 0x000fce00000006ff */
.L_x_3279:
[----:B--2---:R2:W3:Y:S02]  /*b1e0*/  SYNCS.PHASECHK.TRANS64.TRYWAIT P1, [R0+URZ+0x36420], R5 ;  /* 0x03642005000075a7 */ /* 0x0044e4000802017f */
[----:B---3--:R-:W-:Y:S05]  /*b1f0*/  @!P1 NANOSLEEP.SYNCS 0x989680 ;  /* 0x009896800000995d */ /* 0x008fea0003900000 */
[----:B------:R-:W3:Y:S02]  /*b200*/  @!P1 SYNCS.PHASECHK.TRANS64 P1, [R0+URZ+0x36420], R5 ;  /* 0x03642005000095a7 */ /* 0x000ee4000802007f */
[----:B---3--:R-:W-:Y:S05]  /*b210*/  @!P1 BRA `(.L_x_3279) ;  /* 0xfffffffc00f09947 */ /* 0x008fea000383ffff */
[----:B------:R-:W-:Y:S05]  /*b220*/  BRA `(.L_x_3280) ;  /* 0xffffffec00687947 */ /* 0x000fea000383ffff */
.L_x_3261:
[----:B--2---:R2:W3:Y:S02]  /*b230*/  SYNCS.PHASECHK.TRANS64.TRYWAIT P1, [R0+URZ+0x36438], R6 ;  /* 0x03643806000075a7 */ /* 0x0044e4000802017f */
[----:B---3--:R-:W-:Y:S05]  /*b240*/  @!P1 NANOSLEEP.SYNCS 0x989680 ;  /* 0x009896800000995d */ /* 0x008fea0003900000 */
[----:B------:R-:W3:Y:S02]  /*b250*/  @!P1 SYNCS.PHASECHK.TRANS64 P1, [R0+URZ+0x36438], R6 ;  /* 0x03643806000095a7 */ /* 0x000ee4000802007f */
[----:B---3--:R-:W-:Y:S05]  /*b260*/  @!P1 BRA `(.L_x_3261) ;  /* 0xfffffffc00f09947 */ /* 0x008fea000383ffff */
[----:B------:R-:W-:Y:S05]  /*b270*/  BRA `(.L_x_3281) ;  /* 0xfffffff000347947 */ /* 0x000fea000383ffff */
.L_x_3263:
[----:B-1----:R1:W2:Y:S02]  /*b280*/  SYNCS.PHASECHK.TRANS64.TRYWAIT P1, [R0+URZ+0x36428], R5 ;  /* 0x03642805000075a7 */ /* 0x0022a4000802017f */
[----:B--2---:R-:W-:Y:S05]  /*b290*/  @!P1 NANOSLEEP.SYNCS 0x989680 ;  /* 0x009896800000995d */ /* 0x004fea0003900000 */
[----:B------:R-:W2:Y:S02]  /*b2a0*/  @!P1 SYNCS.PHASECHK.TRANS64 P1, [R0+URZ+0x36428], R5 ;  /* 0x03642805000095a7 */ /* 0x000ea4000802007f */
[----:B--2---:R-:W-:Y:S05]  /*b2b0*/  @!P1 BRA `(.L_x_3263) ;  /* 0xfffffffc00f09947 */ /* 0x004fea000383ffff */
[----:B------:R-:W-:Y:S05]  /*b2c0*/  BRA `(.L_x_3282) ;  /* 0xfffffff000e07947 */ /* 0x000fea000383ffff */
.L_x_3265:
[----:B--2---:R2:W3:Y:S02]  /*b2d0*/  SYNCS.PHASECHK.TRANS64.TRYWAIT P1, [R0+URZ+0x36438], R3 ;  /* 0x03643803000075a7 */ /* 0x0044e4000802017f */
[----:B---3--:R-:W-:Y:S05]  /*b2e0*/  @!P1 NANOSLEEP.SYNCS 0x989680 ;  /* 0x009896800000995d */ /* 0x008fea0003900000 */
[----:B------:R-:W3:Y:S02]  /*b2f0*/  @!P1 SYNCS.PHASECHK.TRANS64 P1, [R0+URZ+0x36438], R3 ;  /* 0x03643803000095a7 */ /* 0x000ee4000802007f */
[----:B---3--:R-:W-:Y:S05]  /*b300*/  @!P1 BRA `(.L_x_3265) ;  /* 0xfffffffc00f09947 */ /* 0x008fea000383ffff */
[----:B------:R-:W-:Y:S05]  /*b310*/  BRA `(.L_x_3283) ;  /* 0xfffffff4009c7947 */ /* 0x000fea000383ffff */
.L_x_3267:
[----:B------:R-:W-:Y:S01]  /*b320*/  BSSY B0, `(.L_x_3284) ;  /* 0x0000006000007945 */ /* 0x000fe20003800000 */
[----:B------:R-:W-:-:S07]  /*b330*/  IMAD.MOV.U32 R15, RZ, RZ, -0x1 ;  /* 0xffffffffff0f7424 */ /* 0x000fce00078e00ff */
[----:B-12---:R-:W-:Y:S05]  /*b340*/  WARPSYNC.COLLECTIVE R15, `(.L_x_3285) ;  /* 0x000000000f0c7348 */ /* 0x006fea0003c00000 */
[----:B------:R-:W-:Y:S02]  /*b350*/  ELECT P6, UR62, PT ;  /* 0x00000000003e782f */ /* 0x000fe400038c0000 */
[----:B------:R-:W-:Y:S01]  /*b360*/  MOV R14, UR62 ;  /* 0x0000003e000e7c02 */ /* 0x000fe20008000f00 */
[----:B-12---:R-:W-:Y:S10]  /*b370*/  ENDCOLLECTIVE ;  /* 0x000000000000791b */ /* 0x006ff40003800000 */
.L_x_3285:
[----:B------:R-:W-:Y:S05]  /*b380*/  BSYNC B0 ;  /* 0x0000000000007941 */ /* 0x000fea0003800000 */
.L_x_3284:
[----:B------:R-:W-:Y:S05]  /*b390*/  BRA `(.L_x_3286) ;  /* 0xfffffff800587947 */ /* 0x000fea000383ffff */
.L_x_3269:
[----:B-1----:R1:W2:Y:S02]  /*b3a0*/  SYNCS.PHASECHK.TRANS64.TRYWAIT P0, [R7+URZ], R0 ;  /* 0x00000000070075a7 */ /* 0x0022a4000800017f */
[----:B--2---:R-:W-:Y:S05]  /*b3b0*/  @!P0 NANOSLEEP.SYNCS 0x989680 ;  /* 0x009896800000895d */ /* 0x004fea0003900000 */
[----:B------:R-:W2:Y:S02]  /*b3c0*/  @!P0 SYNCS.PHASECHK.TRANS64 P0, [R7+URZ], R0 ;  /* 0x00000000070085a7 */ /* 0x000ea4000800007f */
[----:B--2---:R-:W-:Y:S05]  /*b3d0*/  @!P0 BRA `(.L_x_3269) ;  /* 0xfffffffc00f08947 */ /* 0x004fea000383ffff */
[----:B------:R-:W-:Y:S05]  /*b3e0*/  BRA `(.L_x_3287) ;  /* 0xfffffff800987947 */ /* 0x000fea000383ffff */
.L_x_3270:
[----:B--2---:R2:W3:Y:S02]  /*b3f0*/  SYNCS.PHASECHK.TRANS64.TRYWAIT P0, [R3+URZ], R2 ;  /* 0x00000002030075a7 */ /* 0x0044e4000800017f */
[----:B---3--:R-:W-:Y:S05]  /*b400*/  @!P0 NANOSLEEP.SYNCS 0x989680 ;  /* 0x009896800000895d */ /* 0x008fea0003900000 */
[----:B------:R-:W3:Y:S02]  /*b410*/  @!P0 SYNCS.PHASECHK.TRANS64 P0, [R3+URZ], R2 ;  /* 0x00000002030085a7 */ /* 0x000ee4000800007f */
[----:B---3--:R-:W-:Y:S05]  /*b420*/  @!P0 BRA `(.L_x_3270) ;  /* 0xfffffffc00f08947 */ /* 0x008fea000383ffff */
[----:B------:R-:W-:Y:S05]  /*b430*/  BRA `(.L_x_3288) ;  /* 0xfffffff8008c7947 */ /* 0x000fea000383ffff */
.L_x_3289:
        /* <DEDUP_REMOVED lines=12> */
.L_x_3876:


//--------------------- .text._ZN7cutlass13device_kernelIN5flash11enable_sm90INS1_16FlashAttnBwdSm90INS1_25CollectiveMainloopBwdSm90ILi2ELi1ELi1EN4cute5tupleIJNS5_1CILi1EEES8_S8_EEENS6_IJNS7_ILi64EEENS7_ILi96EEENS7_ILi192EEEEEENS_6half_tEfNS_4arch4Sm90ELb1ELb0ELb0ELb1ELb1ELb0ELb1ELb0ELi3ELi1ELi1ELi1ELb0EEENS1_21CollectiveEpilogueBwdISD_SE_SG_Li384ELb1ELb1ELi3EEENS1_25SingleTileBwdLPTSchedulerILb1ELi96ELb1EEEEEEEEEvNT_6ParamsE --------------------------
	.section	.text._ZN7cutlass13device_kernelIN5flash11enable_sm90INS1_16FlashAttnBwdSm90INS1_25CollectiveMainloopBwdSm90ILi2ELi1ELi1EN4cute5tupleIJNS5_1CILi1EEES8_S8_EEENS6_IJNS7_ILi64EEENS7_ILi96EEENS7_ILi192EEEEEENS_6half_tEfNS_4arch4Sm90ELb1ELb0ELb0ELb1ELb1ELb0ELb1ELb0ELi3ELi1ELi1ELi1ELb0EEENS1_21CollectiveEpilogueBwdISD_SE_SG_Li384ELb1ELb1ELi3EEENS1_25SingleTileBwdLPTSchedulerILb1ELi96ELb1EEEEEEEEEvNT_6ParamsE,"ax",@progbits
	.align	128
.text._ZN7cutlass13device_kernelIN5flash11enable_sm90INS1_16FlashAttnBwdSm90INS1_25CollectiveMainloopBwdSm90ILi2ELi1ELi1EN4cute5tupleIJNS5_1CILi1EEES8_S8_EEENS6_IJNS7_ILi64EEENS7_ILi96EEENS7_ILi192EEEEEENS_6half_tEfNS_4arch4Sm90ELb1ELb0ELb0ELb1ELb1ELb0ELb1ELb0ELi3ELi1ELi1ELi1ELb0EEENS1_21CollectiveEpilogueBwdISD_SE_SG_Li384ELb1ELb1ELi3EEENS1_25SingleTileBwdLPTSchedulerILb1ELi96ELb1EEEEEEEEEvNT_6ParamsE:
        .type           _ZN7cutlass13device_kernelIN5flash11enable_sm90INS1_16FlashAttnBwdSm90INS1_25CollectiveMainloopBwdSm90ILi2ELi1ELi1EN4cute5tupleIJNS5_1CILi1EEES8_S8_EEENS6_IJNS7_ILi64EEENS7_ILi96EEENS7_ILi192EEEEEENS_6half_tEfNS_4arch4Sm90ELb1ELb0ELb0ELb1ELb1ELb0ELb1ELb0ELi3ELi1ELi1ELi1ELb0EEENS1_21CollectiveEpilogueBwdISD_SE_SG_Li384ELb1ELb1ELi3EEENS1_25SingleTileBwdLPTSchedulerILb1ELi96ELb1EEEEEEEEEvNT_6ParamsE,@function
        .size           _ZN7cutlass13device_kernelIN5flash11enable_sm90INS1_16FlashAttnBwdSm90INS1_25CollectiveMainloopBwdSm90ILi2ELi1ELi1EN4cute5tupleIJNS5_1CILi1EEES8_S8_EEENS6_IJNS7_ILi64EEENS7_ILi96EEENS7_ILi192EEEEEENS_6half_tEfNS_4arch4Sm90ELb1ELb0ELb0ELb1ELb1ELb0ELb1ELb0ELi3ELi1ELi1ELi1ELb0EEENS1_21CollectiveEpilogueBwdISD_SE_SG_Li384ELb1ELb1ELi3EEENS1_25SingleTileBwdLPTSchedulerILb1ELi96ELb1EEEEEEEEEvNT_6ParamsE,(.L_x_3877 - _ZN7cutlass13device_kernelIN5flash11enable_sm90INS1_16FlashAttnBwdSm90INS1_25CollectiveMainloopBwdSm90ILi2ELi1ELi1EN4cute5tupleIJNS5_1CILi1EEES8_S8_EEENS6_IJNS7_ILi64EEENS7_ILi96EEENS7_ILi192EEEEEENS_6half_tEfNS_4arch4Sm90ELb1ELb0ELb0ELb1ELb1ELb0ELb1ELb0ELi3ELi1ELi1ELi1ELb0EEENS1_21CollectiveEpilogueBwdISD_SE_SG_Li384ELb1ELb1ELi3EEENS1_25SingleTileBwdLPTSchedulerILb1ELi96ELb1EEEEEEEEEvNT_6ParamsE)
        .other          _ZN7cutlass13device_kernelIN5flash11enable_sm90INS1_16FlashAttnBwdSm90INS1_25CollectiveMainloopBwdSm90ILi2ELi1ELi1EN4cute5tupleIJNS5_1CILi1EEES8_S8_EEENS6_IJNS7_ILi64EEENS7_ILi96EEENS7_ILi192EEEEEENS_6half_tEfNS_4arch4Sm90ELb1ELb0ELb0ELb1ELb1ELb0ELb1ELb0ELi3ELi1ELi1ELi1ELb0EEENS1_21CollectiveEpilogueBwdISD_SE_SG_Li384ELb1ELb1ELi3EEENS1_25SingleTileBwdLPTSchedulerILb1ELi96ELb1EEEEEEEEEvNT_6ParamsE,@"STO_CUDA_ENTRY STV_DEFAULT"
_ZN7cutlass13device_kernelIN5flash11enable_sm90INS1_16FlashAttnBwdSm90INS1_25CollectiveMainloopBwdSm90ILi2ELi1ELi1EN4cute5tupleIJNS5_1CILi1EEES8_S8_EEENS6_IJNS7_ILi64EEENS7_ILi96EEENS7_ILi192EEEEEENS_6half_tEfNS_4arch4Sm90ELb1ELb0ELb0ELb1ELb1ELb0ELb1ELb0ELi3ELi1ELi1ELi1ELb0EEENS1_21CollectiveEpilogueBwdISD_SE_SG_Li384ELb1ELb1ELi3EEENS1_25SingleTileBwdLPTSchedulerILb1ELi96ELb1EEEEEEEEEvNT_6ParamsE:
        /* <DEDUP_REMOVED lines=23> */
.L_x_3291:
[----:B------:R-:W-:Y:S05]  /*0170*/  BSYNC B0 ;  /* 0x0000000000007941 */ /* 0x000fea0003800000 */
.L_x_3290:
        /* <DEDUP_REMOVED lines=34> */
.L_x_3292:
        /* <DEDUP_REMOVED lines=20> */
.L_x_3293:
        /* <DEDUP_REMOVED lines=9> */
.L_x_3296:
        /* <DEDUP_REMOVED lines=32> */
.L_x_3297:
[----:B------:R-:W-:Y:S01]  /*0770*/  ULDC UR8, c[0x0][0x8c4] ;  /* 0x0002310000087ab9 */ /* 0x000fe20000000800 */
[----:B------:R-:W-:Y:S01]  /*0780*/  UMOV UR7, UR9 ;  /* 0x0000000900077c82 */ /* 0x000fe20008000000 */
[----:B------:R-:W-:-:S11]  /*0790*/  UISETP.NE.AND UP0, UPT, UR8, 0x1, UPT ;  /* 0x000000010800788c */ /* 0x000fd6000bf05270 */
[----:B------:R-:W-:Y:S02]  /*07a0*/  @UP0 ULDC.64 UR10, c[0x0][0x8c8] ;  /* 0x00023200000a0ab9 */ /* 0x000fe40000000a00 */
[----:B------:R-:W-:-:S04]  /*07b0*/  UIMAD.WIDE.U32 UR4, UR9, UR10, URZ ;  /* 0x0000000a090472a5 */ /* 0x000fc8000f8e003f */
[----:B------:R-:W-:-:S04]  /*07c0*/  @UP0 USHF.R.U32.HI UR7, URZ, UR11, UR5 ;  /* 0x0000000b3f070299 */ /* 0x000fc80008011605 */
[----:B------:R-:W-:-:S12]  /*07d0*/  UIMAD UR4, UR7, UR8, URZ ;  /* 0x00000008070472a4 */ /* 0x000fd8000f8e023f */
.L_x_3298:
[----:B------:R-:W1:Y:S01]  /*07e0*/  LDC R152, c[0x0][0x8b8] ;  /* 0x00022e00ff987b82 */ /* 0x000e620000000800 */
[----:B------:R-:W-:Y:S01]  /*07f0*/  UIADD3 UR4, UR9, -UR4, URZ ;  /* 0x8000000409047290 */ /* 0x000fe2000fffe03f */
[----:B------:R-:W-:Y:S02]  /*0800*/  ULDC UR5, c[0x0][0x8c4] ;  /* 0x0002310000057ab9 */ /* 0x000fe40000000800 */
[----:B------:R-:W-:Y:S01]  /*0810*/  ULDC.64 UR8, c[0x0][0x8f8] ;  /* 0x00023e0000087ab9 */ /* 0x000fe20000000a00 */
[----:B------:R-:W-:Y:S01]  /*0820*/  UIMAD UR4, UR6, UR5, UR4 ;  /* 0x00000005060472a4 */ /* 0x000fe2000f8e0204 */
[----:B------:R-:W-:-:S04]  /*0830*/  ISETP.NE.U32.AND P0, PT, RZ, UR8, PT ;  /* 0x00000008ff007c0c */ /* 0x000fc8000bf05070 */
[----:B------:R-:W-:Y:S01]  /*0840*/  ISETP.NE.AND.EX P0, PT, RZ, UR9, PT, P0 ;  /* 0x00000009ff007c0c */ /* 0x000fe2000bf05300 */
[----:B------:R-:W-:Y:S01]  /*0850*/  IMAD.U32 R19, RZ, RZ, UR4 ;  /* 0x00000004ff137e24 */ /* 0x000fe2000f8e00ff */
[----:B-1----:R-:W-:-:S13]  /*0860*/  ISETP.NE.AND P1, PT, R152, 0x1, PT ;  /* 0x000000019800780c */ /* 0x002fda0003f25270 */
[----:B------:R-:W1:Y:S08]  /*0870*/  @P1 LDC R0, c[0x0][0x8bc] ;  /* 0x00022f00ff001b82 */ /* 0x000e700000000800 */
[----:B------:R-:W2:Y:S01]  /*0880*/  @P1 LDC R3, c[0x0][0x8c0] ;  /* 0x00023000ff031b82 */ /* 0x000ea20000000800 */
[----:B-1----:R-:W-:-:S05]  /*0890*/  @P1 IMAD.HI.U32 R0, R0, UR4, RZ ;  /* 0x0000000400001c27 */ /* 0x002fca000f8e00ff */
[----:B--2---:R-:W-:-:S05]  /*08a0*/  @P1 SHF.R.U32.HI R19, RZ, R3, R0 ;  /* 0x00000003ff131219 */ /* 0x004fca0000011600 */
[----:B------:R-:W-:-:S04]  /*08b0*/  IMAD.MOV R3, RZ, RZ, -R19 ;  /* 0x000000ffff037224 */ /* 0x000fc800078e0a13 */
[----:B------:R-:W-:Y:S01]  /*08c0*/  IMAD R152, R152, R3, UR4 ;  /* 0x0000000498987e24 */ /* 0x000fe2000f8e0203 */
[----:B------:R-:W-:Y:S06]  /*08d0*/  @!P0 BRA `(.L_x_3299) ;  /* 0x0000000000108947 */ /* 0x000fec0003800000 */
[----:B------:R-:W1:Y:S02]  /*08e0*/  LDC.64 R2, c[0x0][0x8f8] ;  /* 0x00023e00ff027b82 */ /* 0x000e640000000a00 */
[----:B-1----:R-:W-:-:S05]  /*08f0*/  IMAD.WIDE R2, R19, 0x4, R2 ;  /* 0x0000000413027825 */ /* 0x002fca00078e0202 */
[----:B------:R2:W5:Y:S01]  /*0900*/  LDG.E R0, desc[UR38][R2.64] ;  /* 0x0000002602007981 */ /* 0x000562000c1e1900 */
[----:B------:R-:W-:Y:S05]  /*0910*/  BRA `(.L_x_3300) ;  /* 0x00000000002c7947 */ /* 0x000fea0003800000 */
.L_x_3299:
        /* <DEDUP_REMOVED lines=10> */
.L_x_3301:
[----:B------:R-:W1:Y:S02]  /*09c0*/  LDC R0, c[0x0][0x8ec] ;  /* 0x00023b00ff007b82 */ /* 0x000e640000000800 */
.L_x_3300:
[----:B-1---5:R-:W-:-:S04]  /*09d0*/  VIADD R0, R0, 0x5f ;  /* 0x0000005f00007836 */ /* 0x022fc80000000000 */
[----:B------:R-:W-:-:S05]  /*09e0*/  IMAD.HI R0, R0, 0x2aaaaaab, RZ ;  /* 0x2aaaaaab00007827 */ /* 0x000fca00078e02ff */
[----:B--2---:R-:W-:-:S04]  /*09f0*/  SHF.R.U32.HI R3, RZ, 0x1f, R0 ;  /* 0x0000001fff037819 */ /* 0x004fc80000011600 */
[----:B------:R-:W-:-:S04]  /*0a00*/  LEA.HI.SX32 R3, R0, R3, 0x1c ;  /* 0x0000000300037211 */ /* 0x000fc800078fe2ff */
[----:B------:R-:W-:Y:S01]  /*0a10*/  ISETP.GT.AND P0, PT, R3, UR7, PT ;  /* 0x0000000703007c0c */ /* 0x000fe2000bf04270 */
[----:B------:R-:W-:-:S03]  /*0a20*/  ULOP3.LUT UR7, URZ, UR7, URZ, 0x33, !UPT ;  /* 0x000000073f077292 */ /* 0x000fc6000f8e333f */
[----:B------:R-:W-:-:S03]  /*0a30*/  SEL R19, R19, 0xffffffff, P0 ;  /* 0xffffffff13137807 */ /* 0x000fc60000000000 */
[----:B------:R-:W-:Y:S01]  /*0a40*/  VIADD R153, R3, UR7 ;  /* 0x0000000703997c36 */ /* 0x000fe20008000000 */
        /* <DEDUP_REMOVED lines=9> */
[----:B--2---:R-:W-:-:S05]  /*0ae0*/  IMAD.WIDE R2, R19, 0x4, R2 ;  /* 0x0000000413027825 */ /* 0x004fca00078e0202 */
[----:B------:R2:W5:Y:S01]  /*0af0*/  LDG.E R17, desc[UR38][R2.64] ;  /* 0x0000002602117981 */ /* 0x000562000c1e1900 */
[----:B------:R-:W-:Y:S05]  /*0b00*/  BRA `(.L_x_3304) ;  /* 0x0000000000287947 */ /* 0x000fea0003800000 */
.L_x_3303:
        /* <DEDUP_REMOVED lines=10> */
.L_x_3304:
[----:B------:R-:W-:Y:S02]  /*0bb0*/  ULDC.64 UR4, c[0x0][0x788] ;  /* 0x0001e20000047ab9 */ /* 0x000fe40000000a00 */
[----:B------:R-:W-:-:S04]  /*0bc0*/  ISETP.NE.U32.AND P0, PT, RZ, UR4, PT ;  /* 0x00000004ff007c0c */ /* 0x000fc8000bf05070 */
[----:B------:R-:W-:-:S13]  /*0bd0*/  ISETP.NE.AND.EX P0, PT, RZ, UR5, PT, P0 ;  /* 0x00000005ff007c0c */ /* 0x000fda000bf05300 */
[----:B------:R-:W-:Y:S05]  /*0be0*/  @!P0 BRA `(.L_x_3305) ;  /* 0x0000000000108947 */ /* 0x000fea0003800000 */
[----:B-1----:R-:W1:Y:S02]  /*0bf0*/  LDC.64 R22, c[0x0][0x788] ;  /* 0x0001e200ff167b82 */ /* 0x002e640000000a00 */
[----:B-1----:R-:W-:-:S06]  /*0c00*/  IMAD.WIDE R22, R19, 0x4, R22 ;  /* 0x0000000413167825 */ /* 0x002fcc00078e0216 */
[----:B------:R4:W5:Y:S01]  /*0c10*/  LDG.E R22, desc[UR38][R22.64] ;  /* 0x0000002616167981 */ /* 0x000962000c1e1900 */
[----:B------:R-:W-:Y:S05]  /*0c20*/  BRA `(.L_x_3306) ;  /* 0x0000000000247947 */ /* 0x000fea0003800000 */
.L_x_3305:
        /* <DEDUP_REMOVED lines=9> */
.L_x_3306:
[----:B-1-3-5:R-:W-:Y:S01]  /*0cc0*/  IMAD.IADD R0, R17, 0x1, -R22 ;  /* 0x0000000111007824 */ /* 0x02afe200078e0a16 */
[----:B------:R-:W-:Y:S01]  /*0cd0*/  ULDC UR4, c[0x0][0x74c] ;  /* 0x0001d30000047ab9 */ /* 0x000fe20000000800 */
[----:B------:R-:W-:Y:S02]  /*0ce0*/  PLOP3.LUT P0, PT, PT, PT, PT, 0x80, 0x0 ;  /* 0x000000000000781c */ /* 0x000fe40003f0f070 */
[----:B------:R-:W-:Y:S01]  /*0cf0*/  CS2R R70, SRZ ;  /* 0x0000000000467805 */ /* 0x000fe2000001ff00 */
[----:B--2---:R-:W-:Y:S01]  /*0d00*/  IMAD R2, R153, 0x60, R0 ;  /* 0x0000006099027824 */ /* 0x004fe200078e0200 */
[----:B------:R-:W-:Y:S01]  /*0d10*/  CS2R R68, SRZ ;  /* 0x0000000000447805 */ /* 0x000fe2000001ff00 */
[----:B------:R-:W-:Y:S01]  /*0d20*/  VIADD R0, R17, 0x3f ;  /* 0x0000003f11007836 */ /* 0x000fe20000000000 */
[----:B------:R-:W-:Y:S01]  /*0d30*/  CS2R R66, SRZ ;  /* 0x0000000000427805 */ /* 0x000fe2000001ff00 */
[----:B------:R-:W-:Y:S01]  /*0d40*/  VIADD R2, R2, -UR4 ;  /* 0x8000000402027c36 */ /* 0x000fe20008000000 */
[----:B------:R-:W-:-:S02]  /*0d50*/  CS2R R64, SRZ ;  /* 0x0000000000407805 */ /* 0x000fc4000001ff00 */
[----:B------:R-:W-:Y:S02]  /*0d60*/  CS2R R62, SRZ ;  /* 0x00000000003e7805 */ /* 0x000fe4000001ff00 */
[----:B------:R-:W-:Y:S02]  /*0d70*/  SHF.R.S32.HI R3, RZ, 0x1f, R0 ;  /* 0x0000001fff037819 */ /* 0x000fe40000011400 */
        /* <DEDUP_REMOVED lines=74> */
[----:B--2-4-:R-:W-:Y:S05]  /*1220*/  CALL.ABS.NOINC R14 ;  /* 0x000000000e007343 */ /* 0x014fea0003c00000 */
.L_x_3309:
        /* <DEDUP_REMOVED lines=15> */
.L_x_3308:
        /* <DEDUP_REMOVED lines=20> */
.L_x_3311:
        /* <DEDUP_REMOVED lines=15> */
.L_x_3310:
        /* <DEDUP_REMOVED lines=8> */
.L_x_3469:
[----:B------:R-:W-:Y:S01]  /*15d0*/  SHF.L.U32 R15, RZ, 0x1f, RZ ;  /* 0x0000001fff0f7819 */ /* 0x000fe200000006ff */
[----:B--2---:R-:W-:Y:S01]  /*15e0*/  IMAD.HI R4, R14, 0x55555556, RZ ;  /* 0x555555560e047827 */ /* 0x004fe200078e02ff */
[----:B------:R-:W-:Y:S02]  /*15f0*/  LOP3.LUT R5, R2, 0xffffff80, RZ, 0xc0, !PT ;  /* 0xffffff8002057812 */ /* 0x000fe400078ec0ff */
[----:B------:R-:W2:Y:S01]  /*1600*/  SYNCS.PHASECHK.TRANS64.TRYWAIT P0, [UR36+0x36400], R15 ;  /* 0x0364000fff0075a7 */ /* 0x000ea20008000164 */
        /* <DEDUP_REMOVED lines=14> */
[----:B--2---:R-:W-:Y:S06]  /*16f0*/  @P0 BRA `(.L_x_3313) ;  /* 0x0000000000080947 */ /* 0x004fec0003800000 */
[----:B------:R-:W2:Y:S02]  /*1700*/  SYNCS.PHASECHK.TRANS64.TRYWAIT P0, [UR36+0x36400], R15 ;  /* 0x0364000fff0075a7 */ /* 0x000ea40008000164 */
[----:B--2---:R-:W-:Y:S05]  /*1710*/  @!P0 BRA `(.L_x_3314) ;  /* 0x000000a000688947 */ /* 0x004fea0003800000 */
.L_x_3313:
[----:B------:R-:W3:Y:S01]  /*1720*/  LDL.LU R20, [R1] ;  /* 0x0000000001147983 */ /* 0x000ee20000300800 */
[----:B------:R-:W-:Y:S01]  /*1730*/  LEA.HI R0, R3, R2, RZ, 0x2 ;  /* 0x0000000203007211 */ /* 0x000fe200078f10ff */
[----:B------:R-:W-:Y:S01]  /*1740*/  IMAD R14, R8, -0x3, R13 ;  /* 0xfffffffd080e7824 */ /* 0x000fe200078e020d */
[----:B------:R-:W-:Y:S01]  /*1750*/  LEA.HI R8, R9, R9, RZ, 0x1 ;  /* 0x0000000909087211 */ /* 0x000fe200078f08ff */
[----:B------:R-:W-:Y:S01]  /*1760*/  IMAD.IADD R12, R6, 0x1, -R11 ;  /* 0x00000001060c7824 */ /* 0x000fe200078e0a0b */
[----:B------:R-:W-:Y:S01]  /*1770*/  SHF.R.S32.HI R5, RZ, 0x2, R0 ;  /* 0x00000002ff057819 */ /* 0x000fe20000011400 */
[----:B------:R-:W-:Y:S01]  /*1780*/  IMAD R22, R153, -0x60, R22 ;  /* 0xffffffa099167824 */ /* 0x000fe200078e0216 */
[----:B------:R-:W-:Y:S02]  /*1790*/  SHF.R.S32.HI R6, RZ, 0x1f, R0 ;  /* 0x0000001fff067819 */ /* 0x000fe40000011400 */
[----:B------:R-:W-:Y:S02]  /*17a0*/  CS2R R70, SRZ ;  /* 0x0000000000467805 */ /* 0x000fe4000001ff00 */
[----:B--2---:R-:W-:-:S02]  /*17b0*/  LOP3.LUT R15, R0, 0x7ffffffc, RZ, 0xc0, !PT ;  /* 0x7ffffffc000f7812 */ /* 0x004fc400078ec0ff */
        /* <DEDUP_REMOVED lines=20> */
[C---:B------:R-:W-:Y:S01]  /*1900*/  IMAD.SHL.U32 R0, R11.reuse, 0x40, RZ ;  /* 0x000000400b007824 */ /* 0x040fe200078e00ff */
[----:B------:R-:W-:Y:S01]  /*1910*/  LOP3.LUT P0, RZ, R11, 0x2, RZ, 0xc0, !PT ;  /* 0x000000020bff7812 */ /* 0x000fe2000780c0ff */
[----:B------:R-:W-:Y:S01]  /*1920*/  IMAD.IADD R9, R9, 0x1, -R8 ;  /* 0x0000000109097824 */ /* 0x000fe200078e0a08 */
[----:B------:R-:W-:Y:S01]  /*1930*/  LOP3.LUT R6, R6, 0xfffffff8, RZ, 0xc0, !PT ;  /* 0xfffffff806067812 */ /* 0x000fe200078ec0ff */
[----:B------:R-:W-:Y:S01]  /*1940*/  IMAD R10, R13, 0x800, R10 ;  /* 0x000008000d0a7824 */ /* 0x000fe200078e020a */
[----:B------:R-:W-:Y:S01]  /*1950*/  LOP3.LUT R0, R0, 0xc0, RZ, 0xc0, !PT ;  /* 0x000000c000007812 */ /* 0x000fe200078ec0ff */
[----:B------:R-:W-:Y:S01]  /*1960*/  IMAD R8, R14, 0x10, R15 ;  /* 0x000000100e087824 */ /* 0x000fe200078e020f */
[----:B------:R-:W-:Y:S01]  /*1970*/  LEA.HI R3, R3, R2, RZ, 0x5 ;  /* 0x0000000203037211 */ /* 0x000fe200078f28ff */
[----:B------:R-:W-:Y:S01]  /*1980*/  IMAD R9, R9, 0x20, R10 ;  /* 0x0000002009097824 */ /* 0x000fe200078e020a */
[----:B------:R-:W-:Y:S01]  /*1990*/  LOP3.LUT R7, R0, 0x8, R7, 0xf8, !PT ;  /* 0x0000000800077812 */ /* 0x000fe200078ef807 */
[----:B------:R-:W-:Y:S01]  /*19a0*/  IMAD R14, R13, 0x400, R2 ;  /* 0x000004000d0e7824 */ /* 0x000fe200078e0202 */
[----:B------:R-:W-:Y:S01]  /*19b0*/  SHF.R.U32.HI R0, RZ, 0x3, R0 ;  /* 0x00000003ff007819 */ /* 0x000fe20000011600 */
[----:B------:R-:W-:Y:S01]  /*19c0*/  IMAD R12, R12, 0x200, R9 ;  /* 0x000002000c0c7824 */ /* 0x000fe200078e0209 */
[----:B------:R-:W-:Y:S01]  /*19d0*/  IADD3 R17, -R17, 0x1, R22 ;  /* 0x0000000111117810 */ /* 0x000fe20007ffe116 */
[----:B------:R-:W-:Y:S01]  /*19e0*/  IMAD.SHL.U32 R8, R8, 0x2, RZ ;  /* 0x0000000208087824 */ /* 0x000fe200078e00ff */
[----:B------:R-:W-:Y:S01]  /*19f0*/  LOP3.LUT R7, R7, R0, RZ, 0x3c, !PT ;  /* 0x0000000007077212 */ /* 0x000fe200078e3cff */
[----:B------:R-:W-:Y:S01]  /*1a00*/  IMAD.SHL.U32 R0, R14, 0x4, RZ ;  /* 0x000000040e007824 */ /* 0x000fe200078e00ff */
[----:B------:R-:W-:Y:S01]  /*1a10*/  SHF.R.S32.HI R3, RZ, 0x5, R3 ;  /* 0x00000005ff037819 */ /* 0x000fe20000011403 */
[----:B------:R-:W-:Y:S01]  /*1a20*/  IMAD.IADD R6, R5, 0x1, -R6 ;  /* 0x0000000105067824 */ /* 0x000fe200078e0a06 */
[----:B------:R-:W-:Y:S01]  /*1a30*/  CS2R R56, SRZ ;  /* 0x0000000000387805 */ /* 0x000fe2000001ff00 */
[----:B------:R-:W-:Y:S01]  /*1a40*/  IMAD.IADD R11, R12, 0x1, R7 ;  /* 0x000000010c0b7824 */ /* 0x000fe200078e0207 */
[----:B------:R-:W-:Y:S01]  /*1a50*/  CS2R R54, SRZ ;  /* 0x0000000000367805 */ /* 0x000fe2000001ff00 */
[----:B------:R-:W-:Y:S01]  /*1a60*/  IMAD.MOV.U32 R12, RZ, RZ, 0x20 ;  /* 0x00000020ff0c7424 */ /* 0x000fe200078e00ff */
[----:B------:R-:W-:Y:S01]  /*1a70*/  CS2R R52, SRZ ;  /* 0x0000000000347805 */ /* 0x000fe2000001ff00 */
[--C-:B------:R-:W-:Y:S01]  /*1a80*/  IMAD.IADD R9, R22, 0x1, -R8.reuse ;  /* 0x0000000116097824 */ /* 0x100fe200078e0a08 */
[----:B------:R-:W-:Y:S01]  /*1a90*/  LEA R11, R11, UR36, 0x1 ;  /* 0x000000240b0b7c11 */ /* 0x000fe2000f8e08ff */
[----:B------:R-:W-:Y:S01]  /*1aa0*/  IMAD.IADD R8, R17, 0x1, -R8 ;  /* 0x0000000111087824 */ /* 0x000fe200078e0a08 */
[----:B------:R-:W-:Y:S01]  /*1ab0*/  SEL R12, R12, 0xffffffe0, !P0 ;  /* 0xffffffe00c0c7807 */ /* 0x000fe20004000000 */
        /* <DEDUP_REMOVED lines=44> */
[----:B---3--:R-:W-:-:S07]  /*1d80*/  LOP3.LUT R10, R20, 0x1, RZ, 0xfc, !PT ;  /* 0x00000001140a7812 */ /* 0x008fce00078efcff */
.L_x_3325:
[----:B------:R-:W-:-:S13]  /*1d90*/  ISETP.NE.AND P0, PT, R10, 0x3, PT ;  /* 0x000000030a00780c */ /* 0x000fda0003f05270 */
[----:B--2---:R-:W-:Y:S05]  /*1da0*/  @!P0 BRA `(.L_x_3315) ;  /* 0x0000000000048947 */ /* 0x004fea0003800000 */
[----:B------:R-:W-:Y:S01]  /*1db0*/  BPT.TRAP 0x1 ;  /* 0x000000040000795c */ /* 0x000fe20000300000 */
.L_x_3315:
[----:B------:R-:W-:Y:S02]  /*1dc0*/  LEA R3, R2, UR36, 0x3 ;  /* 0x0000002402037c11 */ /* 0x000fe4000f8e18ff */
[----:B------:R-:W-:-:S04]  /*1dd0*/  SHF.L.U32 R12, R7, 0x1f, RZ ;  /* 0x0000001f070c7819 */ /* 0x000fc800000006ff */
[----:B------:R2:W3:Y:S01]  /*1de0*/  SYNCS.PHASECHK.TRANS64.TRYWAIT P1, [R3+URZ+0x36410], R12 ;  /* 0x0364100c030075a7 */ /* 0x0004e2000802017f */
[----:B------:R-:W-:Y:S05]  /*1df0*/  @!P0 BRA `(.L_x_3316) ;  /* 0x0000000000048947 */ /* 0x000fea0003800000 */
[----:B------:R-:W-:Y:S01]  /*1e00*/  BPT.TRAP 0x1 ;  /* 0x000000040000795c */ /* 0x000fe20000300000 */
.L_x_3316:
[----:B---3--:R-:W-:Y:S05]  /*1e10*/  @P1 BRA `(.L_x_3317) ;  /* 0x0000000000081947 */ /* 0x008fea0003800000 */
[----:B------:R-:W3:Y:S02]  /*1e20*/  SYNCS.PHASECHK.TRANS64.TRYWAIT P1, [R3+URZ+0x36410], R12 ;  /* 0x0364100c030075a7 */ /* 0x000ee4000802017f */
[----:B---3--:R-:W-:Y:S05]  /*1e30*/  @!P1 BRA `(.L_x_3318) ;  /* 0x0000009800b49947 */ /* 0x008fea0003800000 */
.L_x_3317:
        /* <DEDUP_REMOVED lines=100> */
[----:B-1----:R2:W1:Y:S01]  /*2480*/  LDS R13, [R14+0x30020] ;  /* 0x030020000e0d7984 */ /* 0x0024620000000800 */
[----:B------:R-:W-:Y:S05]  /*2490*/  @!P0 BRA `(.L_x_3319) ;  /* 0x0000000000048947 */ /* 0x000fea0003800000 */
[----:B------:R-:W-:Y:S01]  /*24a0*/  BPT.TRAP 0x1 ;  /* 0x000000040000795c */ /* 0x000fe20000300000 */
.L_x_3319:
[----:B------:R-:W-:-:S04]  /*24b0*/  SHF.L.U32 R15, R5, 0x1f, RZ ;  /* 0x0000001f050f7819 */ /* 0x000fc800000006ff */
[----:B------:R1:W1:Y:S01]  /*24c0*/  SYNCS.PHASECHK.TRANS64.TRYWAIT P1, [UR36+0x36430], R15 ;  /* 0x0364300fff0075a7 */ /* 0x0002620008020164 */
[----:B------:R-:W-:Y:S05]  /*24d0*/  @!P0 BRA `(.L_x_3320) ;  /* 0x0000000000048947 */ /* 0x000fea0003800000 */
[----:B------:R-:W-:Y:S01]  /*24e0*/  BPT.TRAP 0x1 ;  /* 0x000000040000795c */ /* 0x000fe20000300000 */
.L_x_3320:
[----:B-1----:R-:W-:Y:S05]  /*24f0*/  @P1 BRA `(.L_x_3321) ;  /* 0x0000000000081947 */ /* 0x002fea0003800000 */
[----:B------:R-:W1:Y:S02]  /*2500*/  SYNCS.PHASECHK.TRANS64.TRYWAIT P1, [UR36+0x36430], R15 ;  /* 0x0364300fff0075a7 */ /* 0x000e640008020164 */
[----:B-1----:R-:W-:Y:S05]  /*2510*/  @!P1 BRA `(.L_x_3322) ;  /* 0x0000009400109947 */ /* 0x002fea0003800000 */
.L_x_3321:
[----:B------:R-:W-:Y:S01]  /*2520*/  UIADD3 UR5, UR36, 0x2a000, URZ ;  /* 0x0002a00024057890 */ /* 0x000fe2000fffe03f */
[----:B------:R-:W-:Y:S01]  /*2530*/  WARPGROUP.ARRIVE ;  /* 0x00000000000079c5 */ /* 0x000fe20000000000 */
[----:B------:R-:W-:Y:S01]  /*2540*/  UIADD3 UR4, UR4, 0x9000, URZ ;  /* 0x0000900004047890 */ /* 0x000fe2000fffe03f */
[----:B------:R-:W-:Y:S01]  /*2550*/  IMAD R15, R16, 0x40, R6 ;  /* 0x00000040100f7824 */ /* 0x000fe200078e0206 */
[----:B------:R-:W-:Y:S02]  /*2560*/  USHF.R.U32.HI UR6, URZ, 0x4, UR5 ;  /* 0x000000043f067899 */ /* 0x000fe40008011605 */
[----:B------:R-:W-:Y:S02]  /*2570*/  USHF.R.U32.HI UR4, URZ, 0x4, UR4 ;  /* 0x000000043f047899 */ /* 0x000fe40008011604 */
[----:B------:R-:W-:Y:S01]  /*2580*/  ULOP3.LUT UR7, UR6, 0x3fff, URZ, 0xc0, !UPT ;  /* 0x00003fff06077892 */ /* 0x000fe2000f8ec03f */
[----:B--2---:R-:W-:Y:S01]  /*2590*/  VIADDMNMX R14, R15, R8, R9, PT ;  /* 0x000000080f0e7246 */ /* 0x004fe20003800109 */
        /* <DEDUP_REMOVED lines=20> */
[--C-:B---3--:R-:W-:Y:S01]  /*26e0*/  FFMA.FTZ R20, R21, UR40, -R12.reuse ;  /* 0x0000002815147c23 */ /* 0x108fe2000801080c */
        /* <DEDUP_REMOVED lines=12> */
[----:B----4-:R-:W-:Y:S01]  /*27b0*/  FSEL R23, R141, -INF , P4 ;  /* 0xff8000008d177808 */ /* 0x010fe20002000000 */
        /* <DEDUP_REMOVED lines=273> */
.L_x_3323:
        /* <DEDUP_REMOVED lines=60> */
.L_x_3324:
        /* <DEDUP_REMOVED lines=62> */
.L_x_3307:
[----:B------:R-:W-:Y:S05]  /*4070*/  @P0 BRA `(.L_x_3326) ;  /* 0x0000001400e40947 */ /* 0x000fea0003800000 */
[----:B------:R-:W1:Y:S01]  /*4080*/  S2R R0, SR_TID.X ;  /* 0x0000000000007919 */ /* 0x000e620000002100 */
        /* <DEDUP_REMOVED lines=30> */
[----:B--2---:R-:W-:-:S02]  /*4270*/  LEA.HI R3, R7, R0, RZ, 0x3 ;  /* 0x0000000007037211 */ /* 0x004fc400078f18ff */
        /* <DEDUP_REMOVED lines=43> */
[----:B------:R-:W-:Y:S01]  /*4530*/  F2FP.F16.F32.PACK_AB R56, R57, R56 ;  /* 0x000000383938723e */ /* 0x000fe200000000ff */
[----:B------:R-:W2:Y:S01]  /*4540*/  LDC.64 R4, c[0x0][0x878] ;  /* 0x00021e00ff047b82 */ /* 0x000ea20000000a00 */
[----:B------:R-:W-:Y:S01]  /*4550*/  F2FP.F16.F32.PACK_AB R50, R53, R52 ;  /* 0x000000343532723e */ /* 0x000fe200000000ff */
[----:B------:R-:W-:Y:S01]  /*4560*/  STSM.16.MT88.4 [R8+0x1000], R40 ;  /* 0x0010002808007844 */ /* 0x000fe20000004200 */
        /* <DEDUP_REMOVED lines=14> */
[----:B------:R-:W3:Y:S01]  /*4650*/  @P0 LDG.E R3, desc[UR38][R6.64] ;  /* 0x0000002606030981 */ /* 0x000ee2000c1e1900 */
[----:B--2---:R-:W-:Y:S01]  /*4660*/  ISETP.NE.U32.AND P1, PT, R4, RZ, PT ;  /* 0x000000ff0400720c */ /* 0x004fe20003f25070 */
[----:B------:R-:W2:Y:S03]  /*4670*/  LDC R10, c[0x0][0x808] ;  /* 0x00020200ff0a7b82 */ /* 0x000ea60000000800 */
[----:B------:R-:W-:Y:S01]  /*4680*/  ISETP.NE.AND.EX P1, PT, R5, RZ, PT, P1 ;  /* 0x000000ff0500720c */ /* 0x000fe20003f25310 */
[----:B------:R-:W-:-:S05]  /*4690*/  IMAD.HI R9, R0, 0x2aaaaaab, RZ ;  /* 0x2aaaaaab00097827 */ /* 0x000fca00078e02ff */
[----:B-1----:R-:W-:-:S04]  /*46a0*/  SHF.R.U32.HI R8, RZ, 0x1f, R9 ;  /* 0x0000001fff087819 */ /* 0x002fc80000011609 */
[----:B------:R-:W-:-:S03]  /*46b0*/  LEA.HI.SX32 R43, R9, R8, 0x1e ;  /* 0x00000008092b7211 */ /* 0x000fc600078ff2ff */
[----:B------:R-:W1:Y:S02]  /*46c0*/  @P1 LDC.64 R4, c[0x0][0x878] ;  /* 0x00021e00ff041b82 */ /* 0x000e640000000a00 */
[C---:B------:R-:W-:Y:S02]  /*46d0*/  IMAD R0, R43.reuse, -0x18, R0 ;  /* 0xffffffe82b007824 */ /* 0x040fe400078e0200 */
[----:B------:R-:W-:-:S03]  /*46e0*/  IMAD.SHL.U32 R11, R43, 0x40, RZ ;  /* 0x000000402b0b7824 */ /* 0x000fc600078e00ff */
[----:B------:R-:W-:Y:S01]  /*46f0*/  SHF.R.S32.HI R13, RZ, 0x1f, R0 ;  /* 0x0000001fff0d7819 */ /* 0x000fe20000011400 */
[----:B------:R-:W-:Y:S01]  /*4700*/  IMAD.SHL.U32 R2, R0, 0x8, RZ ;  /* 0x0000000800027824 */ /* 0x000fe200078e00ff */
[----:B------:R-:W-:Y:S02]  /*4710*/  LOP3.LUT R11, R11, 0x1c0, RZ, 0xc0, !PT ;  /* 0x000001c00b0b7812 */ /* 0x000fe400078ec0ff */
[----:B------:R-:W-:Y:S02]  /*4720*/  LEA.HI R13, R13, R0, RZ, 0x3 ;  /* 0x000000000d0d7211 */ /* 0x000fe400078f18ff */
[----:B------:R-:W-:Y:S02]  /*4730*/  LOP3.LUT R0, R11, 0x38, R2, 0xf8, !PT ;  /* 0x000000380b007812 */ /* 0x000fe400078ef802 */
[----:B------:R-:W-:Y:S02]  /*4740*/  LEA.HI R8, R9, R8, RZ, 0x1b ;  /* 0x0000000809087211 */ /* 0x000fe400078fd8ff */
[----:B------:R-:W-:-:S02]  /*4750*/  SHF.R.S32.HI R13, RZ, 0x3, R13 ;  /* 0x00000003ff0d7819 */ /* 0x000fc4000001140d */
[----:B------:R-:W-:-:S03]  /*4760*/  SHF.R.U32.HI R11, RZ, 0x3, R11 ;  /* 0x00000003ff0b7819 */ /* 0x000fc6000001160b */
[----:B------:R-:W-:Y:S01]  /*4770*/  IMAD R13, R13, 0xc, R8 ;  /* 0x0000000c0d0d7824 */ /* 0x000fe200078e0208 */
[----:B------:R-:W-:Y:S01]  /*4780*/  LOP3.LUT R0, R0, R11, RZ, 0x3c, !PT ;  /* 0x0000000b00007212 */ /* 0x000fe200078e3cff */
[----:B-1----:R-:W-:Y:S01]  /*4790*/  @P1 IMAD.WIDE R4, R19, 0x4, R4 ;  /* 0x0000000413041825 */ /* 0x002fe200078e0204 */
[----:B------:R-:W-:-:S03]  /*47a0*/  CS2R R16, SRZ ;  /* 0x0000000000107805 */ /* 0x000fc6000001ff00 */
[----:B------:R-:W-:Y:S01]  /*47b0*/  IMAD.U32 R0, R13, 0x200, R0 ;  /* 0x000002000d007824 */ /* 0x000fe200078e0000 */
[----:B--2---:R3:W5:Y:S02]  /*47c0*/  @P1 LDG.E R10, desc[UR38][R4.64] ;  /* 0x00000026040a1981 */ /* 0x004764000c1e1900 */
[----:B---3--:R-:W-:Y:S01]  /*47d0*/  @P0 SHF.R.S32.HI R4, RZ, 0x1f, R3 ;  /* 0x0000001fff040819 */ /* 0x008fe20000011403 */
[----:B------:R-:W-:Y:S06]  /*47e0*/  @P1 BRA `(.L_x_3327) ;  /* 0x0000000000101947 */ /* 0x000fec0003800000 */
[----:B------:R-:W-:Y:S05]  /*47f0*/  @!P0 BRA `(.L_x_3327) ;  /* 0x00000000000c8947 */ /* 0x000fea0003800000 */
[----:B------:R-:W2:Y:S04]  /*4800*/  LDG.E R5, desc[UR38][R6.64] ;  /* 0x0000002606057981 */ /* 0x000ea8000c1e1900 */
[----:B-----5:R-:W2:Y:S02]  /*4810*/  LDG.E R10, desc[UR38][R6.64+0x4] ;  /* 0x00000426060a7981 */ /* 0x020ea4000c1e1900 */
[----:B--2---:R-:W-:-:S07]  /*4820*/  IMAD.IADD R10, R10, 0x1, -R5 ;  /* 0x000000010a0a7824 */ /* 0x004fce00078e0a05 */
.L_x_3327:
[----:B------:R-:W-:Y:S01]  /*4830*/  LEA R0, R0, UR4, 0x1 ;  /* 0x0000000400007c11 */ /* 0x000fe2000f8e08ff */
[----:B------:R-:W-:Y:S01]  /*4840*/  @P0 IMAD.MOV.U32 R16, RZ, RZ, R3 ;  /* 0x000000ffff100224 */ /* 0x000fe200078e0003 */
[----:B------:R-:W-:Y:S01]  /*4850*/  ULDC.64 UR4, c[0x0][0x850] ;  /* 0x0002140000047ab9 */ /* 0x000fe20000000a00 */
[----:B------:R-:W-:Y:S01]  /*4860*/  @P0 IMAD.MOV.U32 R17, RZ, RZ, R4 ;  /* 0x000000ffff110224 */ /* 0x000fe200078e0004 */
[----:B------:R-:W-:Y:S01]  /*4870*/  ULDC UR6, c[0x0][0x83c] ;  /* 0x00020f0000067ab9 */ /* 0x000fe20000000800 */
[----:B-----5:R-:W-:Y:S01]  /*4880*/  IMAD R3, R153, -0x60, R10 ;  /* 0xffffffa099037824 */ /* 0x020fe200078e020a */
[----:B------:R1:W2:Y:S01]  /*4890*/  LDS.128 R28, [R0+0x9800] ;  /* 0x00980000001c7984 */ /* 0x0002a20000000c00 */
[----:B------:R-:W-:Y:S01]  /*48a0*/  IMAD R35, R155, UR4, RZ ;  /* 0x000000049b237c24 */ /* 0x000fe2000f8e02ff */
[C---:B------:R-:W-:Y:S01]  /*48b0*/  IADD3 R16, P1, R43.reuse, R16, RZ ;  /* 0x000000102b107210 */ /* 0x040fe20007f3e0ff */
[----:B------:R-:W-:Y:S01]  /*48c0*/  VIADD R18, R43, 0x10 ;  /* 0x000000102b127836 */ /* 0x000fe20000000000 */
[----:B------:R1:W3:Y:S01]  /*48d0*/  LDS.128 R24, [R0+0x800] ;  /* 0x0008000000187984 */ /* 0x0002e20000000c00 */
[----:B------:R-:W-:Y:S01]  /*48e0*/  VIMNMX R44, R3, 0x60, PT ;  /* 0x00000060032c7848 */ /* 0x000fe20003fe0100 */
[----:B------:R-:W-:Y:S01]  /*48f0*/  VIADD R3, R43, 0x20 ;  /* 0x000000202b037836 */ /* 0x000fe20000000000 */
[----:B------:R-:W-:Y:S01]  /*4900*/  SEL R45, R19, RZ, !P0 ;  /* 0x000000ff132d7207 */ /* 0x000fe20004000000 */
[----:B----4-:R1:W4:Y:S01]  /*4910*/  LDS.128 R20, [R0+0x1000] ;  /* 0x0010000000147984 */ /* 0x0103220000000c00 */
[-C--:B------:R-:W-:Y:S01]  /*4920*/  ISETP.GE.AND P3, PT, R43, R44.reuse, PT ;  /* 0x0000002c2b00720c */ /* 0x080fe20003f66270 */
[----:B------:R-:W-:Y:S01]  /*4930*/  IMAD R37, R152, UR5, R35 ;  /* 0x0000000598257c24 */ /* 0x000fe2000f8e0223 */
[-C--:B------:R-:W-:Y:S01]  /*4940*/  ISETP.GE.AND P5, PT, R3, R44.reuse, PT ;  /* 0x0000002c0300720c */ /* 0x080fe20003fa6270 */
[----:B------:R1:W1:Y:S01]  /*4950*/  LDS.128 R12, [R0+0x1800] ;  /* 0x00180000000c7984 */ /* 0x0002620000000c00 */
[--C-:B------:R-:W-:Y:S01]  /*4960*/  SHF.R.S32.HI R3, RZ, 0x1f, R2.reuse ;  /* 0x0000001fff037819 */ /* 0x100fe20000011402 */
[C---:B------:R-:W-:Y:S01]  /*4970*/  VIADD R34, R43.reuse, 0x40 ;  /* 0x000000402b227836 */ /* 0x040fe20000000000 */
[----:B------:R-:W-:Y:S01]  /*4980*/  SHF.R.S32.HI R35, RZ, 0x1f, R19 ;  /* 0x0000001fff237819 */ /* 0x000fe20000011413 */
[----:B------:R1:W1:Y:S01]  /*4990*/  LDS.128 R8, [R0+0x2000] ;  /* 0x0020000000087984 */ /* 0x0002620000000c00 */
[-C--:B------:R-:W-:Y:S01]  /*49a0*/  ISETP.GE.AND P4, PT, R18, R44.reuse, PT ;  /* 0x0000002c1200720c */ /* 0x080fe20003f86270 */
[----:B------:R-:W-:Y:S01]  /*49b0*/  VIADD R18, R43, 0x30 ;  /* 0x000000302b127836 */ /* 0x000fe20000000000 */
[----:B------:R-:W-:Y:S01]  /*49c0*/  ISETP.GE.OR P6, PT, R2, UR6, P3 ;  /* 0x0000000602007c0c */ /* 0x000fe20009fc6670 */
[----:B------:R1:W1:Y:S01]  /*49d0*/  LDS.128 R4, [R0+0x2800] ;  /* 0x0028000000047984 */ /* 0x0002620000000c00 */
[----:B------:R-:W-:Y:S01]  /*49e0*/  SEL R42, R35, RZ, !P0 ;  /* 0x000000ff232a7207 */ /* 0x000fe20004000000 */
[----:B------:R-:W-:Y:S01]  /*49f0*/  IMAD.WIDE.U32 R32, R152, UR4, R2 ;  /* 0x0000000498207c25 */ /* 0x000fe2000f8e0002 */
[----:B------:R-:W-:Y:S01]  /*4a00*/  ULDC.64 UR4, c[0x0][0x858] ;  /* 0x0002160000047ab9 */ /* 0x000fe20000000a00 */
[-C--:B------:R-:W-:Y:S01]  /*4a10*/  ISETP.GE.AND P2, PT, R18, R44.reuse, PT ;  /* 0x0000002c1200720c */ /* 0x080fe20003f46270 */
[----:B------:R-:W-:Y:S01]  /*4a20*/  BSSY B0, `(.L_x_3328) ;  /* 0x0000016000007945 */ /* 0x000fe20003800000 */
        /* <DEDUP_REMOVED lines=21> */
.L_x_3329:
[----:B------:R-:W-:Y:S05]  /*4b80*/  BSYNC B0 ;  /* 0x0000000000007941 */ /* 0x000fea0003800000 */
.L_x_3328:
        /* <DEDUP_REMOVED lines=15> */
.L_x_3331:
[----:B------:R-:W-:Y:S05]  /*4c80*/  BSYNC B0 ;  /* 0x0000000000007941 */ /* 0x000fea0003800000 */
.L_x_3330:
        /* <DEDUP_REMOVED lines=18> */
.L_x_3333:
[----:B------:R-:W-:Y:S05]  /*4db0*/  BSYNC B0 ;  /* 0x0000000000007941 */ /* 0x000fea0003800000 */
.L_x_3332:
        /* <DEDUP_REMOVED lines=17> */
.L_x_3335:
[----:B------:R-:W-:Y:S05]  /*4ed0*/  BSYNC B0 ;  /* 0x0000000000007941 */ /* 0x000fea0003800000 */
.L_x_3334:
        /* <DEDUP_REMOVED lines=18> */
.L_x_3337:
[----:B------:R-:W-:Y:S05]  /*5000*/  BSYNC B0 ;  /* 0x0000000000007941 */ /* 0x000fea0003800000 */
.L_x_3336:
        /* <DEDUP_REMOVED lines=17> */
.L_x_3339:
[----:B------:R-:W-:Y:S05]  /*5120*/  BSYNC B0 ;  /* 0x0000000000007941 */ /* 0x000fea0003800000 */
.L_x_3338:
[----:B-1----:R1:W1:Y:S01]  /*5130*/  LDS.128 R28, [R0] ;  /* 0x00000000001c7984 */ /* 0x0022620000000c00 */
[----:B------:R-:W-:Y:S01]  /*5140*/  ULDC.64 UR4, c[0x0][0x820] ;  /* 0x0002080000047ab9 */ /* 0x000fe20000000a00 */
[----:B------:R-:W-:Y:S01]  /*5150*/  ULDC UR6, c[0x0][0x80c] ;  /* 0x0002030000067ab9 */ /* 0x000fe20000000800 */
[----:B------:R-:W-:Y:S01]  /*5160*/  IMAD R155, R155, UR4, RZ ;  /* 0x000000049b9b7c24 */ /* 0x000fe2000f8e02ff */
[----:B------:R-:W-:Y:S01]  /*5170*/  ISETP.GE.OR P3, PT, R2, UR6, P3 ;  /* 0x0000000602007c0c */ /* 0x000fe20009f66670 */
[----:B------:R-:W-:Y:S01]  /*5180*/  IMAD.WIDE.U32 R18, R152, UR4, R2 ;  /* 0x0000000498127c25 */ /* 0x000fe2000f8e0002 */
[----:B------:R-:W-:Y:S01]  /*5190*/  BSSY B0, `(.L_x_3340) ;  /* 0x0000018000007945 */ /* 0x000fe20003800000 */
[----:B------:R-:W-:Y:S02]  /*51a0*/  ISETP.GE.OR P4, PT, R2, UR6, P4 ;  /* 0x0000000602007c0c */ /* 0x000fe4000a786670 */
[----:B------:R-:W-:Y:S01]  /*51b0*/  IMAD R155, R152, UR5, R155 ;  /* 0x00000005989b7c24 */ /* 0x000fe2000f8e029b */
[----:B------:R-:W-:Y:S01]  /*51c0*/  ULDC.64 UR4, c[0x0][0x828] ;  /* 0x00020a0000047ab9 */ /* 0x000fe20000000a00 */
[----:B------:R-:W-:Y:S01]  /*51d0*/  ISETP.GE.OR P5, PT, R2, UR6, P5 ;  /* 0x0000000602007c0c */ /* 0x000fe2000afa6670 */
[----:B------:R-:W-:Y:S01]  /*51e0*/  IMAD R3, R42, UR4, RZ ;  /* 0x000000042a037c24 */ /* 0x000fe2000f8e02ff */
[C---:B------:R-:W-:Y:S01]  /*51f0*/  ISETP.GE.OR P2, PT, R2.reuse, UR6, P2 ;  /* 0x0000000602007c0c */ /* 0x040fe20009746670 */
[----:B------:R-:W-:Y:S01]  /*5200*/  IMAD.IADD R19, R19, 0x1, R155 ;  /* 0x0000000113137824 */ /* 0x000fe200078e029b */
[C---:B------:R-:W-:Y:S01]  /*5210*/  ISETP.GE.OR P1, PT, R2.reuse, UR6, P1 ;  /* 0x0000000602007c0c */ /* 0x040fe20008f26670 */
[C---:B------:R-:W-:Y:S01]  /*5220*/  IMAD R3, R45.reuse, UR5, R3 ;  /* 0x000000052d037c24 */ /* 0x040fe2000f8e0203 */
        /* <DEDUP_REMOVED lines=14> */
.L_x_3341:
[----:B------:R-:W-:Y:S05]  /*5310*/  BSYNC B0 ;  /* 0x0000000000007941 */ /* 0x000fea0003800000 */
.L_x_3340:
        /* <DEDUP_REMOVED lines=15> */
.L_x_3343:
[----:B------:R-:W-:Y:S05]  /*5410*/  BSYNC B0 ;  /* 0x0000000000007941 */ /* 0x000fea0003800000 */
.L_x_3342:
        /* <DEDUP_REMOVED lines=15> */
.L_x_3345:
[----:B------:R-:W-:Y:S05]  /*5510*/  BSYNC B0 ;  /* 0x0000000000007941 */ /* 0x000fea0003800000 */
.L_x_3344:
        /* <DEDUP_REMOVED lines=15> */
.L_x_3347:
[----:B------:R-:W-:Y:S05]  /*5610*/  BSYNC B0 ;  /* 0x0000000000007941 */ /* 0x000fea0003800000 */
.L_x_3346:
        /* <DEDUP_REMOVED lines=15> */
.L_x_3349:
[----:B------:R-:W-:Y:S05]  /*5710*/  BSYNC B0 ;  /* 0x0000000000007941 */ /* 0x000fea0003800000 */
.L_x_3348:
        /* <DEDUP_REMOVED lines=15> */
.L_x_3326:
[----:B--2---:R-:W1:Y:S08]  /*5810*/  LDC.64 R2, c[0x0][0x870] ;  /* 0x00021c00ff027b82 */ /* 0x004e700000000a00 */
[----:B------:R-:W2:Y:S01]  /*5820*/  LDC.64 R4, c[0x0][0x870] ;  /* 0x00021c00ff047b82 */ /* 0x000ea20000000a00 */
[----:B-1----:R-:W-:-:S07]  /*5830*/  IMAD.WIDE R6, R19, 0x4, R2 ;  /* 0x0000000413067825 */ /* 0x002fce00078e0202 */
[----:B------:R-:W1:Y:S01]  /*5840*/  LDC.64 R2, c[0x0][0x878] ;  /* 0x00021e00ff027b82 */ /* 0x000e620000000a00 */
[----:B--2---:R-:W-:-:S07]  /*5850*/  ISETP.NE.U32.AND P0, PT, R4, RZ, PT ;  /* 0x000000ff0400720c */ /* 0x004fce0003f05070 */
[----:B------:R-:W2:Y:S01]  /*5860*/  LDC R0, c[0x0][0x808] ;  /* 0x00020200ff007b82 */ /* 0x000ea20000000800 */
[----:B------:R-:W-:-:S13]  /*5870*/  ISETP.NE.AND.EX P0, PT, R5, RZ, PT, P0 ;  /* 0x000000ff0500720c */ /* 0x000fda0003f05300 */
[----:B------:R-:W3:Y:S01]  /*5880*/  @P0 LDG.E R5, desc[UR38][R6.64] ;  /* 0x0000002606050981 */ /* 0x000ee2000c1e1900 */
[----:B-1----:R-:W-:-:S04]  /*5890*/  ISETP.NE.U32.AND P1, PT, R2, RZ, PT ;  /* 0x000000ff0200720c */ /* 0x002fc80003f25070 */
[----:B------:R-:W-:-:S13]  /*58a0*/  ISETP.NE.AND.EX P1, PT, R3, RZ, PT, P1 ;  /* 0x000000ff0300720c */ /* 0x000fda0003f25310 */
[----:B------:R-:W1:Y:S02]  /*58b0*/  @P1 LDC.64 R2, c[0x0][0x878] ;  /* 0x00021e00ff021b82 */ /* 0x000e640000000a00 */
[----:B-1----:R-:W-:-:S05]  /*58c0*/  @P1 IMAD.WIDE R8, R19, 0x4, R2 ;  /* 0x0000000413081825 */ /* 0x002fca00078e0202 */
[----:B--2---:R1:W5:Y:S01]  /*58d0*/  @P1 LDG.E R0, desc[UR38][R8.64] ;  /* 0x0000002608001981 */ /* 0x004362000c1e1900 */
[----:B------:R-:W2:Y:S02]  /*58e0*/  S2R R2, SR_TID.X ;  /* 0x0000000000027919 */ /* 0x000ea40000002100 */
[----:B--2---:R-:W-:Y:S01]  /*58f0*/  VIADD R10, R2, 0xffffff80 ;  /* 0xffffff80020a7836 */ /* 0x004fe20000000000 */
[----:B------:R-:W-:-:S03]  /*5900*/  CS2R R2, SRZ ;  /* 0x0000000000027805 */ /* 0x000fc6000001ff00 */
[----:B------:R-:W-:-:S05]  /*5910*/  IMAD.HI R4, R10, 0x2aaaaaab, RZ ;  /* 0x2aaaaaab0a047827 */ /* 0x000fca00078e02ff */
[----:B------:R-:W-:-:S04]  /*5920*/  SHF.R.U32.HI R11, RZ, 0x1f, R4 ;  /* 0x0000001fff0b7819 */ /* 0x000fc80000011604 */
[----:B------:R-:W-:-:S05]  /*5930*/  LEA.HI.SX32 R15, R4, R11, 0x1e ;  /* 0x0000000b040f7211 */ /* 0x000fca00078ff2ff */
[----:B------:R-:W-:Y:S02]  /*5940*/  IMAD R10, R15, -0x18, R10 ;  /* 0xffffffe80f0a7824 */ /* 0x000fe400078e020a */
[--C-:B---3--:R-:W-:Y:S01]  /*5950*/  @P0 IMAD.MOV.U32 R2, RZ, RZ, R5.reuse ;  /* 0x000000ffff020224 */ /* 0x108fe200078e0005 */
[----:B------:R-:W-:-:S04]  /*5960*/  @P0 SHF.R.S32.HI R3, RZ, 0x1f, R5 ;  /* 0x0000001fff030819 */ /* 0x000fc80000011405 */
[----:B------:R-:W-:Y:S01]  /*5970*/  IADD3 R4, P2, R15, R2, RZ ;  /* 0x000000020f047210 */ /* 0x000fe20007f5e0ff */
[----:B-1----:R-:W-:-:S12]  /*5980*/  @P1 BRA `(.L_x_3350) ;  /* 0x0000000000101947 */ /* 0x002fd80003800000 */
[----:B------:R-:W-:Y:S05]  /*5990*/  @!P0 BRA `(.L_x_3350) ;  /* 0x00000000000c8947 */ /* 0x000fea0003800000 */
[----:B------:R-:W2:Y:S04]  /*59a0*/  LDG.E R9, desc[UR38][R6.64] ;  /* 0x0000002606097981 */ /* 0x000ea8000c1e1900 */
[----:B-----5:R-:W2:Y:S02]  /*59b0*/  LDG.E R0, desc[UR38][R6.64+0x4] ;  /* 0x0000042606007981 */ /* 0x020ea4000c1e1900 */
[----:B--2---:R-:W-:-:S07]  /*59c0*/  IMAD.IADD R0, R0, 0x1, -R9 ;  /* 0x0000000100007824 */ /* 0x004fce00078e0a09 */
.L_x_3350:
[----:B-----5:R-:W-:Y:S01]  /*59d0*/  IMAD R12, R153, -0x60, R0 ;  /* 0xffffffa0990c7824 */ /* 0x020fe200078e0200 */
[----:B------:R-:W-:Y:S01]  /*59e0*/  ULDC.64 UR4, c[0x0][0x820] ;  /* 0x0002080000047ab9 */ /* 0x000fe20000000a00 */
[C---:B------:R-:W-:Y:S01]  /*59f0*/  VIADD R7, R15.reuse, 0x10 ;  /* 0x000000100f077836 */ /* 0x040fe20000000000 */
[----:B------:R-:W-:Y:S01]  /*5a00*/  SHF.R.S32.HI R0, RZ, 0x1f, R19 ;  /* 0x0000001fff007819 */ /* 0x000fe20000011413 */
[----:B------:R-:W-:Y:S01]  /*5a10*/  IMAD.SHL.U32 R10, R10, 0x8, RZ ;  /* 0x000000080a0a7824 */ /* 0x000fe200078e00ff */
[-C--:B------:R-:W-:Y:S01]  /*5a20*/  ISETP.GE.AND P3, PT, R15, R12.reuse, PT ;  /* 0x0000000c0f00720c */ /* 0x080fe20003f66270 */
[----:B------:R-:W-:Y:S01]  /*5a30*/  ULDC UR6, c[0x0][0x80c] ;  /* 0x0002030000067ab9 */ /* 0x000fe20000000800 */
[-C--:B------:R-:W-:Y:S01]  /*5a40*/  ISETP.GE.AND P4, PT, R7, R12.reuse, PT ;  /* 0x0000000c0700720c */ /* 0x080fe20003f86270 */
[----:B------:R-:W-:Y:S01]  /*5a50*/  VIADD R9, R15, 0x20 ;  /* 0x000000200f097836 */ /* 0x000fe20000000000 */
[--C-:B------:R-:W-:Y:S01]  /*5a60*/  SHF.R.S32.HI R11, RZ, 0x1f, R10.reuse ;  /* 0x0000001fff0b7819 */ /* 0x100fe2000001140a */
[----:B------:R-:W-:Y:S01]  /*5a70*/  IMAD R7, R155, UR4, RZ ;  /* 0x000000049b077c24 */ /* 0x000fe2000f8e02ff */
[----:B------:R-:W-:Y:S01]  /*5a80*/  ISETP.GE.OR P6, PT, R10, UR6, P3 ;  /* 0x000000060a007c0c */ /* 0x000fe20009fc6670 */
[C---:B------:R-:W-:Y:S01]  /*5a90*/  VIADD R13, R15.reuse, 0x40 ;  /* 0x000000400f0d7836 */ /* 0x040fe20000000000 */
[----:B------:R-:W-:Y:S01]  /*5aa0*/  LEA.HI.X.SX32 R5, R15, R3, 0x1, P2 ;  /* 0x000000030f057211 */ /* 0x000fe200010f0eff */
[----:B------:R-:W-:Y:S01]  /*5ab0*/  IMAD.WIDE.U32 R2, R152, UR4, R10 ;  /* 0x0000000498027c25 */ /* 0x000fe2000f8e000a */
[----:B------:R-:W-:Y:S01]  /*5ac0*/  SEL R14, R0, RZ, !P0 ;  /* 0x000000ff000e7207 */ /* 0x000fe20004000000 */
[----:B------:R-:W-:Y:S01]  /*5ad0*/  BSSY B0, `(.L_x_3351) ;  /* 0x000001a000007945 */ /* 0x000fe20003800000 */
[-C--:B------:R-:W-:Y:S01]  /*5ae0*/  ISETP.GE.AND P5, PT, R9, R12.reuse, PT ;  /* 0x0000000c0900720c */ /* 0x080fe20003fa6270 */
[----:B------:R-:W-:Y:S01]  /*5af0*/  IMAD R7, R152, UR5, R7 ;  /* 0x0000000598077c24 */ /* 0x000fe2000f8e0207 */
[----:B------:R-:W-:Y:S01]  /*5b00*/  ULDC.64 UR4, c[0x0][0x828] ;  /* 0x00020a0000047ab9 */ /* 0x000fe20000000a00 */
        /* <DEDUP_REMOVED lines=22> */
.L_x_3352:
[----:B------:R-:W-:Y:S05]  /*5c70*/  BSYNC B0 ;  /* 0x0000000000007941 */ /* 0x000fea0003800000 */
.L_x_3351:
        /* <DEDUP_REMOVED lines=16> */
.L_x_3354:
[----:B------:R-:W-:Y:S05]  /*5d80*/  BSYNC B0 ;  /* 0x0000000000007941 */ /* 0x000fea0003800000 */
.L_x_3353:
        /* <DEDUP_REMOVED lines=12> */
[----:B-12---:R-:W-:Y:S01]  /*5e50*/  LEA R16, P6, R4, UR4, 0x1 ;  /* 0x0000000404107c11 */ /* 0x006fe2000f8c08ff */
[----:B------:R-:W-:-:S05]  /*5e60*/  IMAD.IADD R5, R5, 0x1, R13 ;  /* 0x0000000105057824 */ /* 0x000fca00078e020d */
[----:B------:R-:W-:-:S05]  /*5e70*/  LEA.HI.X R17, R4, UR5, R5, 0x1, P6 ;  /* 0x0000000504117c11 */ /* 0x000fca000b0f0c05 */
[----:B------:R3:W-:Y:S02]  /*5e80*/  STG.E.128 desc[UR38][R16.64], RZ ;  /* 0x000000ff10007986 */ /* 0x0007e4000c101d26 */
.L_x_3356:
[----:B------:R-:W-:Y:S05]  /*5e90*/  BSYNC B0 ;  /* 0x0000000000007941 */ /* 0x000fea0003800000 */
.L_x_3355:
        /* <DEDUP_REMOVED lines=13> */
[----:B-123--:R-:W-:Y:S01]  /*5f70*/  LEA R16, P0, R4, UR4, 0x1 ;  /* 0x0000000404107c11 */ /* 0x00efe2000f8008ff */
[----:B------:R-:W-:-:S05]  /*5f80*/  IMAD.IADD R5, R5, 0x1, R13 ;  /* 0x0000000105057824 */ /* 0x000fca00078e020d */
[----:B------:R-:W-:-:S05]  /*5f90*/  LEA.HI.X R17, R4, UR5, R5, 0x1, P0 ;  /* 0x0000000504117c11 */ /* 0x000fca00080f0c05 */
[----:B------:R1:W-:Y:S02]  /*5fa0*/  STG.E.128 desc[UR38][R16.64], RZ ;  /* 0x000000ff10007986 */ /* 0x0003e4000c101d26 */
.L_x_3358:
[----:B------:R-:W-:Y:S05]  /*5fb0*/  BSYNC B0 ;  /* 0x0000000000007941 */ /* 0x000fea0003800000 */
.L_x_3357:
        /* <DEDUP_REMOVED lines=16> */
.L_x_3360:
[----:B------:R-:W-:Y:S05]  /*60c0*/  BSYNC B0 ;  /* 0x0000000000007941 */ /* 0x000fea0003800000 */
.L_x_3359:
        /* <DEDUP_REMOVED lines=16> */
.L_x_3362:
[----:B------:R-:W-:Y:S05]  /*61d0*/  BSYNC B0 ;  /* 0x0000000000007941 */ /* 0x000fea0003800000 */
.L_x_3361:
        /* <DEDUP_REMOVED lines=29> */
.L_x_3364:
[----:B------:R-:W-:Y:S05]  /*63b0*/  BSYNC B0 ;  /* 0x0000000000007941 */ /* 0x000fea0003800000 */
.L_x_3363:
        /* <DEDUP_REMOVED lines=15> */
.L_x_3366:
[----:B------:R-:W-:Y:S05]  /*64b0*/  BSYNC B0 ;  /* 0x0000000000007941 */ /* 0x000fea0003800000 */
.L_x_3365:
        /* <DEDUP_REMOVED lines=15> */
.L_x_3368:
[----:B------:R-:W-:Y:S05]  /*65b0*/  BSYNC B0 ;  /* 0x0000000000007941 */ /* 0x000fea0003800000 */
.L_x_3367:
        /* <DEDUP_REMOVED lines=15> */
.L_x_3370:
[----:B------:R-:W-:Y:S05]  /*66b0*/  BSYNC B0 ;  /* 0x0000000000007941 */ /* 0x000fea0003800000 */
.L_x_3369:
        /* <DEDUP_REMOVED lines=15> */
.L_x_3372:
[----:B------:R-:W-:Y:S05]  /*67b0*/  BSYNC B0 ;  /* 0x0000000000007941 */ /* 0x000fea0003800000 */
.L_x_3371:
        /* <DEDUP_REMOVED lines=15> */
.L_x_3295:
        /* <DEDUP_REMOVED lines=29> */
.L_x_3374:
[----:B------:R-:W-:Y:S01]  /*6a80*/  ULDC UR9, c[0x0][0x8c4] ;  /* 0x0002310000097ab9 */ /* 0x000fe20000000800 */
[----:B------:R-:W-:Y:S01]  /*6a90*/  UMOV UR7, UR8 ;  /* 0x0000000800077c82 */ /* 0x000fe20008000000 */
[----:B------:R-:W-:-:S11]  /*6aa0*/  UISETP.NE.AND UP0, UPT, UR9, 0x1, UPT ;  /* 0x000000010900788c */ /* 0x000fd6000bf05270 */
[----:B------:R-:W-:Y:S02]  /*6ab0*/  @UP0 ULDC.64 UR10, c[0x0][0x8c8] ;  /* 0x00023200000a0ab9 */ /* 0x000fe40000000a00 */
[----:B------:R-:W-:-:S04]  /*6ac0*/  UIMAD.WIDE.U32 UR4, UR8, UR10, URZ ;  /* 0x0000000a080472a5 */ /* 0x000fc8000f8e003f */
[----:B------:R-:W-:-:S04]  /*6ad0*/  @UP0 USHF.R.U32.HI UR7, URZ, UR11, UR5 ;  /* 0x0000000b3f070299 */ /* 0x000fc80008011605 */
[----:B------:R-:W-:-:S12]  /*6ae0*/  UIMAD UR4, UR7, UR9, URZ ;  /* 0x00000009070472a4 */ /* 0x000fd8000f8e023f */
.L_x_3375:
        /* <DEDUP_REMOVED lines=23> */
.L_x_3376:
        /* <DEDUP_REMOVED lines=13> */
.L_x_3378:
[----:B------:R-:W-:-:S05]  /*6d30*/  ULDC UR4, c[0x0][0x8ec] ;  /* 0x00023b0000047ab9 */ /* 0x000fca0000000800 */
.L_x_3377:
[----:B------:R-:W-:Y:S02]  /*6d40*/  UIADD3 UR4, UR4, 0x5f, URZ ;  /* 0x0000005f04047890 */ /* 0x000fe4000fffe03f */
[----:B------:R-:W-:Y:S02]  /*6d50*/  ULOP3.LUT UR13, URZ, UR7, URZ, 0x33, !UPT ;  /* 0x000000073f0d7292 */ /* 0x000fe4000f8e333f */
[----:B------:R-:W-:-:S04]  /*6d60*/  UIMAD.WIDE UR4, UR4, 0x2aaaaaab, URZ ;  /* 0x2aaaaaab040478a5 */ /* 0x000fc8000f8e023f */
[----:B------:R-:W-:-:S04]  /*6d70*/  USHF.R.U32.HI UR4, URZ, 0x1f, UR5 ;  /* 0x0000001f3f047899 */ /* 0x000fc80008011605 */
[----:B------:R-:W-:-:S04]  /*6d80*/  ULEA.HI.SX32 UR4, UR5, UR4, 0x1c ;  /* 0x0000000405047291 */ /* 0x000fc8000f8fe23f */
[----:B------:R-:W-:Y:S02]  /*6d90*/  UISETP.GT.AND UP0, UPT, UR4, UR7, UPT ;  /* 0x000000070400728c */ /* 0x000fe4000bf04270 */
[----:B------:R-:W-:Y:S02]  /*6da0*/  UIADD3 UR13, UR4, UR13, URZ ;  /* 0x0000000d040d7290 */ /* 0x000fe4000fffe03f */
[----:B------:R-:W-:-:S06]  /*6db0*/  USEL UR10, UR10, 0xffffffff, UP0 ;  /* 0xffffffff0a0a7887 */ /* 0x000fcc0008000000 */
        /* <DEDUP_REMOVED lines=40> */
.L_x_3379:
        /* <DEDUP_REMOVED lines=13> */
.L_x_3380:
        /* <DEDUP_REMOVED lines=12> */
.L_x_3381:
[----:B------:R-:W-:Y:S01]  /*71d0*/  UIMAD UR7, UR13, 0x60, UR14 ;  /* 0x000000600d0778a4 */ /* 0x000fe2000f8e020e */
[----:B------:R-:W-:-:S03]  /*71e0*/  ULDC UR8, c[0x0][0x74c] ;  /* 0x0001d30000087ab9 */ /* 0x000fc60000000800 */
[----:B------:R-:W-:Y:S02]  /*71f0*/  UIADD3 UR8, UR7, -UR8, -UR11 ;  /* 0x8000000807087290 */ /* 0x000fe4000fffe80b */
        /* <DEDUP_REMOVED lines=13> */
[----:B------:R-:W1:Y:S01]  /*72d0*/  S2R R0, SR_TID.X ;  /* 0x0000000000007919 */ /* 0x000e620000002100 */
[----:B------:R-:W-:Y:S01]  /*72e0*/  UIMAD UR16, UR18, UR20, URZ ;  /* 0x00000014121072a4 */ /* 0x000fe2000f8e023f */
[----:B------:R-:W-:Y:S01]  /*72f0*/  LOP3.LUT R10, RZ, UR13, RZ, 0x33, !PT ;  /* 0x0000000dff0a7c12 */ /* 0x000fe2000f8e33ff */
[----:B------:R-:W-:Y:S02]  /*7300*/  UIMAD.WIDE.U32 UR8, UR6, UR20, URZ ;  /* 0x00000014060872a5 */ /* 0x000fe4000f8e003f */
[----:B------:R-:W-:Y:S02]  /*7310*/  UIADD3 UR20, UR11, 0x5f, URZ ;  /* 0x0000005f0b147890 */ /* 0x000fe4000fffe03f */
[----:B------:R-:W-:Y:S02]  /*7320*/  UIADD3 UR14, UR11, 0x9f, -UR14 ;  /* 0x0000009f0b0e7890 */ /* 0x000fe4000fffe80e */
[----:B------:R-:W-:-:S02]  /*7330*/  UIADD3 UR11, UR7, -UR12, URZ ;  /* 0x8000000c070b7290 */ /* 0x000fc4000fffe03f */
[----:B------:R-:W-:Y:S02]  /*7340*/  USHF.R.S32.HI UR15, URZ, 0x1f, UR10 ;  /* 0x0000001f3f0f7899 */ /* 0x000fe4000801140a */
[----:B------:R-:W-:Y:S02]  /*7350*/  ULOP3.LUT UR11, UR11, 0x1, URZ, 0xc0, !UPT ;  /* 0x000000010b0b7892 */ /* 0x000fe4000f8ec03f */
[----:B------:R-:W-:Y:S02]  /*7360*/  USEL UR29, UR10, URZ, !UP0 ;  /* 0x0000003f0a1d7287 */ /* 0x000fe4000c000000 */
[----:B------:R-:W-:Y:S02]  /*7370*/  USEL UR23, UR15, URZ, !UP0 ;  /* 0x0000003f0f177287 */ /* 0x000fe4000c000000 */
[----:B------:R-:W-:Y:S02]  /*7380*/  UISETP.NE.U32.AND UP0, UPT, UR11, 0x1, UPT ;  /* 0x000000010b00788c */ /* 0x000fe4000bf05070 */
[----:B------:R-:W-:Y:S01]  /*7390*/  UIMAD UR17, UR6, UR21, UR16 ;  /* 0x00000015061172a4 */ /* 0x000fe2000f8e0210 */
[----:B------:R-:W-:-:S02]  /*73a0*/  ULDC UR22, c[0x0][0x760] ;  /* 0x0001d80000167ab9 */ /* 0x000fc40000000800 */
[----:B------:R-:W-:Y:S01]  /*73b0*/  ULDC UR16, c[0x0][0x288] ;  /* 0x0000a20000107ab9 */ /* 0x000fe20000000800 */
[----:B------:R-:W-:Y:S01]  /*73c0*/  UIADD3 UR17, UR9, UR17, URZ ;  /* 0x0000001109117290 */ /* 0x000fe2000fffe03f */
[----:B------:R-:W-:Y:S01]  /*73d0*/  PLOP3.LUT P1, PT, PT, PT, UP0, 0x80, 0x0 ;  /* 0x000000000000781c */ /* 0x000fe20003f2f008 */
[----:B------:R-:W-:Y:S02]  /*73e0*/  UIMAD UR19, UR10, UR16, URZ ;  /* 0x000000100a1372a4 */ /* 0x000fe4000f8e023f */
[----:B------:R-:W-:Y:S01]  /*73f0*/  UIADD3 UR10, UP2, UR4, UR8, URZ ;  /* 0x00000008040a7290 */ /* 0x000fe2000ff5e03f */
[----:B------:R-:W-:Y:S01]  /*7400*/  ULDC.64 UR30, c[0x0][0x2e0] ;  /* 0x0000b800001e7ab9 */ /* 0x000fe20000000a00 */
[----:B------:R-:W-:Y:S01]  /*7410*/  UIMAD UR15, UR16, UR22, URZ ;  /* 0x00000016100f72a4 */ /* 0x000fe2000f8e023f */
[----:B-1----:R-:W-:Y:S01]  /*7420*/  LOP3.LUT R0, R0, 0x1f, RZ, 0xc0, !PT ;  /* 0x0000001f00007812 */ /* 0x002fe200078ec0ff */
[----:B------:R-:W-:Y:S02]  /*7430*/  UIADD3 UR16, UP1, UR6, UR19, URZ ;  /* 0x0000001306107290 */ /* 0x000fe4000ff3e03f */
[----:B------:R-:W-:-:S02]  /*7440*/  UIMAD.WIDE UR20, UR20, 0x2aaaaaab, URZ ;  /* 0x2aaaaaab141478a5 */ /* 0x000fc4000f8e023f */
[----:B------:R-:W-:Y:S02]  /*7450*/  UIMAD UR6, UR23, UR30, URZ ;  /* 0x0000001e170672a4 */ /* 0x000fe4000f8e023f */
[----:B------:R-:W-:Y:S02]  /*7460*/  UIADD3.X UR11, UR5, UR17, URZ, UP2, !UPT ;  /* 0x00000011050b7290 */ /* 0x000fe400097fe43f */
[----:B------:R-:W-:Y:S02]  /*7470*/  ULEA.HI.X.SX32 UR18, UR19, UR18, 0x1, UP1 ;  /* 0x0000001213127291 */ /* 0x000fe400088f0e3f */
[----:B------:R-:W-:Y:S02]  /*7480*/  USHF.R.U32.HI UR20, URZ, 0x1f, UR21 ;  /* 0x0000001f3f147899 */ /* 0x000fe40008011615 */
[----:B------:R-:W-:Y:S02]  /*7490*/  UIMAD UR19, UR29, UR31, UR6 ;  /* 0x0000001f1d1372a4 */ /* 0x000fe4000f8e0206 */
[----:B------:R-:W-:Y:S01]  /*74a0*/  UIMAD.WIDE.U32 UR10, UR29, UR30, UR10 ;  /* 0x0000001e1d0a72a5 */ /* 0x000fe2000f8e000a */
[----:B------:R-:W-:Y:S01]  /*74b0*/  ELECT P0, URZ, PT ;  /* 0x00000000003f782f */ /* 0x000fe20003800000 */
[----:B------:R-:W-:-:S02]  /*74c0*/  ULEA.HI.SX32 UR20, UR21, UR20, 0x1c ;  /* 0x0000001415147291 */ /* 0x000fc4000f8fe23f */
        /* <DEDUP_REMOVED lines=20> */
.L_x_3385:
[----:B------:R-:W2:Y:S04]  /*7610*/  LDG.E.STRONG.GPU R4, desc[UR38][R2.64] ;  /* 0x0000002602047981 */ /* 0x000ea8000c1ef900 */
[----:B--2---:R-:W-:Y:S01]  /*7620*/  CCTL.IVALL ;  /* 0x00000000ff00798f */ /* 0x004fe20002000000 */
[----:B------:R-:W-:Y:S05]  /*7630*/  YIELD ;  /* 0x0000000000007946 */ /* 0x000fea0003800000 */
[----:B------:R-:W-:-:S13]  /*7640*/  ISETP.NE.AND P1, PT, R4, R5, PT ;  /* 0x000000050400720c */ /* 0x000fda0003f25270 */
[----:B------:R-:W-:Y:S05]  /*7650*/  @P1 BRA `(.L_x_3385) ;  /* 0xfffffffc00ec1947 */ /* 0x000fea000383ffff */
.L_x_3384:
[----:B------:R-:W-:Y:S05]  /*7660*/  BSYNC B0 ;  /* 0x0000000000007941 */ /* 0x000fea0003800000 */
.L_x_3383:
[----:B------:R-:W-:-:S03]  /*7670*/  UMOV UR6, 0xffffffff ;  /* 0xffffffff00067882 */ /* 0x000fc60000000000 */
[----:B------:R-:W-:Y:S05]  /*7680*/  BRA.DIV UR6, `(.L_x_3386) ;  /* 0x0000004206c87947 */ /* 0x000fea000b800000 */
[----:B------:R-:W-:Y:S01]  /*7690*/  NOP ;  /* 0x0000000000007918 */ /* 0x000fe20000000000 */
.L_x_3472:
        /* <DEDUP_REMOVED lines=22> */
.L_x_3388:
[----:B------:R-:W-:Y:S05]  /*7800*/  BSYNC B0 ;  /* 0x0000000000007941 */ /* 0x000fea0003800000 */
.L_x_3387:
        /* <DEDUP_REMOVED lines=19> */
.L_x_3390:
[----:B------:R-:W-:Y:S05]  /*7940*/  BSYNC B0 ;  /* 0x0000000000007941 */ /* 0x000fea0003800000 */
.L_x_3389:
        /* <DEDUP_REMOVED lines=20> */
.L_x_3392:
[----:B------:R-:W-:Y:S05]  /*7a90*/  BSYNC B0 ;  /* 0x0000000000007941 */ /* 0x000fea0003800000 */
.L_x_3391:
[----:B------:R-:W-:Y:S06]  /*7aa0*/  BAR.ARV 0xa, 0xa0 ;  /* 0x0282800000007b1d */ /* 0x000fec0000002000 */
[----:B------:R-:W-:Y:S04]  /*7ab0*/  BSSY B0, `(.L_x_3393) ;  /* 0x0000003000007945 */ /* 0x000fe80003800000 */
[----:B------:R-:W-:Y:S05]  /*7ac0*/  @!P0 BRA `(.L_x_3394) ;  /* 0x0000000000048947 */ /* 0x000fea0003800000 */
[----:B------:R-:W-:-:S04]  /*7ad0*/  DEPBAR.LE SB0, 0x1 ;  /* 0x000080400000791a */ /* 0x000fc80000000000 */
.L_x_3394:
[----:B------:R-:W-:Y:S05]  /*7ae0*/  BSYNC B0 ;  /* 0x0000000000007941 */ /* 0x000fea0003800000 */
.L_x_3393:
[----:B------:R-:W-:Y:S06]  /*7af0*/  BAR.ARV 0xb, 0xa0 ;  /* 0x02c2800000007b1d */ /* 0x000fec0000002000 */
[----:B------:R-:W-:Y:S04]  /*7b00*/  BSSY B0, `(.L_x_3395) ;  /* 0x0000003000007945 */ /* 0x000fe80003800000 */
[----:B------:R-:W-:Y:S05]  /*7b10*/  @!P0 BRA `(.L_x_3396) ;  /* 0x0000000000048947 */ /* 0x000fea0003800000 */
[----:B------:R-:W-:-:S04]  /*7b20*/  DEPBAR.LE SB0, 0x0 ;  /* 0x000080000000791a */ /* 0x000fc80000000000 */
.L_x_3396:
[----:B------:R-:W-:Y:S05]  /*7b30*/  BSYNC B0 ;  /* 0x0000000000007941 */ /* 0x000fea0003800000 */
.L_x_3395:
        /* <DEDUP_REMOVED lines=19> */
.L_x_3398:
[----:B------:R-:W-:Y:S05]  /*7c70*/  BSYNC B0 ;  /* 0x0000000000007941 */ /* 0x000fea0003800000 */
.L_x_3397:
[----:B------:R-:W-:Y:S01]  /*7c80*/  UIADD3 UR13, UR12, 0x1, URZ ;  /* 0x000000010c0d7890 */ /* 0x000fe2000fffe03f */
[----:B------:R-:W-:Y:S11]  /*7c90*/  BRA `(.L_x_3399) ;  /* 0x0000000000047947 */ /* 0x000ff60003800000 */
.L_x_3382:
[----:B------:R-:W-:-:S05]  /*7ca0*/  UMOV UR13, UR12 ;  /* 0x0000000c000d7c82 */ /* 0x000fca0008000000 */
.L_x_3399:
[----:B------:R-:W-:-:S04]  /*7cb0*/  UIADD3 UR6, UR12, 0x1, URZ ;  /* 0x000000010c067890 */ /* 0x000fc8000fffe03f */
[----:B------:R-:W-:-:S06]  /*7cc0*/  UISETP.NE.AND UP0, UPT, UR7, UR6, UPT ;  /* 0x000000060700728c */ /* 0x000fcc000bf05270 */
[----:B------:R-:W-:-:S13]  /*7cd0*/  PLOP3.LUT P1, PT, PT, PT, UP0, 0x80, 0x0 ;  /* 0x000000000000781c */ /* 0x000fda0003f2f008 */
[----:B------:R-:W-:Y:S05]  /*7ce0*/  @!P1 BRA `(.L_x_3302) ;  /* 0x0000003800d09947 */ /* 0x000fea0003800000 */
[----:B------:R-:W-:Y:S01]  /*7cf0*/  UMOV UR22, UR8 ;  /* 0x0000000800167c82 */ /* 0x000fe20008000000 */
[----:B------:R-:W-:Y:S01]  /*7d00*/  UMOV UR23, UR17 ;  /* 0x0000001100177c82 */ /* 0x000fe20008000000 */
[----:B------:R-:W-:Y:S01]  /*7d10*/  ULDC.64 UR24, c[0x0][0x2c0] ;  /* 0x0000b00000187ab9 */ /* 0x000fe20000000a00 */
[----:B------:R-:W-:Y:S01]  /*7d20*/  UIMAD.WIDE.U32 UR22, UR29, UR30, UR22 ;  /* 0x0000001e1d1672a5 */ /* 0x000fe2000f8e0016 */
[----:B------:R-:W-:Y:S01]  /*7d30*/  UMOV UR21, UR13 ;  /* 0x0000000d00157c82 */ /* 0x000fe20008000000 */
[----:B------:R-:W-:Y:S02]  /*7d40*/  UMOV UR6, URZ ;  /* 0x0000003f00067c82 */ /* 0x000fe40008000000 */
[----:B------:R-:W-:-:S04]  /*7d50*/  UIADD3 UR27, UP0, UR4, UR22, URZ ;  /* 0x00000016041b7290 */ /* 0x000fc8000ff1e03f */
[----:B------:R-:W-:Y:S02]  /*7d60*/  UIADD3.X UR22, UR5, UR19, UR23, UP0, !UPT ;  /* 0x0000001305167290 */ /* 0x000fe400087fe417 */
[----:B------:R-:W-:-:S04]  /*7d70*/  ULEA UR26, UP0, UR27, UR24, 0x2 ;  /* 0x000000181b1a7291 */ /* 0x000fc8000f80103f */
[----:B------:R-:W-:Y:S02]  /*7d80*/  ULEA.HI.X UR27, UR27, UR25, UR22, 0x2, UP0 ;  /* 0x000000191b1b7291 */ /* 0x000fe400080f1416 */
[----:B------:R-:W-:-:S04]  /*7d90*/  UIADD3 UR26, UP0, UR26, 0x4000, URZ ;  /* 0x000040001a1a7890 */ /* 0x000fc8000ff1e03f */
[----:B------:R-:W-:-:S12]  /*7da0*/  UIADD3.X UR27, URZ, UR27, URZ, UP0, !UPT ;  /* 0x0000001b3f1b7290 */ /* 0x000fd800087fe43f */
.L_x_3432:
        /* <DEDUP_REMOVED lines=18> */
.L_x_3402:
[----:B------:R-:W2:Y:S04]  /*7ed0*/  LDG.E.STRONG.GPU R4, desc[UR38][R2.64] ;  /* 0x0000002602047981 */ /* 0x000ea8000c1ef900 */
[----:B--2---:R-:W-:Y:S01]  /*7ee0*/  CCTL.IVALL ;  /* 0x00000000ff00798f */ /* 0x004fe20002000000 */
[----:B------:R-:W-:Y:S05]  /*7ef0*/  YIELD ;  /* 0x0000000000007946 */ /* 0x000fea0003800000 */
[----:B------:R-:W-:-:S13]  /*7f00*/  ISETP.NE.AND P1, PT, R4, R5, PT ;  /* 0x000000050400720c */ /* 0x000fda0003f25270 */
[----:B------:R-:W-:Y:S05]  /*7f10*/  @P1 BRA `(.L_x_3402) ;  /* 0xfffffffc00ec1947 */ /* 0x000fea000383ffff */
.L_x_3401:
[----:B------:R-:W-:Y:S05]  /*7f20*/  BSYNC B0 ;  /* 0x0000000000007941 */ /* 0x000fea0003800000 */
.L_x_3400:
[----:B------:R-:W-:-:S03]  /*7f30*/  UMOV UR24, 0xffffffff ;  /* 0xffffffff00187882 */ /* 0x000fc60000000000 */
[----:B------:R-:W-:Y:S05]  /*7f40*/  BRA.DIV UR24, `(.L_x_3403) ;  /* 0x0000003a18b47947 */ /* 0x000fea000b800000 */
[----:B------:R-:W-:Y:S01]  /*7f50*/  NOP ;  /* 0x0000000000007918 */ /* 0x000fe20000000000 */
.L_x_3475:
        /* <DEDUP_REMOVED lines=19> */
.L_x_3405:
[----:B------:R-:W-:Y:S05]  /*8090*/  BSYNC B0 ;  /* 0x0000000000007941 */ /* 0x000fea0003800000 */
.L_x_3404:
        /* <DEDUP_REMOVED lines=14> */
.L_x_3407:
[----:B------:R-:W-:Y:S05]  /*8180*/  BSYNC B0 ;  /* 0x0000000000007941 */ /* 0x000fea0003800000 */
.L_x_3406:
        /* <DEDUP_REMOVED lines=15> */
.L_x_3409:
[----:B------:R-:W-:Y:S05]  /*8280*/  BSYNC B0 ;  /* 0x0000000000007941 */ /* 0x000fea0003800000 */
.L_x_3408:
[----:B------:R-:W-:Y:S06]  /*8290*/  BAR.ARV 0xa, 0xa0 ;  /* 0x0282800000007b1d */ /* 0x000fec0000002000 */
[----:B------:R-:W-:Y:S04]  /*82a0*/  BSSY B0, `(.L_x_3410) ;  /* 0x0000003000007945 */ /* 0x000fe80003800000 */
[----:B------:R-:W-:Y:S05]  /*82b0*/  @!P0 BRA `(.L_x_3411) ;  /* 0x0000000000048947 */ /* 0x000fea0003800000 */
[----:B------:R-:W-:-:S04]  /*82c0*/  DEPBAR.LE SB0, 0x1 ;  /* 0x000080400000791a */ /* 0x000fc80000000000 */
.L_x_3411:
[----:B------:R-:W-:Y:S05]  /*82d0*/  BSYNC B0 ;  /* 0x0000000000007941 */ /* 0x000fea0003800000 */
.L_x_3410:
[----:B------:R-:W-:Y:S06]  /*82e0*/  BAR.ARV 0xb, 0xa0 ;  /* 0x02c2800000007b1d */ /* 0x000fec0000002000 */
[----:B------:R-:W-:Y:S04]  /*82f0*/  BSSY B0, `(.L_x_3412) ;  /* 0x0000003000007945 */ /* 0x000fe80003800000 */
[----:B------:R-:W-:Y:S05]  /*8300*/  @!P0 BRA `(.L_x_3413) ;  /* 0x0000000000048947 */ /* 0x000fea0003800000 */
[----:B------:R-:W-:-:S04]  /*8310*/  DEPBAR.LE SB0, 0x0 ;  /* 0x000080000000791a */ /* 0x000fc80000000000 */
.L_x_3413:
[----:B------:R-:W-:Y:S05]  /*8320*/  BSYNC B0 ;  /* 0x0000000000007941 */ /* 0x000fea0003800000 */
.L_x_3412:
        /* <DEDUP_REMOVED lines=19> */
.L_x_3415:
[----:B------:R-:W-:Y:S05]  /*8460*/  BSYNC B0 ;  /* 0x0000000000007941 */ /* 0x000fea0003800000 */
.L_x_3414:
        /* <DEDUP_REMOVED lines=16> */
.L_x_3418:
[----:B------:R-:W2:Y:S04]  /*8570*/  LDG.E.STRONG.GPU R4, desc[UR38][R2.64] ;  /* 0x0000002602047981 */ /* 0x000ea8000c1ef900 */
[----:B--2---:R-:W-:Y:S01]  /*8580*/  CCTL.IVALL ;  /* 0x00000000ff00798f */ /* 0x004fe20002000000 */
[----:B------:R-:W-:Y:S05]  /*8590*/  YIELD ;  /* 0x0000000000007946 */ /* 0x000fea0003800000 */
[----:B------:R-:W-:-:S13]  /*85a0*/  ISETP.NE.AND P1, PT, R4, R5, PT ;  /* 0x000000050400720c */ /* 0x000fda0003f25270 */
[----:B------:R-:W-:Y:S05]  /*85b0*/  @P1 BRA `(.L_x_3418) ;  /* 0xfffffffc00ec1947 */ /* 0x000fea000383ffff */
.L_x_3417:
[----:B------:R-:W-:Y:S05]  /*85c0*/  BSYNC B0 ;  /* 0x0000000000007941 */ /* 0x000fea0003800000 */
.L_x_3416:
[----:B------:R-:W-:-:S03]  /*85d0*/  UMOV UR22, 0xffffffff ;  /* 0xffffffff00167882 */ /* 0x000fc60000000000 */
[----:B------:R-:W-:Y:S05]  /*85e0*/  BRA.DIV UR22, `(.L_x_3419) ;  /* 0x0000003616287947 */ /* 0x000fea000b800000 */
[----:B------:R-:W-:Y:S01]  /*85f0*/  NOP ;  /* 0x0000000000007918 */ /* 0x000fe20000000000 */
.L_x_3478:
        /* <DEDUP_REMOVED lines=15> */
.L_x_3421:
[----:B------:R-:W-:Y:S05]  /*86f0*/  BSYNC B0 ;  /* 0x0000000000007941 */ /* 0x000fea0003800000 */
.L_x_3420:
        /* <DEDUP_REMOVED lines=14> */
.L_x_3423:
[----:B------:R-:W-:Y:S05]  /*87e0*/  BSYNC B0 ;  /* 0x0000000000007941 */ /* 0x000fea0003800000 */
.L_x_3422:
        /* <DEDUP_REMOVED lines=15> */
.L_x_3425:
[----:B------:R-:W-:Y:S05]  /*88e0*/  BSYNC B0 ;  /* 0x0000000000007941 */ /* 0x000fea0003800000 */
.L_x_3424:
[----:B------:R-:W-:Y:S06]  /*88f0*/  BAR.ARV 0xa, 0xa0 ;  /* 0x0282800000007b1d */ /* 0x000fec0000002000 */
[----:B------:R-:W-:Y:S04]  /*8900*/  BSSY B0, `(.L_x_3426) ;  /* 0x0000003000007945 */ /* 0x000fe80003800000 */
[----:B------:R-:W-:Y:S05]  /*8910*/  @!P0 BRA `(.L_x_3427) ;  /* 0x0000000000048947 */ /* 0x000fea0003800000 */
[----:B------:R-:W-:-:S04]  /*8920*/  DEPBAR.LE SB0, 0x1 ;  /* 0x000080400000791a */ /* 0x000fc80000000000 */
.L_x_3427:
[----:B------:R-:W-:Y:S05]  /*8930*/  BSYNC B0 ;  /* 0x0000000000007941 */ /* 0x000fea0003800000 */
.L_x_3426:
[----:B------:R-:W-:Y:S06]  /*8940*/  BAR.ARV 0xb, 0xa0 ;  /* 0x02c2800000007b1d */ /* 0x000fec0000002000 */
[----:B------:R-:W-:Y:S04]  /*8950*/  BSSY B0, `(.L_x_3428) ;  /* 0x0000003000007945 */ /* 0x000fe80003800000 */
[----:B------:R-:W-:Y:S05]  /*8960*/  @!P0 BRA `(.L_x_3429) ;  /* 0x0000000000048947 */ /* 0x000fea0003800000 */
[----:B------:R-:W-:-:S04]  /*8970*/  DEPBAR.LE SB0, 0x0 ;  /* 0x000080000000791a */ /* 0x000fc80000000000 */
.L_x_3429:
[----:B------:R-:W-:Y:S05]  /*8980*/  BSYNC B0 ;  /* 0x0000000000007941 */ /* 0x000fea0003800000 */
.L_x_3428:
        /* <DEDUP_REMOVED lines=19> */
.L_x_3431:
[----:B------:R-:W-:Y:S05]  /*8ac0*/  BSYNC B0 ;  /* 0x0000000000007941 */ /* 0x000fea0003800000 */
.L_x_3430:
[----:B------:R-:W-:Y:S02]  /*8ad0*/  UIADD3 UR13, UR13, 0x2, URZ ;  /* 0x000000020d0d7890 */ /* 0x000fe4000fffe03f */
[----:B------:R-:W-:Y:S02]  /*8ae0*/  UIADD3 UR6, UR6, 0x6000, URZ ;  /* 0x0000600006067890 */ /* 0x000fe4000fffe03f */
[----:B------:R-:W-:-:S06]  /*8af0*/  UISETP.GE.AND UP0, UPT, UR13, UR7, UPT ;  /* 0x000000070d00728c */ /* 0x000fcc000bf06270 */
[----:B------:R-:W-:-:S13]  /*8b00*/  PLOP3.LUT P1, PT, PT, PT, UP0, 0x80, 0x0 ;  /* 0x000000000000781c */ /* 0x000fda0003f2f008 */
[----:B------:R-:W-:Y:S05]  /*8b10*/  @!P1 BRA `(.L_x_3432) ;  /* 0xfffffff000a49947 */ /* 0x000fea000383ffff */
[----:B------:R-:W-:Y:S05]  /*8b20*/  BRA `(.L_x_3302) ;  /* 0x0000002c00407947 */ /* 0x000fea0003800000 */
.L_x_3373:
        /* <DEDUP_REMOVED lines=21> */
.L_x_3433:
[----:B------:R-:W1:Y:S01]  /*8c80*/  LDC R3, c[0x0][0x8c4] ;  /* 0x00023100ff037b82 */ /* 0x000e620000000800 */
[----:B------:R-:W-:Y:S01]  /*8c90*/  IMAD.MOV.U32 R0, RZ, RZ, R5 ;  /* 0x000000ffff007224 */ /* 0x000fe200078e0005 */
[----:B-1----:R-:W-:-:S13]  /*8ca0*/  ISETP.NE.AND P0, PT, R3, 0x1, PT ;  /* 0x000000010300780c */ /* 0x002fda0003f05270 */
[----:B------:R-:W1:Y:S02]  /*8cb0*/  @P0 LDC.64 R6, c[0x0][0x8c8] ;  /* 0x00023200ff060b82 */ /* 0x000e640000000a00 */
[----:B-1----:R-:W-:-:S05]  /*8cc0*/  @P0 IMAD.HI.U32 R4, R5, R6, RZ ;  /* 0x0000000605040227 */ /* 0x002fca00078e00ff */
[----:B------:R-:W-:-:S05]  /*8cd0*/  @P0 SHF.R.U32.HI R0, RZ, R7, R4 ;  /* 0x00000007ff000219 */ /* 0x000fca0000011604 */
[----:B------:R-:W-:-:S07]  /*8ce0*/  IMAD R3, R0, R3, RZ ;  /* 0x0000000300037224 */ /* 0x000fce00078e02ff */
.L_x_3434:
        /* <DEDUP_REMOVED lines=23> */
.L_x_3435:
        /* <DEDUP_REMOVED lines=10> */
.L_x_3437:
[----:B------:R-:W2:Y:S02]  /*8f00*/  LDC R4, c[0x0][0x8ec] ;  /* 0x00023b00ff047b82 */ /* 0x000ea40000000800 */
.L_x_3436:
[----:B--2--5:R-:W-:Y:S01]  /*8f10*/  VIADD R4, R4, 0x5f ;  /* 0x0000005f04047836 */ /* 0x024fe20000000000 */
[----:B------:R-:W-:Y:S01]  /*8f20*/  LOP3.LUT R8, RZ, R0, RZ, 0x33, !PT ;  /* 0x00000000ff087212 */ /* 0x000fe200078e33ff */
[----:B-1----:R-:W-:Y:S02]  /*8f30*/  IMAD.MOV.U32 R2, RZ, RZ, RZ ;  /* 0x000000ffff027224 */ /* 0x002fe400078e00ff */
[----:B------:R-:W-:-:S04]  /*8f40*/  IMAD.HI R4, R4, 0x2aaaaaab, RZ ;  /* 0x2aaaaaab04047827 */ /* 0x000fc800078e02ff */
[----:B------:R-:W-:Y:S01]  /*8f50*/  IMAD.MOV.U32 R16, RZ, RZ, 0x1 ;  /* 0x00000001ff107424 */ /* 0x000fe200078e00ff */
[----:B------:R-:W-:-:S04]  /*8f60*/  SHF.R.U32.HI R3, RZ, 0x1f, R4 ;  /* 0x0000001fff037819 */ /* 0x000fc80000011604 */
[----:B------:R-:W-:-:S04]  /*8f70*/  LEA.HI.SX32 R3, R4, R3, 0x1c ;  /* 0x0000000304037211 */ /* 0x000fc800078fe2ff */
[C---:B------:R-:W-:Y:S01]  /*8f80*/  ISETP.GT.AND P0, PT, R3.reuse, R0, PT ;  /* 0x000000000300720c */ /* 0x040fe20003f04270 */
[----:B------:R-:W-:Y:S02]  /*8f90*/  IMAD.MOV.U32 R0, RZ, RZ, 0x1 ;  /* 0x00000001ff007424 */ /* 0x000fe400078e00ff */
[----:B------:R-:W-:Y:S01]  /*8fa0*/  IMAD.IADD R8, R3, 0x1, R8 ;  /* 0x0000000103087824 */ /* 0x000fe200078e0208 */
[----:B------:R-:W-:-:S04]  /*8fb0*/  SEL R9, R9, 0xffffffff, P0 ;  /* 0xffffffff09097807 */ /* 0x000fc80000000000 */
        /* <DEDUP_REMOVED lines=41> */
.L_x_3439:
        /* <DEDUP_REMOVED lines=11> */
.L_x_3440:
[----:B------:R-:W-:Y:S05]  /*9300*/  @!P0 BRA `(.L_x_3441) ;  /* 0x00000000000c8947 */ /* 0x000fea0003800000 */
[----:B------:R-:W2:Y:S04]  /*9310*/  LDG.E R5, desc[UR38][R2.64] ;  /* 0x0000002602057981 */ /* 0x000ea8000c1e1900 */
[----:B------:R-:W2:Y:S02]  /*9320*/  LDG.E R4, desc[UR38][R2.64+0x4] ;  /* 0x0000042602047981 */ /* 0x000ea4000c1e1900 */
[----:B--2---:R-:W-:-:S07]  /*9330*/  IMAD.IADD R4, R4, 0x1, -R5 ;  /* 0x0000000104047824 */ /* 0x004fce00078e0a05 */
.L_x_3441:
        /* <DEDUP_REMOVED lines=22> */
[C---:B------:R-:W-:Y:S01]  /*94a0*/  R2UR UR29, R9.reuse ;  /* 0x00000000091d72ca */ /* 0x040fe200000e0000 */
[----:B------:R-:W-:Y:S01]  /*94b0*/  UIMAD.WIDE.U32 UR4, UR28, UR10, UR8 ;  /* 0x0000000a1c0472a5 */ /* 0x000fe2000f8e0008 */
[----:B------:R-:W-:Y:S01]  /*94c0*/  SEL R2, R2, RZ, !P1 ;  /* 0x000000ff02027207 */ /* 0x000fe20004800000 */
[----:B------:R-:W-:Y:S01]  /*94d0*/  UIMAD UR10, UR7, UR10, URZ ;  /* 0x0000000a070a72a4 */ /* 0x000fe2000f8e023f */
[----:B------:R-:W-:Y:S01]  /*94e0*/  R2UR UR35, R8 ;  /* 0x00000000082372ca */ /* 0x000fe200000e0000 */
[----:B------:R-:W-:Y:S01]  /*94f0*/  ULDC.64 UR12, c[0x0][0x730] ;  /* 0x0001cc00000c7ab9 */ /* 0x000fe20000000a00 */
[----:B------:R-:W-:Y:S01]  /*9500*/  R2UR UR14, R2 ;  /* 0x00000000020e72ca */ /* 0x000fe200000e0000 */
[----:B------:R-:W-:Y:S01]  /*9510*/  UIMAD UR10, UR28, UR11, UR10 ;  /* 0x0000000b1c0a72a4 */ /* 0x000fe2000f8e020a */
[----:B------:R-:W-:Y:S01]  /*9520*/  SEL R9, R9, RZ, !P0 ;  /* 0x000000ff09097207 */ /* 0x000fe20004000000 */
[----:B------:R-:W-:Y:S01]  /*9530*/  UIMAD UR7, UR7, UR12, URZ ;  /* 0x0000000c070772a4 */ /* 0x000fe2000f8e023f */
[----:B------:R-:W-:Y:S01]  /*9540*/  BSSY B0, `(.L_x_3438) ;  /* 0x000020d000007945 */ /* 0x000fe20003800000 */
[----:B------:R-:W-:Y:S01]  /*9550*/  ULDC UR11, c[0x0][0x2e8] ;  /* 0x0000ba00000b7ab9 */ /* 0x000fe20000000800 */
[----:B------:R-:W-:Y:S01]  /*9560*/  UIMAD.WIDE.U32 UR8, UR28, UR12, UR8 ;  /* 0x0000000c1c0872a5 */ /* 0x000fe2000f8e0008 */
[----:B------:R-:W-:Y:S01]  /*9570*/  R2UR UR37, R9 ;  /* 0x00000000092572ca */ /* 0x000fe200000e0000 */
[----:B------:R-:W-:Y:S01]  /*9580*/  UISETP.NE.AND UP0, UPT, UR11, 0x1, UPT ;  /* 0x000000010b00788c */ /* 0x000fe2000bf05270 */
[----:B------:R-:W-:Y:S01]  /*9590*/  R2UR UR11, R12 ;  /* 0x000000000c0b72ca */ /* 0x000fe200000e0000 */
[----:B------:R-:W-:Y:S01]  /*95a0*/  UIMAD UR7, UR28, UR13, UR7 ;  /* 0x0000000d1c0772a4 */ /* 0x000fe2000f8e0207 */
[----:B------:R-:W-:Y:S01]  /*95b0*/  IMAD.MOV.U32 R2, RZ, RZ, RZ ;  /* 0x000000ffff027224 */ /* 0x000fe200078e00ff */
[----:B------:R-:W-:Y:S01]  /*95c0*/  VOTEU.ANY UP1, P1 ;  /* 0x00000000003f7886 */ /* 0x000fe20000820100 */
[----:B------:R-:W-:Y:S01]  /*95d0*/  ELECT P0, URZ, PT ;  /* 0x00000000003f782f */ /* 0x000fe20003800000 */
[----:B------:R-:W-:Y:S01]  /*95e0*/  IMAD.MOV.U32 R16, RZ, RZ, 0x1 ;  /* 0x00000001ff107424 */ /* 0x000fe200078e00ff */
[----:B------:R-:W-:Y:S01]  /*95f0*/  ULDC.64 UR12, c[0x0][0x720] ;  /* 0x0001c800000c7ab9 */ /* 0x000fe20000000a00 */
[----:B------:R-:W-:-:S02]  /*9600*/  UIADD3 UR9, UR9, UR7, URZ ;  /* 0x0000000709097290 */ /* 0x000fc4000fffe03f */
[----:B------:R-:W-:Y:S01]  /*9610*/  USEL UR29, UR29, URZ, !UP1 ;  /* 0x0000003f1d1d7287 */ /* 0x000fe2000c800000 */
[----:B------:R-:W-:Y:S01]  /*9620*/  ULDC.64 UR16, c[0x0][0x738] ;  /* 0x0001ce0000107ab9 */ /* 0x000fe20000000a00 */
[----:B------:R-:W-:Y:S02]  /*9630*/  UIADD3 UR5, UR5, UR10, URZ ;  /* 0x0000000a05057290 */ /* 0x000fe4000fffe03f */
[----:B------:R-:W-:Y:S02]  /*9640*/  UIMAD UR7, UR14, UR12, URZ ;  /* 0x0000000c0e0772a4 */ /* 0x000fe4000f8e023f */
[----:B------:R-:W-:Y:S02]  /*9650*/  UIMAD UR10, UR14, UR16, URZ ;  /* 0x000000100e0a72a4 */ /* 0x000fe4000f8e023f */
[----:B------:R-:W-:Y:S02]  /*9660*/  UIMAD.WIDE.U32 UR14, UR16, UR29, UR8 ;  /* 0x0000001d100e72a5 */ /* 0x000fe4000f8e0008 */
[----:B------:R-:W-:Y:S01]  /*9670*/  UIMAD.WIDE.U32 UR22, UR12, UR29, UR4 ;  /* 0x0000001d0c1672a5 */ /* 0x000fe2000f8e0004 */
[----:B------:R-:W-:Y:S01]  /*9680*/  @UP0 ULDC UR8, c[0x0][0x2ec] ;  /* 0x0000bb0000080ab9 */ /* 0x000fe20000000800 */
[----:B------:R-:W-:-:S02]  /*9690*/  UIMAD UR5, UR13, UR29, UR7 ;  /* 0x0000001d0d0572a4 */ /* 0x000fc4000f8e0207 */
[----:B------:R-:W-:Y:S01]  /*96a0*/  UIMAD.WIDE.U32 UR8, UR28, UR8, URZ ;  /* 0x000000081c0872a5 */ /* 0x000fe2000f8e003f */
[----:B------:R-:W-:Y:S01]  /*96b0*/  @UP0 ULDC UR7, c[0x0][0x2f0] ;  /* 0x0000bc0000070ab9 */ /* 0x000fe20000000800 */
[----:B------:R-:W-:Y:S01]  /*96c0*/  UMOV UR36, UR28 ;  /* 0x0000001c00247c82 */ /* 0x000fe20008000000 */
[----:B------:R-:W-:Y:S02]  /*96d0*/  UIMAD UR4, UR17, UR29, UR10 ;  /* 0x0000001d110472a4 */ /* 0x000fe4000f8e020a */
[----:B------:R-:W-:Y:S02]  /*96e0*/  UIMAD UR35, UR35, 0x60, UR11 ;  /* 0x00000060232378a4 */ /* 0x000fe4000f8e020b */
        /* <DEDUP_REMOVED lines=14> */
.L_x_3479:
        /* <DEDUP_REMOVED lines=9> */
.L_x_3444:
        /* <DEDUP_REMOVED lines=112> */
.L_x_3455:
[----:B-1----:R-:W-:-:S05]  /*9f60*/  IMAD.MOV.U32 R6, RZ, RZ, 0x1 ;  /* 0x00000001ff067424 */ /* 0x002fca00078e00ff */
[----:B------:R-:W-:-:S04]  /*9f70*/  SHF.L.U32 R6, R6, 0x1f, RZ ;  /* 0x0000001f06067819 */ /* 0x000fc800000006ff */
[----:B------:R-:W1:Y:S02]  /*9f80*/  SYNCS.PHASECHK.TRANS64.TRYWAIT P1, [R0+URZ+0x36438], R6 ;  /* 0x03643806000075a7 */ /* 0x000e64000802017f */
[----:B-1----:R-:W-:Y:S05]  /*9f90*/  @!P1 BRA `(.L_x_3447) ;  /* 0x0000001800ec9947 */ /* 0x002fea0003800000 */
.L_x_3480:
[----:B------:R-:W-:Y:S05]  /*9fa0*/  @P0 BRA `(.L_x_3448) ;  /* 0x0000000000140947 */ /* 0x000fea0003800000 */
[----:B------:R-:W-:Y:S01]  /*9fb0*/  ISETP.NE.AND P1, PT, R18, RZ, PT ;  /* 0x000000ff1200720c */ /* 0x000fe20003f25270 */
[----:B------:R-:W-:-:S04]  /*9fc0*/  IMAD.MOV.U32 R3, RZ, RZ, 0x6100 ;  /* 0x00006100ff037424 */ /* 0x000fc800078e00ff */
[----:B------:R2:W-:Y:S08]  /*9fd0*/  SYNCS.ARRIVE.TRANS64 RZ, [R0+URZ+0x36430], R3 ;  /* 0x0364300300ff79a7 */ /* 0x0005f0000800003f */
[----:B------:R-:W-:Y:S05]  /*9fe0*/  @!P1 BRA `(.L_x_3448) ;  /* 0x0000000000049947 */ /* 0x000fea0003800000 */
[----:B------:R-:W-:Y:S01]  /*9ff0*/  BPT.TRAP 0x1 ;  /* 0x000000040000795c */ /* 0x000fe20000300000 */
.L_x_3448:
        /* <DEDUP_REMOVED lines=48> */
.L_x_3481:
[----:B------:R-:W-:Y:S05]  /*a300*/  @P0 BRA `(.L_x_3450) ;  /* 0x0000000000140947 */ /* 0x000fea0003800000 */
[----:B------:R-:W-:Y:S01]  /*a310*/  ISETP.NE.AND P1, PT, R18, RZ, PT ;  /* 0x000000ff1200720c */ /* 0x000fe20003f25270 */
[----:B--2---:R-:W-:-:S04]  /*a320*/  IMAD.MOV.U32 R3, RZ, RZ, 0x6100 ;  /* 0x00006100ff037424 */ /* 0x004fc800078e00ff */
[----:B------:R3:W-:Y:S08]  /*a330*/  SYNCS.ARRIVE.TRANS64 RZ, [R0+URZ+0x36418], R3 ;  /* 0x0364180300ff79a7 */ /* 0x0007f0000800003f */
[----:B------:R-:W-:Y:S05]  /*a340*/  @!P1 BRA `(.L_x_3450) ;  /* 0x0000000000049947 */ /* 0x000fea0003800000 */
[----:B------:R-:W-:Y:S01]  /*a350*/  BPT.TRAP 0x1 ;  /* 0x000000040000795c */ /* 0x000fe20000300000 */
.L_x_3450:
        /* <DEDUP_REMOVED lines=47> */
.L_x_3482:
        /* <DEDUP_REMOVED lines=8> */
.L_x_3452:
        /* <DEDUP_REMOVED lines=37> */
.L_x_3484:
[----:B------:R-:W-:Y:S05]  /*a920*/  @P0 BRA `(.L_x_3454) ;  /* 0x0000000000140947 */ /* 0x000fea0003800000 */
[----:B------:R-:W-:Y:S01]  /*a930*/  ISETP.NE.AND P1, PT, R18, RZ, PT ;  /* 0x000000ff1200720c */ /* 0x000fe20003f25270 */
[----:B--2---:R-:W-:-:S04]  /*a940*/  IMAD.MOV.U32 R5, RZ, RZ, 0x6100 ;  /* 0x00006100ff057424 */ /* 0x004fc800078e00ff */
[----:B------:R3:W-:Y:S08]  /*a950*/  SYNCS.ARRIVE.TRANS64 RZ, [R0+URZ+0x36410], R5 ;  /* 0x0364100500ff79a7 */ /* 0x0007f0000800003f */
[----:B------:R-:W-:Y:S05]  /*a960*/  @!P1 BRA `(.L_x_3454) ;  /* 0x0000000000049947 */ /* 0x000fea0003800000 */
[----:B------:R-:W-:Y:S01]  /*a970*/  BPT.TRAP 0x1 ;  /* 0x000000040000795c */ /* 0x000fe20000300000 */
.L_x_3454:
        /* <DEDUP_REMOVED lines=44> */
.L_x_3446:
[----:B------:R-:W-:Y:S01]  /*ac40*/  ISETP.NE.AND P1, PT, R20, RZ, PT ;  /* 0x000000ff1400720c */ /* 0x000fe20003f25270 */
[----:B------:R-:W-:Y:S02]  /*ac50*/  IMAD.MOV.U32 R16, RZ, RZ, 0x1 ;  /* 0x00000001ff107424 */ /* 0x000fe400078e00ff */
[----:B------:R-:W-:-:S10]  /*ac60*/  IMAD.MOV.U32 R5, RZ, RZ, R14 ;  /* 0x000000ffff057224 */ /* 0x000fd400078e000e */
[----:B------:R-:W-:Y:S05]  /*ac70*/  @!P1 BRA `(.L_x_3445) ;  /* 0x00000004008c9947 */ /* 0x000fea0003800000 */
[----:B------:R-:W2:Y:S02]  /*ac80*/  SYNCS.PHASECHK.TRANS64.TRYWAIT P1, [R0+URZ+0x36438], R6 ;  /* 0x03643806000075a7 */ /* 0x000ea4000802017f */
[----:B--2---:R-:W-:Y:S05]  /*ac90*/  @!P1 BRA `(.L_x_3456) ;  /* 0x00000010000c9947 */ /* 0x004fea0003800000 */
.L_x_3485:
[----:B------:R-:W-:Y:S05]  /*aca0*/  @P0 BRA `(.L_x_3457) ;  /* 0x0000000000140947 */ /* 0x000fea0003800000 */
[----:B------:R-:W-:Y:S01]  /*acb0*/  ISETP.NE.AND P1, PT, R18, RZ, PT ;  /* 0x000000ff1200720c */ /* 0x000fe20003f25270 */
[----:B------:R-:W-:-:S04]  /*acc0*/  IMAD.MOV.U32 R5, RZ, RZ, 0x6100 ;  /* 0x00006100ff057424 */ /* 0x000fc800078e00ff */
[----:B------:R3:W-:Y:S08]  /*acd0*/  SYNCS.ARRIVE.TRANS64 RZ, [R0+URZ+0x36430], R5 ;  /* 0x0364300500ff79a7 */ /* 0x0007f0000800003f */
[----:B------:R-:W-:Y:S05]  /*ace0*/  @!P1 BRA `(.L_x_3457) ;  /* 0x0000000000049947 */ /* 0x000fea0003800000 */
[----:B------:R-:W-:Y:S01]  /*acf0*/  BPT.TRAP 0x1 ;  /* 0x000000040000795c */ /* 0x000fe20000300000 */
.L_x_3457:
        /* <DEDUP_REMOVED lines=42> */
.L_x_3486:
[----:B------:R-:W-:Y:S01]  /*afa0*/  IMAD.MOV.U32 R16, RZ, RZ, RZ ;  /* 0x000000ffff107224 */ /* 0x000fe200078e00ff */
[----:B------:R-:W-:Y:S06]  /*afb0*/  @P0 BRA `(.L_x_3459) ;  /* 0x0000000000140947 */ /* 0x000fec0003800000 */
[----:B------:R-:W-:Y:S01]  /*afc0*/  ISETP.NE.AND P1, PT, R18, RZ, PT ;  /* 0x000000ff1200720c */ /* 0x000fe20003f25270 */
[----:B-1----:R-:W-:-:S04]  /*afd0*/  IMAD.MOV.U32 R5, RZ, RZ, 0x6100 ;  /* 0x00006100ff057424 */ /* 0x002fc800078e00ff */
[----:B------:R2:W-:Y:S08]  /*afe0*/  SYNCS.ARRIVE.TRANS64 RZ, [R0+URZ+0x36418], R5 ;  /* 0x0364180500ff79a7 */ /* 0x0005f0000800003f */
[----:B------:R-:W-:Y:S05]  /*aff0*/  @!P1 BRA `(.L_x_3459) ;  /* 0x0000000000049947 */ /* 0x000fea0003800000 */
[----:B------:R-:W-:Y:S01]  /*b000*/  BPT.TRAP 0x1 ;  /* 0x000000040000795c */ /* 0x000fe20000300000 */
.L_x_3459:
        /* <DEDUP_REMOVED lines=42> */
.L_x_3445:
[----:B------:R-:W-:-:S04]  /*b2b0*/  SHF.L.U32 R3, R16, 0x1f, RZ ;  /* 0x0000001f10037819 */ /* 0x000fc800000006ff */
[----:B------:R-:W2:Y:S02]  /*b2c0*/  SYNCS.PHASECHK.TRANS64.TRYWAIT P1, [R0+URZ+0x36438], R3 ;  /* 0x03643803000075a7 */ /* 0x000ea4000802017f */
[----:B--2---:R-:W-:Y:S05]  /*b2d0*/  @!P1 BRA `(.L_x_3460) ;  /* 0x0000000800a49947 */ /* 0x004fea0003800000 */
.L_x_3487:
[----:B------:R-:W-:Y:S05]  /*b2e0*/  @P0 BRA `(.L_x_3461) ;  /* 0x0000000000180947 */ /* 0x000fea0003800000 */
[----:B------:R-:W3:Y:S01]  /*b2f0*/  S2R R2, SR_TID.X ;  /* 0x0000000000027919 */ /* 0x000ee20000002100 */
[----:B--2---:R-:W-:-:S04]  /*b300*/  IMAD.MOV.U32 R3, RZ, RZ, 0x6100 ;  /* 0x00006100ff037424 */ /* 0x004fc800078e00ff */
[----:B------:R4:W-:Y:S01]  /*b310*/  SYNCS.ARRIVE.TRANS64 RZ, [R0+URZ+0x36430], R3 ;  /* 0x0364300300ff79a7 */ /* 0x0009e2000800003f */
[----:B---3--:R-:W-:-:S13]  /*b320*/  LOP3.LUT P0, RZ, R2, 0x1f, RZ, 0xc0, !PT ;  /* 0x0000001f02ff7812 */ /* 0x008fda000780c0ff */
[----:B----4-:R-:W-:Y:S05]  /*b330*/  @!P0 BRA `(.L_x_3461) ;  /* 0x0000000000048947 */ /* 0x010fea0003800000 */
[----:B------:R-:W-:Y:S01]  /*b340*/  BPT.TRAP 0x1 ;  /* 0x000000040000795c */ /* 0x000fe20000300000 */
.L_x_3461:
        /* <DEDUP_REMOVED lines=22> */
[----:B-12---:R-:W-:Y:S01]  /*b4b0*/  SEL R0, RZ, 0x1, P0 ;  /* 0x00000001ff007807 */ /* 0x006fe20000000000 */
        /* <DEDUP_REMOVED lines=20> */
[----:B-1----:R-:W-:Y:S01]  /*b600*/  NOP ;  /* 0x0000000000007918 */ /* 0x002fe20000000000 */
.L_x_3442:
[----:B------:R-:W-:Y:S05]  /*b610*/  BSYNC B0 ;  /* 0x0000000000007941 */ /* 0x000fea0003800000 */
.L_x_3438:
[----:B------:R-:W-:-:S03]  /*b620*/  UMOV UR7, 0xffffffff ;  /* 0xffffffff00077882 */ /* 0x000fc60000000000 */
[----:B------:R-:W-:Y:S05]  /*b630*/  BRA.DIV UR7, `(.L_x_3462) ;  /* 0x0000000607e07947 */ /* 0x000fea000b800000 */
[----:B------:R-:W-:-:S13]  /*b640*/  ELECT P6, URZ, PT ;  /* 0x00000000003f782f */ /* 0x000fda00038c0000 */
.L_x_3490:
[----:B------:R-:W-:Y:S05]  /*b650*/  @!P6 BRA `(.L_x_3302) ;  /* 0x000000000074e947 */ /* 0x000fea0003800000 */
[----:B------:R-:W2:Y:S02]  /*b660*/  LDL.LU R3, [R1] ;  /* 0x0000000001037983 */ /* 0x000ea40000300800 */
[----:B--2---:R-:W-:-:S04]  /*b670*/  LOP3.LUT R3, R3, 0x2, RZ, 0xfc, !PT ;  /* 0x0000000203037812 */ /* 0x004fc800078efcff */
[----:B------:R-:W-:-:S13]  /*b680*/  ISETP.NE.AND P2, PT, R3, 0x3, PT ;  /* 0x000000030300780c */ /* 0x000fda0003f45270 */
[----:B------:R-:W-:Y:S05]  /*b690*/  @!P2 BRA `(.L_x_3463) ;  /* 0x000000000004a947 */ /* 0x000fea0003800000 */
[----:B------:R-:W-:Y:S01]  /*b6a0*/  BPT.TRAP 0x1 ;  /* 0x000000040000795c */ /* 0x000fe20000300000 */
.L_x_3463:
        /* <DEDUP_REMOVED lines=15> */
.L_x_3491:
[----:B------:R-:W2:Y:S02]  /*b7a0*/  SYNCS.PHASECHK.TRANS64.TRYWAIT P0, [R3+URZ], R0 ;  /* 0x00000000030075a7 */ /* 0x000ea4000800017f */
[----:B--2---:R-:W-:Y:S05]  /*b7b0*/  @!P0 BRA `(.L_x_3465) ;  /* 0x0000000400b48947 */ /* 0x004fea0003800000 */
.L_x_3492:
[----:B------:R-:W-:Y:S05]  /*b7c0*/  @!P2 BRA `(.L_x_3466) ;  /* 0x000000000004a947 */ /* 0x000fea0003800000 */
[----:B------:R-:W-:Y:S01]  /*b7d0*/  BPT.TRAP 0x1 ;  /* 0x000000040000795c */ /* 0x000fe20000300000 */
.L_x_3466:
[----:B------:R-:W-:-:S07]  /*b7e0*/  SHF.L.U32 R16, R16, 0x1f, RZ ;  /* 0x0000001f10107819 */ /* 0x000fce00000006ff */
.L_x_3467:
[----:B---3--:R3:W4:Y:S02]  /*b7f0*/  SYNCS.PHASECHK.TRANS64.TRYWAIT P0, [R9+URZ+0x36438], R16 ;  /* 0x03643810090075a7 */ /* 0x008724000800017f */
[----:B----4-:R-:W-:Y:S05]  /*b800*/  @!P0 NANOSLEEP.SYNCS 0x989680 ;  /* 0x009896800000895d */ /* 0x010fea0003900000 */
[----:B------:R-:W4:Y:S02]  /*b810*/  @!P0 SYNCS.PHASECHK.TRANS64 P0, [R9+URZ+0x36438], R16 ;  /* 0x03643810090085a7 */ /* 0x000f24000800007f */
[----:B----4-:R-:W-:Y:S05]  /*b820*/  @!P0 BRA `(.L_x_3467) ;  /* 0xfffffffc00f08947 */ /* 0x010fea000383ffff */
.L_x_3302:
[----:B------:R-:W-:Y:S05]  /*b830*/  BSYNC B6 ;  /* 0x0000000000067941 */ /* 0x000fea0003800000 */
.L_x_3294:
[----:B------:R-:W-:Y:S05]  /*b840*/  EXIT ;  /* 0x000000000000794d */ /* 0x000fea0003800000 */
.L_x_3312:
[----:B------:R-:W-:Y:S02]  /*b850*/  IMAD.MOV.U32 R12, RZ, RZ, RZ ;  /* 0x000000ffff0c7224 */ /* 0x000fe400078e00ff */
[----:B------:R-:W-:Y:S02]  /*b860*/  IMAD.MOV.U32 R11, RZ, RZ, 0x1f ;  /* 0x0000001fff0b7424 */ /* 0x000fe400078e00ff */
[----:B------:R-:W-:-:S07]  /*b870*/  IMAD.MOV.U32 R15, RZ, RZ, -0x1 ;  /* 0xffffffffff0f7424 */ /* 0x000fce00078e00ff */
[----:B----4-:R-:W-:Y:S05]  /*b880*/  WARPSYNC.COLLECTIVE R15, `(.L_x_3468) ;  /* 0x000000000f087348 */ /* 0x010fea0003c00000 */
[----:B------:R1:W2:Y:S02]  /*b890*/  SHFL.IDX P6, R14, R13, R12, R11 ;  /* 0x0000000c0d0e7389 */ /* 0x0002a400000c000b */
[----:B-12-4-:R-:W-:Y:S01]  /*b8a0*/  ENDCOLLECTIVE ;  /* 0x000000000000791b */ /* 0x016fe20003800000 */
.L_x_3468:
[----:B------:R-:W-:Y:S05]  /*b8b0*/  BRA `(.L_x_3469) ;  /* 0xffffff5c00447947 */ /* 0x000fea000383ffff */
.L_x_3314:
[----:B--2---:R2:W3:Y:S02]  /*b8c0*/  SYNCS.PHASECHK.TRANS64.TRYWAIT P0, [R156+URZ+0x36400], R15 ;  /* 0x0364000f9c0075a7 */ /* 0x0044e4000800017f */
[----:B---3--:R-:W-:Y:S05]  /*b8d0*/  @!P0 NANOSLEEP.SYNCS 0x989680 ;  /* 0x009896800000895d */ /* 0x008fea0003900000 */
[----:B------:R-:W3:Y:S02]  /*b8e0*/  @!P0 SYNCS.PHASECHK.TRANS64 P0, [R156+URZ+0x36400], R15 ;  /* 0x0364000f9c0085a7 */ /* 0x000ee4000800007f */
[----:B---3--:R-:W-:Y:S05]  /*b8f0*/  @!P0 BRA `(.L_x_3314) ;  /* 0xfffffffc00f08947 */ /* 0x008fea000383ffff */
[----:B------:R-:W-:Y:S05]  /*b900*/  BRA `(.L_x_3313) ;  /* 0xffffff5c00847947 */ /* 0x000fea000383ffff */
.L_x_3318:
[----:B---3--:R3:W1:Y:S02]  /*b910*/  SYNCS.PHASECHK.TRANS64.TRYWAIT P1, [R3+URZ+0x36410], R12 ;  /* 0x0364100c030075a7 */ /* 0x008664000802017f */
[----:B-1----:R-:W-:Y:S05]  /*b920*/  @!P1 NANOSLEEP.SYNCS 0x989680 ;  /* 0x009896800000995d */ /* 0x002fea0003900000 */
[----:B------:R-:W1:Y:S02]  /*b930*/  @!P1 SYNCS.PHASECHK.TRANS64 P1, [R3+URZ+0x36410], R12 ;  /* 0x0364100c030095a7 */ /* 0x000e64000802007f */
[----:B-1----:R-:W-:Y:S05]  /*b940*/  @!P1 BRA `(.L_x_3318) ;  /* 0xfffffffc00f09947 */ /* 0x002fea000383ffff */
[----:B------:R-:W-:Y:S05]  /*b950*/  BRA `(.L_x_3317) ;  /* 0xffffff6400387947 */ /* 0x000fea000383ffff */
.L_x_3322:
[----:B------:R1:W1:Y:S02]  /*b960*/  SYNCS.PHASECHK.TRANS64.TRYWAIT P1, [R156+URZ+0x36430], R15 ;  /* 0x0364300f9c0075a7 */ /* 0x000264000802017f */
[----:B-1----:R-:W-:Y:S05]  /*b970*/  @!P1 NANOSLEEP.SYNCS 0x989680 ;  /* 0x009896800000995d */ /* 0x002fea0003900000 */
[----:B------:R-:W1:Y:S02]  /*b980*/  @!P1 SYNCS.PHASECHK.TRANS64 P1, [R156+URZ+0x36430], R15 ;  /* 0x0364300f9c0095a7 */ /* 0x000e64000802007f */
[----:B-1----:R-:W-:Y:S05]  /*b990*/  @!P1 BRA `(.L_x_3322) ;  /* 0xfffffffc00f09947 */ /* 0x002fea000383ffff */
[----:B------:R-:W-:Y:S05]  /*b9a0*/  BRA `(.L_x_3321) ;  /* 0xffffff6800dc7947 */ /* 0x000fea000383ffff */
.L_x_3386:
[----:B------:R-:W-:Y:S01]  /*b9b0*/  BSSY B0, `(.L_x_3470) ;  /* 0x0000005000007945 */ /* 0x000fe20003800000 */
[----:B------:R-:W-:-:S07]  /*b9c0*/  IMAD.MOV.U32 R15, RZ, RZ, -0x1 ;  /* 0xffffffffff0f7424 */ /* 0x000fce00078e00ff */
[----:B------:R-:W-:Y:S05]  /*b9d0*/  WARPSYNC.COLLECTIVE R15, `(.L_x_3471) ;  /* 0x000000000f087348 */ /* 0x000fea0003c00000 */
[----:B------:R-:W-:Y:S01]  /*b9e0*/  NOP ;  /* 0x0000000000007918 */ /* 0x000fe20000000000 */
[----:B------:R-:W-:Y:S01]  /*b9f0*/  ENDCOLLECTIVE ;  /* 0x000000000000791b */ /* 0x000fe20003800000 */
.L_x_3471:
[----:B------:R-:W-:Y:S05]  /*ba00*/  BSYNC B0 ;  /* 0x0000000000007941 */ /* 0x000fea0003800000 */
.L_x_3470:
[----:B------:R-:W-:Y:S05]  /*ba10*/  BRA `(.L_x_3472) ;  /* 0xffffffbc00207947 */ /* 0x000fea000383ffff */
.L_x_3403:
[----:B------:R-:W-:Y:S01]  /*ba20*/  BSSY B0, `(.L_x_3473) ;  /* 0x0000005000007945 */ /* 0x000fe20003800000 */
[----:B------:R-:W-:-:S07]  /*ba30*/  IMAD.MOV.U32 R15, RZ, RZ, -0x1 ;  /* 0xffffffffff0f7424 */ /* 0x000fce00078e00ff */
[----:B------:R-:W-:Y:S05]  /*ba40*/  WARPSYNC.COLLECTIVE R15, `(.L_x_3474) ;  /* 0x000000000f087348 */ /* 0x000fea0003c00000 */
[----:B------:R-:W-:Y:S01]  /*ba50*/  NOP ;  /* 0x0000000000007918 */ /* 0x000fe20000000000 */
[----:B------:R-:W-:Y:S01]  /*ba60*/  ENDCOLLECTIVE ;  /* 0x000000000000791b */ /* 0x000fe20003800000 */
.L_x_3474:
[----:B------:R-:W-:Y:S05]  /*ba70*/  BSYNC B0 ;  /* 0x0000000000007941 */ /* 0x000fea0003800000 */
.L_x_3473:
[----:B------:R-:W-:Y:S05]  /*ba80*/  BRA `(.L_x_3475) ;  /* 0xffffffc400347947 */ /* 0x000fea000383ffff */
.L_x_3419:
[----:B------:R-:W-:Y:S01]  /*ba90*/  BSSY B0, `(.L_x_3476) ;  /* 0x0000005000007945 */ /* 0x000fe20003800000 */
[----:B------:R-:W-:-:S07]  /*baa0*/  IMAD.MOV.U32 R15, RZ, RZ, -0x1 ;  /* 0xffffffffff0f7424 */ /* 0x000fce00078e00ff */
[----:B------:R-:W-:Y:S05]  /*bab0*/  WARPSYNC.COLLECTIVE R15, `(.L_x_3477) ;  /* 0x000000000f087348 */ /* 0x000fea0003c00000 */
[----:B------:R-:W-:Y:S01]  /*bac0*/  NOP ;  /* 0x0000000000007918 */ /* 0x000fe20000000000 */
[----:B------:R-:W-:Y:S01]  /*bad0*/  ENDCOLLECTIVE ;  /* 0x000000000000791b */ /* 0x000fe20003800000 */
.L_x_3477:
[----:B------:R-:W-:Y:S05]  /*bae0*/  BSYNC B0 ;  /* 0x0000000000007941 */ /* 0x000fea0003800000 */
.L_x_3476:
[----:B------:R-:W-:Y:S05]  /*baf0*/  BRA `(.L_x_3478) ;  /* 0xffffffc800c07947 */ /* 0x000fea000383ffff */
.L_x_3443:
[----:B-1----:R1:W2:Y:S02]  /*bb00*/  SYNCS.PHASECHK.TRANS64.TRYWAIT P1, [R0+URZ+0x36420], R6 ;  /* 0x03642006000075a7 */ /* 0x0022a4000802017f */
[----:B--2---:R-:W-:Y:S05]  /*bb10*/  @!P1 NANOSLEEP.SYNCS 0x989680 ;  /* 0x009896800000995d */ /* 0x004fea0003900000 */
[----:B------:R-:W2:Y:S02]  /*bb20*/  @!P1 SYNCS.PHASECHK.TRANS64 P1, [R0+URZ+0x36420], R6 ;  /* 0x03642006000095a7 */ /* 0x000ea4000802007f */
[----:B--2---:R-:W-:Y:S05]  /*bb30*/  @!P1 BRA `(.L_x_3443) ;  /* 0xfffffffc00f09947 */ /* 0x004fea000383ffff */
[----:B------:R-:W-:Y:S05]  /*bb40*/  BRA `(.L_x_3479) ;  /* 0xffffffdc00207947 */ /* 0x000fea000383ffff */
.L_x_3447:
[----:B-1----:R1:W2:Y:S02]  /*bb50*/  SYNCS.PHASECHK.TRANS64.TRYWAIT P1, [R0+URZ+0x36438], R6 ;  /* 0x03643806000075a7 */ /* 0x0022a4000802017f */
[----:B--2---:R-:W-:Y:S05]  /*bb60*/  @!P1 NANOSLEEP.SYNCS 0x989680 ;  /* 0x009896800000995d */ /* 0x004fea0003900000 */
[----:B------:R-:W2:Y:S02]  /*bb70*/  @!P1 SYNCS.PHASECHK.TRANS64 P1, [R0+URZ+0x36438], R6 ;  /* 0x03643806000095a7 */ /* 0x000ea4000802007f */
[----:B--2---:R-:W-:Y:S05]  /*bb80*/  @!P1 BRA `(.L_x_3447) ;  /* 0xfffffffc00f09947 */ /* 0x004fea000383ffff */
[----:B------:R-:W-:Y:S05]  /*bb90*/  BRA `(.L_x_3480) ;  /* 0xffffffe400007947 */ /* 0x000fea000383ffff */
.L_x_3449:
[----:B--2---:R2:W3:Y:S02]  /*bba0*/  SYNCS.PHASECHK.TRANS64.TRYWAIT P1, [R0+URZ+0x36428], R3 ;  /* 0x03642803000075a7 */ /* 0x0044e4000802017f */
[----:B---3--:R-:W-:Y:S05]  /*bbb0*/  @!P1 NANOSLEEP.SYNCS 0x989680 ;  /* 0x009896800000995d */ /* 0x008fea0003900000 */
[----:B------:R-:W3:Y:S02]  /*bbc0*/  @!P1 SYNCS.PHASECHK.TRANS64 P1, [R0+URZ+0x36428], R3 ;  /* 0x03642803000095a7 */ /* 0x000ee4000802007f */
[----:B---3--:R-:W-:Y:S05]  /*bbd0*/  @!P1 BRA `(.L_x_3449) ;  /* 0xfffffffc00f09947 */ /* 0x008fea000383ffff */
[----:B------:R-:W-:Y:S05]  /*bbe0*/  BRA `(.L_x_3481) ;  /* 0xffffffe400c47947 */ /* 0x000fea000383ffff */
.L_x_3451:
        /* <DEDUP_REMOVED lines=8> */
.L_x_3453:
[----:B------:R-:W-:-:S07]  /*bc70*/  SHF.L.U32 R5, R7, 0x1f, RZ ;  /* 0x0000001f07057819 */ /* 0x000fce00000006ff */
.L_x_3483:
[----:B--2---:R2:W3:Y:S02]  /*bc80*/  SYNCS.PHASECHK.TRANS64.TRYWAIT P1, [R0+URZ+0x36420], R5 ;  /* 0x03642005000075a7 */ /* 0x0044e4000802017f */
[----:B---3--:R-:W-:Y:S05]  /*bc90*/  @!P1 NANOSLEEP.SYNCS 0x989680 ;  /* 0x009896800000995d */ /* 0x008fea0003900000 */
[----:B------:R-:W3:Y:S02]  /*bca0*/  @!P1 SYNCS.PHASECHK.TRANS64 P1, [R0+URZ+0x36420], R5 ;  /* 0x03642005000095a7 */ /* 0x000ee4000802007f */
[----:B---3--:R-:W-:Y:S05]  /*bcb0*/  @!P1 BRA `(.L_x_3483) ;  /* 0xfffffffc00f09947 */ /* 0x008fea000383ffff */
[----:B------:R-:W-:Y:S05]  /*bcc0*/  BRA `(.L_x_3484) ;  /* 0xffffffec00147947 */ /* 0x000fea000383ffff */
.L_x_3456:
[----:B--2---:R2:W3:Y:S02]  /*bcd0*/  SYNCS.PHASECHK.TRANS64.TRYWAIT P1, [R0+URZ+0x36438], R6 ;  /* 0x03643806000075a7 */ /* 0x0044e4000802017f */
[----:B---3--:R-:W-:Y:S05]  /*bce0*/  @!P1 NANOSLEEP.SYNCS 0x989680 ;  /* 0x009896800000995d */ /* 0x008fea0003900000 */
[----:B------:R-:W3:Y:S02]  /*bcf0*/  @!P1 SYNCS.PHASECHK.TRANS64 P1, [R0+URZ+0x36438], R6 ;  /* 0x03643806000095a7 */ /* 0x000ee4000802007f */
[----:B---3--:R-:W-:Y:S05]  /*bd00*/  @!P1 BRA `(.L_x_3456) ;  /* 0xfffffffc00f09947 */ /* 0x008fea000383ffff */
[----:B------:R-:W-:Y:S05]  /*bd10*/  BRA `(.L_x_3485) ;  /* 0xffffffec00e07947 */ /* 0x000fea000383ffff */
.L_x_3458:
[----:B-1----:R1:W2:Y:S02]  /*bd20*/  SYNCS.PHASECHK.TRANS64.TRYWAIT P1, [R0+URZ+0x36428], R5 ;  /* 0x03642805000075a7 */ /* 0x0022a4000802017f */
[----:B--2---:R-:W-:Y:S05]  /*bd30*/  @!P1 NANOSLEEP.SYNCS 0x989680 ;  /* 0x009896800000995d */ /* 0x004fea0003900000 */
[----:B------:R-:W2:Y:S02]  /*bd40*/  @!P1 SYNCS.PHASECHK.TRANS64 P1, [R0+URZ+0x36428], R5 ;  /* 0x03642805000095a7 */ /* 0x000ea4000802007f */
[----:B--2---:R-:W-:Y:S05]  /*bd50*/  @!P1 BRA `(.L_x_3458) ;  /* 0xfffffffc00f09947 */ /* 0x004fea000383ffff */
[----:B------:R-:W-:Y:S05]  /*bd60*/  BRA `(.L_x_3486) ;  /* 0xfffffff0008c7947 */ /* 0x000fea000383ffff */
.L_x_3460:
[----:B--2---:R2:W3:Y:S02]  /*bd70*/  SYNCS.PHASECHK.TRANS64.TRYWAIT P1, [R0+URZ+0x36438], R3 ;  /* 0x03643803000075a7 */ /* 0x0044e4000802017f */
[----:B---3--:R-:W-:Y:S05]  /*bd80*/  @!P1 NANOSLEEP.SYNCS 0x989680 ;  /* 0x009896800000995d */ /* 0x008fea0003900000 */
[----:B------:R-:W3:Y:S02]  /*bd90*/  @!P1 SYNCS.PHASECHK.TRANS64 P1, [R0+URZ+0x36438], R3 ;  /* 0x03643803000095a7 */ /* 0x000ee4000802007f */
[----:B---3--:R-:W-:Y:S05]  /*bda0*/  @!P1 BRA `(.L_x_3460) ;  /* 0xfffffffc00f09947 */ /* 0x008fea000383ffff */
[----:B------:R-:W-:Y:S05]  /*bdb0*/  BRA `(.L_x_3487) ;  /* 0xfffffff400487947 */ /* 0x000fea000383ffff */
.L_x_3462:
[----:B------:R-:W-:Y:S01]  /*bdc0*/  BSSY B0, `(.L_x_3488) ;  /* 0x0000006000007945 */ /* 0x000fe20003800000 */
[----:B------:R-:W-:-:S07]  /*bdd0*/  IMAD.MOV.U32 R15, RZ, RZ, -0x1 ;  /* 0xffffffffff0f7424 */ /* 0x000fce00078e00ff */
[----:B------:R-:W-:Y:S05]  /*bde0*/  WARPSYNC.COLLECTIVE R15, `(.L_x_3489) ;  /* 0x000000000f0c7348 */ /* 0x000fea0003c00000 */
[----:B------:R-:W-:Y:S02]  /*bdf0*/  ELECT P6, UR62, PT ;  /* 0x00000000003e782f */ /* 0x000fe400038c0000 */
[----:B------:R-:W-:Y:S01]  /*be00*/  MOV R14, UR62 ;  /* 0x0000003e000e7c02 */ /* 0x000fe20008000f00 */
[----:B------:R-:W-:Y:S10]  /*be10*/  ENDCOLLECTIVE ;  /* 0x000000000000791b */ /* 0x000ff40003800000 */
.L_x_3489:
[----:B------:R-:W-:Y:S05]  /*be20*/  BSYNC B0 ;  /* 0x0000000000007941 */ /* 0x000fea0003800000 */
.L_x_3488:
[----:B------:R-:W-:Y:S05]  /*be30*/  BRA `(.L_x_3490) ;  /* 0xfffffff800047947 */ /* 0x000fea000383ffff */
.L_x_3464:
[----:B-1----:R1:W2:Y:S02]  /*be40*/  SYNCS.PHASECHK.TRANS64.TRYWAIT P0, [R7+URZ], R4 ;  /* 0x00000004070075a7 */ /* 0x0022a4000800017f */
[----:B--2---:R-:W-:Y:S05]  /*be50*/  @!P0 NANOSLEEP.SYNCS 0x989680 ;  /* 0x009896800000895d */ /* 0x004fea0003900000 */
[----:B------:R-:W2:Y:S02]  /*be60*/  @!P0 SYNCS.PHASECHK.TRANS64 P0, [R7+URZ], R4 ;  /* 0x00000004070085a7 */ /* 0x000ea4000800007f */
[----:B--2---:R-:W-:Y:S05]  /*be70*/  @!P0 BRA `(.L_x_3464) ;  /* 0xfffffffc00f08947 */ /* 0x004fea000383ffff */
[----:B------:R-:W-:Y:S05]  /*be80*/  BRA `(.L_x_3491) ;  /* 0xfffffff800447947 */ /* 0x000fea000383ffff */
.L_x_3465:
[----:B--2---:R2:W3:Y:S02]  /*be90*/  SYNCS.PHASECHK.TRANS64.TRYWAIT P0, [R3+URZ], R0 ;  /* 0x00000000030075a7 */ /* 0x0044e4000800017f */
[----:B---3--:R-:W-:Y:S05]  /*bea0*/  @!P0 NANOSLEEP.SYNCS 0x989680 ;  /* 0x009896800000895d */ /* 0x008fea0003900000 */
[----:B------:R-:W3:Y:S02]  /*beb0*/  @!P0 SYNCS.PHASECHK.TRANS64 P0, [R3+URZ], R0 ;  /* 0x00000000030085a7 */ /* 0x000ee4000800007f */
[----:B---3--:R-:W-:Y:S05]  /*bec0*/  @!P0 BRA `(.L_x_3465) ;  /* 0xfffffffc00f08947 */ /* 0x008fea000383ffff */
[----:B------:R-:W-:Y:S05]  /*bed0*/  BRA `(.L_x_3492) ;  /* 0xfffffff800387947 */ /* 0x000fea000383ffff */
.L_x_3493:
        /* <DEDUP_REMOVED lines=10> */
.L_x_3877:


//--------------------- .text._ZN7cutlass13device_kernelIN5flash11enable_sm90INS1_16FlashAttnBwdSm90INS1_25CollectiveMainloopBwdSm90ILi2ELi1ELi1EN4cute5tupleIJNS5_1CILi1EEES8_S8_EEENS6_IJNS7_ILi64EEENS7_ILi96EEENS7_ILi192EEEEEENS_6half_tEfNS_4arch4Sm90ELb1ELb0ELb0ELb1ELb0ELb0ELb1ELb0ELi3ELi1ELi1ELi1ELb0EEENS1_24CollectiveEpilogueBwdGQAISD_fSG_Li384ELb1ELb0EEENS1_25SingleTileBwdLPTSchedulerILb1ELi96ELb0EEEEEEEEEvNT_6ParamsE --------------------------
	.section	.text._ZN7cutlass13device_kernelIN5flash11enable_sm90INS1_16FlashAttnBwdSm90INS1_25CollectiveMainloopBwdSm90ILi2ELi1ELi1EN4cute5tupleIJNS5_1CILi1EEES8_S8_EEENS6_IJNS7_ILi64EEENS7_ILi96EEENS7_ILi192EEEEEENS_6half_tEfNS_4arch4Sm90ELb1ELb0ELb0ELb1ELb0ELb0ELb1ELb0ELi3ELi1ELi1ELi1ELb0EEENS1_24CollectiveEpilogueBwdGQAISD_fSG_Li384ELb1ELb0EEENS1_25SingleTileBwdLPTSchedulerILb1ELi96ELb0EEEEEEEEEvNT_6ParamsE,"ax",@progbits
	.align	128
.text._ZN7cutlass13device_kernelIN5flash11enable_sm90INS1_16FlashAttnBwdSm90INS1_25CollectiveMainloopBwdSm90ILi2ELi1ELi1EN4cute5tupleIJNS5_1CILi1EEES8_S8_EEENS6_IJNS7_ILi64EEENS7_ILi96EEENS7_ILi192EEEEEENS_6half_tEfNS_4arch4Sm90ELb1ELb0ELb0ELb1ELb0ELb0ELb1ELb0ELi3ELi1ELi1ELi1ELb0EEENS1_24CollectiveEpilogueBwdGQAISD_fSG_Li384ELb1ELb0EEENS1_25SingleTileBwdLPTSchedulerILb1ELi96ELb0EEEEEEEEEvNT_6ParamsE:
        .type           _ZN7cutlass13device_kernelIN5flash11enable_sm90INS1_16FlashAttnBwdSm90INS1_25CollectiveMainloopBwdSm90ILi2ELi1ELi1EN4cute5tupleIJNS5_1CILi1EEES8_S8_EEENS6_IJNS7_ILi64EEENS7_ILi96EEENS7_ILi192EEEEEENS_6half_tEfNS_4arch4Sm90ELb1ELb0ELb0ELb1ELb0ELb0ELb1ELb0ELi3ELi1ELi1ELi1ELb0EEENS1_24CollectiveEpilogueBwdGQAISD_fSG_Li384ELb1ELb0EEENS1_25SingleTileBwdLPTSchedulerILb1ELi96ELb0EEEEEEEEEvNT_6ParamsE,@function
        .size           _ZN7cutlass13device_kernelIN5flash11enable_sm90INS1_16FlashAttnBwdSm90INS1_25CollectiveMainloopBwdSm90ILi2ELi1ELi1EN4cute5tupleIJNS5_1CILi1EEES8_S8_EEENS6_IJNS7_ILi64EEENS7_ILi96EEENS7_ILi192EEEEEENS_6half_tEfNS_4arch4Sm90ELb1ELb0ELb0ELb1ELb0ELb0ELb1ELb0ELi3ELi1ELi1ELi1ELb0EEENS1_24CollectiveEpilogueBwdGQAISD_fSG_Li384ELb1ELb0EEENS1_25SingleTileBwdLPTSchedulerILb1ELi96ELb0EEEEEEEEEvNT_6ParamsE,(.L_x_3878 - _ZN7cutlass13device_kernelIN5flash11enable_sm90INS1_16FlashAttnBwdSm90INS1_25CollectiveMainloopBwdSm90ILi2ELi1ELi1EN4cute5tupleIJNS5_1CILi1EEES8_S8_EEENS6_IJNS7_ILi64EEENS7_ILi96EEENS7_ILi192EEEEEENS_6half_tEfNS_4arch4Sm90ELb1ELb0ELb0ELb1ELb0ELb0ELb1ELb0ELi3ELi1ELi1ELi1ELb0EEENS1_24CollectiveEpilogueBwdGQAISD_fSG_Li384ELb1ELb0EEENS1_25SingleTileBwdLPTSchedulerILb1ELi96ELb0EEEEEEEEEvNT_6ParamsE)
        .other          _ZN7cutlass13device_kernelIN5flash11enable_sm90INS1_16FlashAttnBwdSm90INS1_25CollectiveMainloopBwdSm90ILi2ELi1ELi1EN4cute5tupleIJNS5_1CILi1EEES8_S8_EEENS6_IJNS7_ILi64EEENS7_ILi96EEENS7_ILi192EEEEEENS_6half_tEfNS_4arch4Sm90ELb1ELb0ELb0ELb1ELb0ELb0ELb1ELb0ELi3ELi1ELi1ELi1ELb0EEENS1_24CollectiveEpilogueBwdGQAISD_fSG_Li384ELb1ELb0EEENS1_25SingleTileBwdLPTSchedulerILb1ELi96ELb0EEEEEEEEEvNT_6ParamsE,@"STO_CUDA_ENTRY STV_DEFAULT"
_ZN7cutlass13device_kernelIN5flash11enable_sm90INS1_16FlashAttnBwdSm90INS1_25CollectiveMainloopBwdSm90ILi2ELi1ELi1EN4cute5tupleIJNS5_1CILi1EEES8_S8_EEENS6_IJNS7_ILi64EEENS7_ILi96EEENS7_ILi192EEEEEENS_6half_tEfNS_4arch4Sm90ELb1ELb0ELb0ELb1ELb0ELb0ELb1ELb0ELi3ELi1ELi1ELi1ELb0EEENS1_24CollectiveEpilogueBwdGQAISD_fSG_Li384ELb1ELb0EEENS1_25SingleTileBwdLPTSchedulerILb1ELi96ELb0EEEEEEEEEvNT_6ParamsE:
        /* <DEDUP_REMOVED lines=23> */
.L_x_3495:
[----:B------:R-:W-:Y:S05]  /*0170*/  BSYNC B0 ;  /* 0x0000000000007941 */ /* 0x000fea0003800000 */
.L_x_3494:
        /* <DEDUP_REMOVED lines=34> */
.L_x_3496:
        /* <DEDUP_REMOVED lines=20> */
.L_x_3497:
        /* <DEDUP_REMOVED lines=9> */
.L_x_3500:
        /* <DEDUP_REMOVED lines=32> */
.L_x_3501:
[----:B------:R-:W1:Y:S01]  /*0770*/  LDC R3, c[0x0][0x8cc] ;  /* 0x00023300ff037b82 */ /* 0x000e620000000800 */
[----:B------:R-:W-:Y:S01]  /*0780*/  IMAD.U32 R152, RZ, RZ, UR4 ;  /* 0x00000004ff987e24 */ /* 0x000fe2000f8e00ff */
[----:B-1----:R-:W-:-:S13]  /*0790*/  ISETP.NE.AND P0, PT, R3, 0x1, PT ;  /* 0x000000010300780c */ /* 0x002fda0003f05270 */
[----:B------:R-:W1:Y:S02]  /*07a0*/  @P0 LDC.64 R4, c[0x0][0x8d0] ;  /* 0x00023400ff040b82 */ /* 0x000e640000000a00 */
[----:B-1----:R-:W-:-:S05]  /*07b0*/  @P0 IMAD.HI.U32 R0, R4, UR4, RZ ;  /* 0x0000000404000c27 */ /* 0x002fca000f8e00ff */
[----:B------:R-:W-:-:S05]  /*07c0*/  @P0 SHF.R.U32.HI R152, RZ, R5, R0 ;  /* 0x00000005ff980219 */ /* 0x000fca0000011600 */
[----:B------:R-:W-:-:S07]  /*07d0*/  IMAD R0, R152, R3, RZ ;  /* 0x0000000398007224 */ /* 0x000fce00078e02ff */
.L_x_3502:
        /* <DEDUP_REMOVED lines=20> */
.L_x_3503:
        /* <DEDUP_REMOVED lines=10> */
.L_x_3505:
[----:B------:R-:W1:Y:S02]  /*09c0*/  LDC R0, c[0x0][0x8f4] ;  /* 0x00023d00ff007b82 */ /* 0x000e640000000800 */
.L_x_3504:
        /* <DEDUP_REMOVED lines=14> */
[----:B--2---:R-:W-:-:S06]  /*0ab0*/  IMAD.WIDE R22, R19, 0x4, R22 ;  /* 0x0000000413167825 */ /* 0x004fcc00078e0216 */
[----:B------:R2:W5:Y:S01]  /*0ac0*/  LDG.E R22, desc[UR38][R22.64] ;  /* 0x0000002616167981 */ /* 0x000562000c1e1900 */
[----:B------:R-:W-:Y:S05]  /*0ad0*/  BRA `(.L_x_3508) ;  /* 0x0000000000287947 */ /* 0x000fea0003800000 */
.L_x_3507:
        /* <DEDUP_REMOVED lines=10> */
.L_x_3508:
        /* <DEDUP_REMOVED lines=8> */
.L_x_3509:
        /* <DEDUP_REMOVED lines=9> */
.L_x_3510:
        /* <DEDUP_REMOVED lines=87> */
.L_x_3513:
        /* <DEDUP_REMOVED lines=15> */
.L_x_3512:
        /* <DEDUP_REMOVED lines=20> */
.L_x_3515:
        /* <DEDUP_REMOVED lines=15> */
.L_x_3514:
        /* <DEDUP_REMOVED lines=8> */
.L_x_3612:
        /* <DEDUP_REMOVED lines=21> */
.L_x_3517:
        /* <DEDUP_REMOVED lines=9> */
[----:B------:R-:W-:-:S02]  /*1780*/  LOP3.LUT R15, R0, 0x7ffffffc, RZ, 0xc0, !PT ;  /* 0x7ffffffc000f7812 */ /* 0x000fc400078ec0ff */
[----:B------:R-:W-:Y:S02]  /*1790*/  CS2R R116, SRZ ;  /* 0x0000000000747805 */ /* 0x000fe4000001ff00 */
[--C-:B------:R-:W-:Y:S02]  /*17a0*/  SHF.R.S32.HI R0, RZ, 0x1, R8.reuse ;  /* 0x00000001ff007819 */ /* 0x100fe40000011408 */
[----:B------:R-:W-:Y:S02]  /*17b0*/  CS2R R114, SRZ ;  /* 0x0000000000727805 */ /* 0x000fe4000001ff00 */
[----:B------:R-:W-:Y:S01]  /*17c0*/  SHF.R.S32.HI R11, RZ, 0x1f, R8 ;  /* 0x0000001fff0b7819 */ /* 0x000fe20000011408 */
[----:B------:R-:W-:Y:S01]  /*17d0*/  IMAD.IADD R15, R2, 0x1, -R15 ;  /* 0x00000001020f7824 */ /* 0x000fe200078e0a0f */
[----:B---3--:R-:W-:Y:S02]  /*17e0*/  SHF.R.S32.HI R10, RZ, 0x1f, R9 ;  /* 0x0000001fff0a7819 */ /* 0x008fe40000011409 */
        /* <DEDUP_REMOVED lines=87> */
.L_x_3529:
[----:B------:R-:W-:-:S13]  /*1d60*/  ISETP.NE.AND P0, PT, R10, 0x3, PT ;  /* 0x000000030a00780c */ /* 0x000fda0003f05270 */
[----:B---3--:R-:W-:Y:S05]  /*1d70*/  @!P0 BRA `(.L_x_3519) ;  /* 0x0000000000048947 */ /* 0x008fea0003800000 */
[----:B------:R-:W-:Y:S01]  /*1d80*/  BPT.TRAP 0x1 ;  /* 0x000000040000795c */ /* 0x000fe20000300000 */
.L_x_3519:
[----:B------:R-:W-:Y:S02]  /*1d90*/  LEA R3, R2, UR36, 0x3 ;  /* 0x0000002402037c11 */ /* 0x000fe4000f8e18ff */
[----:B------:R-:W-:-:S04]  /*1da0*/  SHF.L.U32 R12, R7, 0x1f, RZ ;  /* 0x0000001f070c7819 */ /* 0x000fc800000006ff */
[----:B------:R3:W4:Y:S01]  /*1db0*/  SYNCS.PHASECHK.TRANS64.TRYWAIT P1, [R3+URZ+0x36410], R12 ;  /* 0x0364100c030075a7 */ /* 0x000722000802017f */
[----:B------:R-:W-:Y:S05]  /*1dc0*/  @!P0 BRA `(.L_x_3520) ;  /* 0x0000000000048947 */ /* 0x000fea0003800000 */
[----:B------:R-:W-:Y:S01]  /*1dd0*/  BPT.TRAP 0x1 ;  /* 0x000000040000795c */ /* 0x000fe20000300000 */
.L_x_3520:
[----:B----4-:R-:W-:Y:S05]  /*1de0*/  @P1 BRA `(.L_x_3521) ;  /* 0x0000000000081947 */ /* 0x010fea0003800000 */
[----:B------:R-:W4:Y:S02]  /*1df0*/  SYNCS.PHASECHK.TRANS64.TRYWAIT P1, [R3+URZ+0x36410], R12 ;  /* 0x0364100c030075a7 */ /* 0x000f24000802017f */
[----:B----4-:R-:W-:Y:S05]  /*1e00*/  @!P1 BRA `(.L_x_3522) ;  /* 0x0000007000849947 */ /* 0x010fea0003800000 */
.L_x_3521:
        /* <DEDUP_REMOVED lines=103> */
.L_x_3523:
[----:B---3--:R-:W-:-:S04]  /*2480*/  SHF.L.U32 R14, R5, 0x1f, RZ ;  /* 0x0000001f050e7819 */ /* 0x008fc800000006ff */
[----:B------:R3:W1:Y:S01]  /*2490*/  SYNCS.PHASECHK.TRANS64.TRYWAIT P1, [UR36+0x36430], R14 ;  /* 0x0364300eff0075a7 */ /* 0x0006620008020164 */
[----:B------:R-:W-:Y:S05]  /*24a0*/  @!P0 BRA `(.L_x_3524) ;  /* 0x0000000000048947 */ /* 0x000fea0003800000 */
[----:B------:R-:W-:Y:S01]  /*24b0*/  BPT.TRAP 0x1 ;  /* 0x000000040000795c */ /* 0x000fe20000300000 */
.L_x_3524:
[----:B-1----:R-:W-:Y:S05]  /*24c0*/  @P1 BRA `(.L_x_3525) ;  /* 0x0000000000081947 */ /* 0x002fea0003800000 */
[----:B------:R-:W1:Y:S02]  /*24d0*/  SYNCS.PHASECHK.TRANS64.TRYWAIT P1, [UR36+0x36430], R14 ;  /* 0x0364300eff0075a7 */ /* 0x000e640008020164 */
[----:B-1----:R-:W-:Y:S05]  /*24e0*/  @!P1 BRA `(.L_x_3526) ;  /* 0x0000006800e09947 */ /* 0x002fea0003800000 */
.L_x_3525:
[----:B------:R-:W-:Y:S01]  /*24f0*/  UIADD3 UR5, UR36, 0x2a000, URZ ;  /* 0x0002a00024057890 */ /* 0x000fe2000fffe03f */
[----:B------:R-:W-:Y:S01]  /*2500*/  WARPGROUP.ARRIVE ;  /* 0x00000000000079c5 */ /* 0x000fe20000000000 */
[----:B------:R-:W-:Y:S01]  /*2510*/  UIADD3 UR4, UR4, 0x9000, URZ ;  /* 0x0000900004047890 */ /* 0x000fe2000fffe03f */
[----:B------:R-:W-:Y:S01]  /*2520*/  IMAD R15, R16, 0x40, R6 ;  /* 0x00000040100f7824 */ /* 0x000fe200078e0206 */
[----:B------:R-:W-:Y:S01]  /*2530*/  USHF.R.U32.HI UR6, URZ, 0x4, UR5 ;  /* 0x000000043f067899 */ /* 0x000fe20008011605 */
[----:B------:R-:W-:Y:S01]  /*2540*/  LEA R156, R6, UR36, 0x2 ;  /* 0x00000024069c7c11 */ /* 0x000fe2000f8e10ff */
        /* <DEDUP_REMOVED lines=17> */
[----:B------:R-:W-:Y:S01]  /*2660*/  FSEL R137, R137, -INF , P1 ;  /* 0xff80000089897808 */ /* 0x000fe20000800000 */
        /* <DEDUP_REMOVED lines=12> */
[----:B--2---:R-:W-:-:S02]  /*2730*/  FSEL R23, R140, -INF , P2 ;  /* 0xff8000008c177808 */ /* 0x004fc40001000000 */
[----:B------:R-:W-:Y:S02]  /*2740*/  VIMNMX R14, R9, R14, PT ;  /* 0x0000000e090e7248 */ /* 0x000fe40003fe0100 */
[----:B------:R-:W-:Y:S01]  /*2750*/  FSEL R141, R141, -INF , P3 ;  /* 0xff8000008d8d7808 */ /* 0x000fe20001800000 */
[--C-:B------:R-:W-:Y:S01]  /*2760*/  FFMA.FTZ R22, R23, UR40, -R12.reuse ;  /* 0x0000002817167c23 */ /* 0x100fe2000801080c */
[C---:B------:R-:W-:Y:S01]  /*2770*/  ISETP.GT.AND P2, PT, R14.reuse, RZ, PT ;  /* 0x000000ff0e00720c */ /* 0x040fe20003f44270 */
[----:B------:R-:W1:Y:S01]  /*2780*/  MUFU.EX2 R21, R21 ;  /* 0x0000001500157308 */ /* 0x000e620000000800 */
[----:B------:R-:W-:Y:S01]  /*2790*/  ISETP.GT.AND P3, PT, R14, 0x1, PT ;  /* 0x000000010e00780c */ /* 0x000fe20003f64270 */
[----:B------:R-:W-:Y:S01]  /*27a0*/  FFMA.FTZ R23, R141, UR40, -R12 ;  /* 0x000000288d177c23 */ /* 0x000fe2000801080c */
[----:B------:R-:W-:Y:S02]  /*27b0*/  FSEL R138, R138, -INF , P2 ;  /* 0xff8000008a8a7808 */ /* 0x000fe40001000000 */
[----:B------:R-:W-:-:S02]  /*27c0*/  ISETP.GT.AND P2, PT, R14, 0x8, PT ;  /* 0x000000080e00780c */ /* 0x000fc40003f44270 */
[----:B------:R-:W-:Y:S01]  /*27d0*/  FSEL R145, R145, -INF , P6 ;  /* 0xff80000091917808 */ /* 0x000fe20003000000 */
[--C-:B------:R-:W-:Y:S01]  /*27e0*/  FFMA.FTZ R136, R138, UR40, -R13.reuse ;  /* 0x000000288a887c23 */ /* 0x100fe2000801080d */
[----:B------:R-:W-:Y:S01]  /*27f0*/  FSEL R138, R139, -INF , P3 ;  /* 0xff8000008b8a7808 */ /* 0x000fe20001800000 */
[----:B------:R-:W-:Y:S01]  /*2800*/  MUFU.EX2 R22, R22 ;  /* 0x0000001600167308 */ /* 0x000fe20000000800 */
[----:B------:R-:W-:Y:S02]  /*2810*/  ISETP.GT.AND P6, PT, R14, 0x9, PT ;  /* 0x000000090e00780c */ /* 0x000fe40003fc4270 */
[----:B------:R-:W-:Y:S01]  /*2820*/  FSEL R15, R144, -INF , P4 ;  /* 0xff800000900f7808 */ /* 0x000fe20002000000 */
[--C-:B------:R-:W-:Y:S01]  /*2830*/  FFMA.FTZ R137, R138, UR40, -R13.reuse ;  /* 0x000000288a897c23 */ /* 0x100fe2000801080d */
[----:B------:R-:W-:Y:S02]  /*2840*/  FSEL R141, R148, -INF , P5 ;  /* 0xff800000948d7808 */ /* 0x000fe40002800000 */
[----:B------:R-:W-:Y:S01]  /*2850*/  FSEL R142, R142, -INF , P2 ;  /* 0xff8000008e8e7808 */ /* 0x000fe20001000000 */
[----:B------:R-:W2:Y:S01]  /*2860*/  MUFU.EX2 R23, R23 ;  /* 0x0000001700177308 */ /* 0x000ea20000000800 */
[C---:B------:R-:W-:Y:S01]  /*2870*/  ISETP.GT.AND P5, PT, R14.reuse, 0x10, PT ;  /* 0x000000100e00780c */ /* 0x040fe20003fa4270 */
[--C-:B------:R-:W-:Y:S01]  /*2880*/  FFMA.FTZ R140, R15, UR40, -R12.reuse ;  /* 0x000000280f8c7c23 */ /* 0x100fe2000801080c */
[----:B------:R-:W-:Y:S01]  /*2890*/  ISETP.GT.AND P4, PT, R14, 0x11, PT ;  /* 0x000000110e00780c */ /* 0x000fe20003f84270 */
[----:B------:R-:W-:Y:S01]  /*28a0*/  FFMA.FTZ R139, R142, UR40, -R13 ;  /* 0x000000288e8b7c23 */ /* 0x000fe2000801080d */
[C---:B------:R-:W-:Y:S01]  /*28b0*/  ISETP.GT.AND P3, PT, R14.reuse, 0x18, PT ;  /* 0x000000180e00780c */ /* 0x040fe20003f64270 */
[--C-:B------:R-:W-:Y:S01]  /*28c0*/  FFMA.FTZ R142, R145, UR40, -R12.reuse ;  /* 0x00000028918e7c23 */ /* 0x100fe2000801080c */
[----:B------:R-:W-:Y:S01]  /*28d0*/  ISETP.GT.AND P2, PT, R14, 0x19, PT ;  /* 0x000000190e00780c */ /* 0x000fe20003f44270 */
[----:B------:R-:W-:Y:S01]  /*28e0*/  MUFU.EX2 R136, R136 ;  /* 0x0000008800887308 */ /* 0x000fe20000000800 */
[----:B------:R-:W-:Y:S01]  /*28f0*/  FSEL R14, R143, -INF , P6 ;  /* 0xff8000008f0e7808 */ /* 0x000fe20003000000 */
[----:B------:R-:W-:Y:S01]  /*2900*/  FFMA.FTZ R141, R141, UR40, -R12 ;  /* 0x000000288d8d7c23 */ /* 0x000fe2000801080c */
[----:B------:R-:W-:-:S02]  /*2910*/  FSEL R149, R149, -INF , P1 ;  /* 0xff80000095957808 */ /* 0x000fc40000800000 */
[----:B------:R-:W-:Y:S01]  /*2920*/  FSEL R146, R146, -INF , P5 ;  /* 0xff80000092927808 */ /* 0x000fe20002800000 */
[--C-:B------:R-:W-:Y:S01]  /*2930*/  FFMA.FTZ R148, R14, UR40, -R13.reuse ;  /* 0x000000280e947c23 */ /* 0x100fe2000801080d */
[----:B------:R-:W-:Y:S01]  /*2940*/  FSEL R150, R150, -INF , P3 ;  /* 0xff80000096967808 */ /* 0x000fe20001800000 */
[----:B------:R-:W3:Y:S01]  /*2950*/  MUFU.EX2 R137, R137 ;  /* 0x0000008900897308 */ /* 0x000ee20000000800 */
[----:B------:R-:W-:Y:S01]  /*2960*/  FSEL R14, R151, -INF , P2 ;  /* 0xff800000970e7808 */ /* 0x000fe20001000000 */
[----:B------:R-:W-:Y:S01]  /*2970*/  FFMA.FTZ R144, R149, UR40, -R12 ;  /* 0x0000002895907c23 */ /* 0x000fe2000801080c */
[----:B------:R-:W-:Y:S01]  /*2980*/  FSEL R12, R147, -INF , P4 ;  /* 0xff800000930c7808 */ /* 0x000fe20002000000 */
[----:B------:R-:W-:Y:S02]  /*2990*/  WARPGROUP.DEPBAR.LE gsb0, 0x0 ;  /* 0x00008000000079c5 */ /* 0x000fe40000010000 */
[----:B------:R-:W-:Y:S01]  /*29a0*/  WARPGROUP.ARRIVE ;  /* 0x00000000000079c5 */ /* 0x000fe20000000000 */
[--C-:B------:R-:W-:Y:S01]  /*29b0*/  FFMA.FTZ R149, R146, UR40, -R13.reuse ;  /* 0x0000002892957c23 */ /* 0x100fe2000801080d */
[----:B------:R-:W-:Y:S01]  /*29c0*/  MUFU.EX2 R139, R139 ;  /* 0x0000008b008b7308 */ /* 0x000fe20000000800 */
[--C-:B------:R-:W-:Y:S01]  /*29d0*/  FFMA.FTZ R146, R150, UR40, -R13.reuse ;  /* 0x0000002896927c23 */ /* 0x100fe2000801080d */
[--C-:B------:R-:W-:Y:S01]  /*29e0*/  FFMA.FTZ R147, R14, UR40, -R13.reuse ;  /* 0x000000280e937c23 */ /* 0x100fe2000801080d */
[----:B------:R-:W-:Y:S01]  /*29f0*/  FFMA.FTZ R145, R12, UR40, -R13 ;  /* 0x000000280c917c23 */ /* 0x000fe2000801080d */
[----:B------:R-:W-:Y:S01]  /*2a00*/  HGMMA.64x32x16.F32 R120, gdesc[UR8], R120, gsb0 ;  /* 0x00600000087879f0 */ /* 0x000fe20008000878 */
[----:B------:R-:W-:Y:S01]  /*2a10*/  UIADD3 UR10, UR6, 0x4, URZ ;  /* 0x00000004060a7890 */ /* 0x000fe2000fffe03f */
[----:B-1----:R-:W-:Y:S01]  /*2a20*/  F2FP.F16.F32.PACK_AB R12, R21, R20 ;  /* 0x00000014150c723e */ /* 0x002fe200000000ff */
[----:B------:R-:W-:Y:S01]  /*2a30*/  UIADD3 UR8, UR4, 0x4, URZ ;  /* 0x0000000404087890 */ /* 0x000fe2000fffe03f */
[----:B------:R-:W1:Y:S01]  /*2a40*/  MUFU.EX2 R148, R148 ;  /* 0x0000009400947308 */ /* 0x000e620000000800 */
[----:B------:R-:W-:Y:S01]  /*2a50*/  UMOV UR11, 0x40000040 ;  /* 0x40000040000b7882 */ /* 0x000fe20000000000 */
[----:B------:R-:W-:Y:S01]  /*2a60*/  UMOV UR9, 0x40000040 ;  /* 0x4000004000097882 */ /* 0x000fe20000000000 */
[----:B--2---:R-:W-:-:S02]  /*2a70*/  F2FP.F16.F32.PACK_AB R14, R23, R22 ;  /* 0x00000016170e723e */ /* 0x004fc400000000ff */
[----:B---3--:R-:W-:-:S03]  /*2a80*/  F2FP.F16.F32.PACK_AB R13, R137, R136 ;  /* 0x00000088890d723e */ /* 0x008fc600000000ff */
[----:B------:R-:W-:Y:S08]  /*2a90*/  MUFU.EX2 R140, R140 ;  /* 0x0000008c008c7308 */ /* 0x000ff00000000800 */
[----:B------:R-:W-:Y:S01]  /*2aa0*/  MUFU.EX2 R151, R142 ;  /* 0x0000008e00977308 */ /* 0x000fe20000000800 */
[----:B-1----:R-:W-:-:S07]  /*2ab0*/  F2FP.F16.F32.PACK_AB R15, R148, R139 ;  /* 0x0000008b940f723e */ /* 0x002fce00000000ff */
[----:B------:R-:W-:Y:S08]  /*2ac0*/  MUFU.EX2 R141, R141 ;  /* 0x0000008d008d7308 */ /* 0x000ff00000000800 */
[----:B------:R-:W-:Y:S08]  /*2ad0*/  MUFU.EX2 R144, R144 ;  /* 0x0000009000907308 */ /* 0x000ff00000000800 */
[----:B------:R-:W-:Y:S08]  /*2ae0*/  MUFU.EX2 R149, R149 ;  /* 0x0000009500957308 */ /* 0x000ff00000000800 */
[----:B------:R-:W-:Y:S01]  /*2af0*/  MUFU.EX2 R150, R145 ;  /* 0x0000009100967308 */ /* 0x000fe20000000800 */
[----:B------:R-:W-:-:S02]  /*2b00*/  WARPGROUP.DEPBAR.LE gsb0, 0x0 ;  /* 0x00008000000079c5 */ /* 0x000fc40000010000 */
[----:B------:R-:W-:-:S05]  /*2b10*/  WARPGROUP.ARRIVE ;  /* 0x00000000000079c5 */ /* 0x000fca0000000000 */
[----:B------:R-:W-:Y:S01]  /*2b20*/  MUFU.EX2 R146, R146 ;  /* 0x0000009200927308 */ /* 0x000fe20000000800 */
[----:B------:R-:W-:Y:S01]  /*2b30*/  HGMMA.64x32x16.F32 R120, gdesc[UR8], R120, gsb0 ;  /* 0x00600000087879f0 */ /* 0x000fe20008000878 */
[----:B------:R-:W-:Y:S02]  /*2b40*/  UIADD3 UR10, UR6, 0x6, URZ ;  /* 0x00000006060a7890 */ /* 0x000fe4000fffe03f */
[----:B------:R-:W-:-:S04]  /*2b50*/  UIADD3 UR8, UR4, 0x6, URZ ;  /* 0x0000000604087890 */ /* 0x000fc8000fffe03f */
[----:B------:R-:W1:Y:S01]  /*2b60*/  MUFU.EX2 R147, R147 ;  /* 0x0000009300937308 */ /* 0x000e620000000800 */
        /* <DEDUP_REMOVED lines=78> */
[--C-:B------:R-:W-:Y:S01]  /*3050*/  FADD.FTZ R120, R121, -R138.reuse ;  /* 0x8000008a79787221 */ /* 0x100fe20000010000 */
[--C-:B------:R-:W-:Y:S01]  /*3060*/  FADD.FTZ R121, R124, -R138.reuse ;  /* 0x8000008a7c797221 */ /* 0x100fe20000010000 */
[--C-:B------:R-:W-:Y:S01]  /*3070*/  FADD.FTZ R124, R125, -R138.reuse ;  /* 0x8000008a7d7c7221 */ /* 0x100fe20000010000 */
[--C-:B---3--:R-:W-:Y:S01]  /*3080*/  FADD.FTZ R126, R126, -R143.reuse ;  /* 0x8000008f7e7e7221 */ /* 0x108fe20000010000 */
[----:B------:R-:W-:Y:S01]  /*3090*/  FMUL.FTZ R21, R21, R120 ;  /* 0x0000007815157220 */ /* 0x000fe20000410000 */
[--C-:B------:R-:W-:Y:S01]  /*30a0*/  FADD.FTZ R120, R123, -R143.reuse ;  /* 0x8000008f7b787221 */ /* 0x100fe20000010000 */
[----:B-1----:R-:W-:Y:S01]  /*30b0*/  F2FP.F16.F32.PACK_AB R123, R147, R146 ;  /* 0x00000092937b723e */ /* 0x002fe200000000ff */
[----:B----4-:R-:W-:Y:S01]  /*30c0*/  FMUL.FTZ R14, R22, R121 ;  /* 0x00000079160e7220 */ /* 0x010fe20000410000 */
[--C-:B------:R-:W-:Y:S01]  /*30d0*/  FADD.FTZ R121, R122, -R143.reuse ;  /* 0x8000008f7a797221 */ /* 0x100fe20000010000 */
[----:B------:R-:W-:Y:S01]  /*30e0*/  FMUL.FTZ R137, R137, R120 ;  /* 0x0000007889897220 */ /* 0x000fe20000410000 */
[----:B------:R-:W-:Y:S01]  /*30f0*/  F2FP.F16.F32.PACK_AB R120, R151, R140 ;  /* 0x0000008c9778723e */ /* 0x000fe200000000ff */
[--C-:B------:R-:W-:Y:S01]  /*3100*/  FADD.FTZ R13, R128, -R138.reuse ;  /* 0x8000008a800d7221 */ /* 0x100fe20000010000 */
[----:B------:R-:W-:Y:S01]  /*3110*/  FMUL.FTZ R136, R136, R121 ;  /* 0x0000007988887220 */ /* 0x000fe20000410000 */
[----:B------:R-:W-:Y:S01]  /*3120*/  F2FP.F16.F32.PACK_AB R122, R144, R141 ;  /* 0x0000008d907a723e */ /* 0x000fe200000000ff */
[--C-:B------:R-:W-:Y:S01]  /*3130*/  FADD.FTZ R12, R129, -R138.reuse ;  /* 0x8000008a810c7221 */ /* 0x100fe20000010000 */
[----:B------:R-:W-:Y:S01]  /*3140*/  F2FP.F16.F32.PACK_AB R121, R150, R149 ;  /* 0x000000959679723e */ /* 0x000fe200000000ff */
[--C-:B------:R-:W-:Y:S01]  /*3150*/  FADD.FTZ R127, R127, -R143.reuse ;  /* 0x8000008f7f7f7221 */ /* 0x100fe20000010000 */
[--C-:B------:R-:W-:Y:S01]  /*3160*/  FADD.FTZ R132, R132, -R138.reuse ;  /* 0x8000008a84847221 */ /* 0x100fe20000010000 */
[----:B------:R-:W-:Y:S01]  /*3170*/  FADD.FTZ R133, R133, -R138 ;  /* 0x8000008a85857221 */ /* 0x000fe20000010000 */
[--C-:B------:R-:W-:Y:S01]  /*3180*/  FADD.FTZ R130, R130, -R143.reuse ;  /* 0x8000008f82827221 */ /* 0x100fe20000010000 */
[----:B------:R1:W-:Y:S01]  /*3190*/  STSM.16.M88.4 [R17], R120 ;  /* 0x0000007811007844 */ /* 0x0003e20000000200 */
[--C-:B------:R-:W-:Y:S01]  /*31a0*/  FADD.FTZ R131, R131, -R143.reuse ;  /* 0x8000008f83837221 */ /* 0x100fe20000010000 */
[--C-:B------:R-:W-:Y:S01]  /*31b0*/  FADD.FTZ R15, R134, -R143.reuse ;  /* 0x8000008f860f7221 */ /* 0x100fe20000010000 */
[----:B------:R-:W-:Y:S01]  /*31c0*/  FADD.FTZ R22, R135, -R143 ;  /* 0x8000008f87167221 */ /* 0x000fe20000010000 */
[----:B------:R-:W-:Y:S01]  /*31d0*/  @!PT LDS RZ, [RZ] ;  /* 0x00000000fffff984 */ /* 0x000fe20000000800 */
[----:B------:R-:W-:Y:S01]  /*31e0*/  @!PT LDS RZ, [RZ] ;  /* 0x00000000fffff984 */ /* 0x000fe20000000800 */
[----:B------:R-:W-:Y:S01]  /*31f0*/  @!PT LDS RZ, [RZ] ;  /* 0x00000000fffff984 */ /* 0x000fe20000000800 */
[----:B------:R-:W-:Y:S01]  /*3200*/  @!PT LDS RZ, [RZ] ;  /* 0x00000000fffff984 */ /* 0x000fe20000000800 */
[----:B------:R2:W-:Y:S06]  /*3210*/  MEMBAR.ALL.CTA ;  /* 0x0000000000007992 */ /* 0x0005ec0000008000 */
[----:B--2---:R-:W2:Y:S01]  /*3220*/  FENCE.VIEW.ASYNC.S ;  /* 0x00000000000073c6 */ /* 0x004ea20000000000 */
[----:B------:R-:W-:Y:S01]  /*3230*/  FMUL.FTZ R20, R20, R157 ;  /* 0x0000009d14147220 */ /* 0x000fe20000410000 */
        /* <DEDUP_REMOVED lines=11> */
[----:B------:R-:W-:-:S02]  /*32f0*/  F2FP.F16.F32.PACK_AB R12, R21, R20 ;  /* 0x00000014150c723e */ /* 0x000fc400000000ff */
[----:B------:R-:W-:Y:S02]  /*3300*/  F2FP.F16.F32.PACK_AB R20, R124, R13 ;  /* 0x0000000d7c14723e */ /* 0x000fe400000000ff */
[----:B------:R-:W-:Y:S02]  /*3310*/  F2FP.F16.F32.PACK_AB R14, R23, R14 ;  /* 0x0000000e170e723e */ /* 0x000fe400000000ff */
[----:B------:R-:W-:Y:S02]  /*3320*/  F2FP.F16.F32.PACK_AB R13, R137, R136 ;  /* 0x00000088890d723e */ /* 0x000fe400000000ff */
[----:B------:R-:W-:Y:S02]  /*3330*/  F2FP.F16.F32.PACK_AB R15, R148, R139 ;  /* 0x0000008b940f723e */ /* 0x000fe400000000ff */
[----:B------:R-:W-:Y:S01]  /*3340*/  F2FP.F16.F32.PACK_AB R22, R133, R132 ;  /* 0x000000848516723e */ /* 0x000fe200000000ff */
[----:B--2---:R-:W-:Y:S01]  /*3350*/  BAR.SYNC.DEFER_BLOCKING 0x9, 0x180 ;  /* 0x0246000000007b1d */ /* 0x004fe20000010000 */
[----:B------:R-:W-:-:S02]  /*3360*/  F2FP.F16.F32.PACK_AB R21, R131, R130 ;  /* 0x000000828315723e */ /* 0x000fc400000000ff */
[----:B------:R-:W-:-:S03]  /*3370*/  F2FP.F16.F32.PACK_AB R23, R147, R146 ;  /* 0x000000929317723e */ /* 0x000fc600000000ff */
        /* <DEDUP_REMOVED lines=82> */
.L_x_3527:
        /* <DEDUP_REMOVED lines=60> */
.L_x_3528:
        /* <DEDUP_REMOVED lines=62> */
.L_x_3511:
[----:B------:R-:W-:Y:S05]  /*4040*/  @P0 BRA `(.L_x_3506) ;  /* 0x0000004c00bc0947 */ /* 0x000fea0003800000 */
[----:B---3--:R-:W1:Y:S01]  /*4050*/  LDC.64 R2, c[0x0][0x878] ;  /* 0x00021e00ff027b82 */ /* 0x008e620000000a00 */
[----:B------:R-:W3:Y:S07]  /*4060*/  S2R R0, SR_TID.X ;  /* 0x0000000000007919 */ /* 0x000eee0000002100 */
[----:B------:R-:W4:Y:S01]  /*4070*/  S2UR UR5, SR_CgaCtaId ;  /* 0x00000000000579c3 */ /* 0x000f220000008800 */
[----:B------:R-:W-:-:S07]  /*4080*/  UMOV UR4, 0x400 ;  /* 0x0000040000047882 */ /* 0x000fce0000000000 */
[----:B------:R-:W5:Y:S01]  /*4090*/  LDC.64 R12, c[0x0][0x818] ;  /* 0x00020600ff0c7b82 */ /* 0x000f620000000a00 */
[----:B-1----:R-:W-:-:S07]  /*40a0*/  ISETP.NE.U32.AND P0, PT, R2, RZ, PT ;  /* 0x000000ff0200720c */ /* 0x002fce0003f05070 */
[----:B------:R-:W1:Y:S01]  /*40b0*/  LDC.64 R16, c[0x0][0x840] ;  /* 0x00021000ff107b82 */ /* 0x000e620000000a00 */
[----:B------:R-:W-:-:S07]  /*40c0*/  ISETP.NE.AND.EX P0, PT, R3, RZ, PT, P0 ;  /* 0x000000ff0300720c */ /* 0x000fce0003f05300 */
[----:B------:R-:W4:Y:S08]  /*40d0*/  LDC R2, c[0x0][0x850] ;  /* 0x00021400ff027b82 */ /* 0x000f300000000800 */
[----:B------:R-:W2:Y:S08]  /*40e0*/  @P0 LDC.64 R4, c[0x0][0x878] ;  /* 0x00021e00ff040b82 */ /* 0x000eb00000000a00 */
[----:B------:R-:W5:Y:S08]  /*40f0*/  LDC.64 R14, c[0x0][0x820] ;  /* 0x00020800ff0e7b82 */ /* 0x000f700000000a00 */
[----:B------:R-:W5:Y:S01]  /*4100*/  LDC.64 R20, c[0x0][0x848] ;  /* 0x00021200ff147b82 */ /* 0x000f620000000a00 */
[----:B--2---:R-:W-:-:S07]  /*4110*/  @P0 IMAD.WIDE R4, R19, 0x4, R4 ;  /* 0x0000000413040825 */ /* 0x004fce00078e0204 */
[----:B------:R-:W2:Y:S01]  /*4120*/  LDC.64 R22, c[0x0][0x800] ;  /* 0x00020000ff167b82 */ /* 0x000ea20000000a00 */
[----:B------:R-:W5:Y:S07]  /*4130*/  @P0 LDG.E R4, desc[UR38][R4.64] ;  /* 0x0000002604040981 */ /* 0x000f6e000c1e1900 */
[----:B------:R-:W-:Y:S01]  /*4140*/  BAR.SYNC.DEFER_BLOCKING 0x1, 0x180 ;  /* 0x0046000000007b1d */ /* 0x000fe20000010000 */
[----:B----4-:R-:W-:Y:S01]  /*4150*/  ISETP.NE.AND P1, PT, R2, 0x1, PT ;  /* 0x000000010200780c */ /* 0x010fe20003f25270 */
[----:B---3--:R-:W-:Y:S01]  /*4160*/  VIADD R2, R0, 0xffffff80 ;  /* 0xffffff8000027836 */ /* 0x008fe20000000000 */
[----:B------:R-:W-:-:S03]  /*4170*/  ULEA UR4, UR5, UR4, 0x18 ;  /* 0x0000000405047291 */ /* 0x000fc6000f8ec03f */
[----:B------:R-:W-:Y:S01]  /*4180*/  BSSY B0, `(.L_x_3530) ;  /* 0x0000052000007945 */ /* 0x000fe20003800000 */
[----:B------:R-:W-:-:S04]  /*4190*/  SHF.R.S32.HI R3, RZ, 0x1f, R2 ;  /* 0x0000001fff037819 */ /* 0x000fc80000011402 */
[----:B------:R-:W-:-:S03]  /*41a0*/  LEA.HI R6, R3, R2, RZ, 0x7 ;  /* 0x0000000203067211 */ /* 0x000fc600078f38ff */
[----:B------:R-:W3:Y:S01]  /*41b0*/  @P1 LDC R8, c[0x0][0x854] ;  /* 0x00021500ff081b82 */ /* 0x000ee20000000800 */
[----:B------:R-:W-:Y:S02]  /*41c0*/  LOP3.LUT R3, R6, 0x3fffff80, RZ, 0xc0, !PT ;  /* 0x3fffff8006037812 */ /* 0x000fe400078ec0ff */
[----:B------:R-:W-:-:S03]  /*41d0*/  SHF.R.S32.HI R6, RZ, 0x7, R6 ;  /* 0x00000007ff067819 */ /* 0x000fc60000011406 */
[----:B------:R-:W-:Y:S02]  /*41e0*/  IMAD.IADD R3, R2, 0x1, -R3 ;  /* 0x0000000102037824 */ /* 0x000fe400078e0a03 */
[----:B------:R-:W4:Y:S02]  /*41f0*/  @P1 LDC R10, c[0x0][0x858] ;  /* 0x00021600ff0a1b82 */ /* 0x000f240000000800 */
[----:B------:R-:W-:-:S04]  /*4200*/  IMAD R6, R6, 0x600, R3 ;  /* 0x0000060006067824 */ /* 0x000fc800078e0203 */
[----:B------:R-:W-:Y:S02]  /*4210*/  IMAD.SHL.U32 R6, R6, 0x4, RZ ;  /* 0x0000000406067824 */ /* 0x000fe400078e00ff */
[----:B---3--:R-:W-:-:S03]  /*4220*/  @P1 IMAD.HI.U32 R3, R153, R8, RZ ;  /* 0x0000000899031227 */ /* 0x008fc600078e00ff */
[----:B------:R-:W-:-:S05]  /*4230*/  LEA R8, R6, UR4, 0x2 ;  /* 0x0000000406087c11 */ /* 0x000fca000f8e10ff */
[----:B------:R3:W-:Y:S01]  /*4240*/  STS.128 [R8], R24 ;  /* 0x0000001808007388 */ /* 0x0007e20000000c00 */
[----:B----4-:R-:W-:Y:S01]  /*4250*/  @P1 SHF.R.U32.HI R153, RZ, R10, R3 ;  /* 0x0000000aff991219 */ /* 0x010fe20000011603 */
[----:B------:R-:W-:Y:S02]  /*4260*/  IMAD R3, R152, 0x4800, RZ ;  /* 0x0000480098037824 */ /* 0x000fe400078e02ff */
[----:B------:R4:W-:Y:S01]  /*4270*/  STS.128 [R8+0x800], R28 ;  /* 0x0008001c08007388 */ /* 0x0009e20000000c00 */
[----:B------:R-:W-:-:S03]  /*4280*/  SHF.R.S32.HI R9, RZ, 0x1f, R153 ;  /* 0x0000001fff097819 */ /* 0x000fc60000011499 */
[----:B------:R4:W-:Y:S02]  /*4290*/  STS.128 [R8+0x1000], R32 ;  /* 0x0010002008007388 */ /* 0x0009e40000000c00 */
[----:B-1----:R-:W-:Y:S02]  /*42a0*/  IMAD R10, R9, R16, RZ ;  /* 0x00000010090a7224 */ /* 0x002fe400078e02ff */
[----:B------:R4:W-:Y:S02]  /*42b0*/  STS.128 [R8+0x1800], R36 ;  /* 0x0018002408007388 */ /* 0x0009e40000000c00 */
[----:B------:R-:W-:Y:S02]  /*42c0*/  IMAD R11, R153, R17, R10 ;  /* 0x00000011990b7224 */ /* 0x000fe400078e020a */
[----:B------:R4:W-:Y:S01]  /*42d0*/  STS.128 [R8+0x2000], R40 ;  /* 0x0020002808007388 */ /* 0x0009e20000000c00 */
[----:B---3--:R-:W1:Y:S03]  /*42e0*/  LDC.64 R24, c[0x0][0x828] ;  /* 0x00020a00ff187b82 */ /* 0x008e660000000a00 */
        /* <DEDUP_REMOVED lines=13> */
[----:B-----5:R-:W-:-:S04]  /*43c0*/  @P0 IMAD R4, R19, 0x60, R4 ;  /* 0x0000006013040824 */ /* 0x020fc800078e0204 */
        /* <DEDUP_REMOVED lines=8> */
[----:B------:R-:W-:-:S03]  /*4450*/  IMAD R4, R9, R12, RZ ;  /* 0x0000000c09047224 */ /* 0x000fc600078e02ff */
[----:B------:R-:W-:Y:S01]  /*4460*/  LEA.HI.X.SX32 R7, R3, R5, 0x1, P1 ;  /* 0x0000000503077211 */ /* 0x000fe200008f0eff */
[----:B------:R-:W-:Y:S01]  /*4470*/  IMAD R9, R153, R13, R4 ;  /* 0x0000000d99097224 */ /* 0x000fe200078e0204 */
[----:B------:R-:W-:Y:S02]  /*4480*/  SHF.R.S32.HI R3, RZ, 0x1f, R19 ;  /* 0x0000001fff037819 */ /* 0x000fe40000011413 */
[----:B------:R-:W-:Y:S01]  /*4490*/  SEL R19, R19, RZ, !P0 ;  /* 0x000000ff13137207 */ /* 0x000fe20004000000 */
[--C-:B------:R-:W-:Y:S01]  /*44a0*/  IMAD.WIDE.U32 R4, R153, R12, R6.reuse ;  /* 0x0000000c99047225 */ /* 0x100fe200078e0006 */
[----:B------:R-:W-:Y:S02]  /*44b0*/  SEL R3, R3, RZ, !P0 ;  /* 0x000000ff03037207 */ /* 0x000fe40004000000 */
[----:B------:R-:W-:Y:S01]  /*44c0*/  ISETP.NE.AND P0, PT, R2, RZ, PT ;  /* 0x000000ff0200720c */ /* 0x000fe20003f05270 */
[----:B------:R-:W-:-:S04]  /*44d0*/  IMAD.WIDE.U32 R6, R153, R16, R6 ;  /* 0x0000001099067225 */ /* 0x000fc800078e0006 */
[----:B------:R-:W-:Y:S02]  /*44e0*/  IMAD.IADD R5, R5, 0x1, R9 ;  /* 0x0000000105057824 */ /* 0x000fe400078e0209 */
[----:B------:R-:W-:Y:S02]  /*44f0*/  IMAD.IADD R7, R7, 0x1, R11 ;  /* 0x0000000107077824 */ /* 0x000fe400078e020b */
[C---:B------:R-:W-:Y:S02]  /*4500*/  IMAD R10, R3.reuse, R14, RZ ;  /* 0x0000000e030a7224 */ /* 0x040fe400078e02ff */
[----:B------:R-:W-:Y:S02]  /*4510*/  IMAD R12, R3, R20, RZ ;  /* 0x00000014030c7224 */ /* 0x000fe400078e02ff */
[----:B------:R-:W-:-:S04]  /*4520*/  IMAD.WIDE.U32 R4, R19, R14, R4 ;  /* 0x0000000e13047225 */ /* 0x000fc800078e0004 */
[----:B------:R-:W-:Y:S01]  /*4530*/  IMAD.WIDE.U32 R6, R19, R20, R6 ;  /* 0x0000001413067225 */ /* 0x000fe200078e0006 */
[----:B--2---:R-:W-:-:S03]  /*4540*/  LEA R22, P1, R4, R22, 0x2 ;  /* 0x0000001604167211 */ /* 0x004fc600078210ff */
[C---:B------:R-:W-:Y:S01]  /*4550*/  IMAD R3, R19.reuse, R15, R10 ;  /* 0x0000000f13037224 */ /* 0x040fe200078e020a */
[----:B-1----:R-:W-:Y:S01]  /*4560*/  LEA R24, P2, R6, R24, 0x2 ;  /* 0x0000001806187211 */ /* 0x002fe200078410ff */
[----:B------:R-:W-:Y:S02]  /*4570*/  IMAD R19, R19, R21, R12 ;  /* 0x0000001513137224 */ /* 0x000fe400078e020c */
[----:B------:R-:W-:Y:S02]  /*4580*/  IMAD.IADD R3, R5, 0x1, R3 ;  /* 0x0000000105037824 */ /* 0x000fe400078e0203 */
[----:B------:R-:W-:-:S03]  /*4590*/  IMAD.IADD R2, R7, 0x1, R19 ;  /* 0x0000000107027824 */ /* 0x000fc600078e0213 */
[----:B------:R-:W-:Y:S02]  /*45a0*/  LEA.HI.X R3, R4, R23, R3, 0x2, P1 ;  /* 0x0000001704037211 */ /* 0x000fe400008f1403 */
[----:B------:R-:W-:Y:S01]  /*45b0*/  LEA.HI.X R2, R6, R25, R2, 0x2, P2 ;  /* 0x0000001906027211 */ /* 0x000fe200010f1402 */
[----:B----4-:R-:W-:Y:S06]  /*45c0*/  @P0 BRA `(.L_x_3531) ;  /* 0x0000000000340947 */ /* 0x010fec0003800000 */
[----:B------:R-:W-:Y:S01]  /*45d0*/  R2UR UR6, R24 ;  /* 0x00000000180672ca */ /* 0x000fe200000e0000 */
[----:B------:R-:W-:Y:S01]  /*45e0*/  UMOV UR5, 0x1200 ;  /* 0x0000120000057882 */ /* 0x000fe20000000000 */
[----:B------:R-:W-:Y:S01]  /*45f0*/  R2UR UR7, R2 ;  /* 0x00000000020772ca */ /* 0x000fe200000e0000 */
[----:B------:R-:W-:Y:S01]  /*4600*/  UMOV UR8, 0x0 ;  /* 0x0000000000087882 */ /* 0x000fe20000000000 */
[----:B------:R-:W-:Y:S01]  /*4610*/  PLOP3.LUT P0, PT, PT, PT, PT, 0x80, 0x0 ;  /* 0x000000000000781c */ /* 0x000fe20003f0f070 */
[----:B------:R-:W-:-:S12]  /*4620*/  UMOV UR9, 0x14f00000 ;  /* 0x14f0000000097882 */ /* 0x000fd80000000000 */
.L_x_3532:
[----:B------:R-:W-:Y:S01]  /*4630*/  @P0 ELECT P1, URZ, PT ;  /* 0x00000000003f082f */ /* 0x000fe20003820000 */
[----:B------:R1:W-:-:S12]  /*4640*/  UBLKRED.G.S.ADD.F32.RN [UR6], [UR4], UR5, desc[UR8] ;  /* 0x00000806040073bb */ /* 0x0003d800080a1405 */
[----:B------:R-:W-:Y:S02]  /*4650*/  @P1 PLOP3.LUT P0, PT, P1, PT, PT, 0x8, 0x0 ;  /* 0x000000000000181c */ /* 0x000fe40000f0e170 */
[----:B------:R-:W-:-:S11]  /*4660*/  PLOP3.LUT P1, PT, PT, PT, PT, 0x8, 0x0 ;  /* 0x000000000000781c */ /* 0x000fd60003f2e170 */
[----:B-1----:R-:W-:Y:S05]  /*4670*/  @P0 BRA.U.ANY `(.L_x_3532) ;  /* 0xfffffffd00ec0947 */ /* 0x002fea000393ffff */
[----:B------:R0:W-:Y:S01]  /*4680*/  UTMACMDFLUSH ;  /* 0x00000000000079b7 */ /* 0x0001e20000000000 */
[----:B------:R-:W-:-:S04]  /*4690*/  DEPBAR.LE SB0, 0x0 ;  /* 0x000080000000791a */ /* 0x000fc80000000000 */
.L_x_3531:
[----:B------:R-:W-:Y:S05]  /*46a0*/  BSYNC B0 ;  /* 0x0000000000007941 */ /* 0x000fea0003800000 */
.L_x_3530:
        /* <DEDUP_REMOVED lines=28> */
.L_x_3533:
        /* <DEDUP_REMOVED lines=8> */
.L_x_3499:
        /* <DEDUP_REMOVED lines=29> */
.L_x_3535:
[----:B------:R-:W-:Y:S01]  /*4ac0*/  ULDC UR9, c[0x0][0x8cc] ;  /* 0x0002330000097ab9 */ /* 0x000fe20000000800 */
[----:B------:R-:W-:Y:S01]  /*4ad0*/  UMOV UR7, UR8 ;  /* 0x0000000800077c82 */ /* 0x000fe20008000000 */
[----:B------:R-:W-:-:S11]  /*4ae0*/  UISETP.NE.AND UP0, UPT, UR9, 0x1, UPT ;  /* 0x000000010900788c */ /* 0x000fd6000bf05270 */
[----:B------:R-:W-:Y:S02]  /*4af0*/  @UP0 ULDC.64 UR10, c[0x0][0x8d0] ;  /* 0x00023400000a0ab9 */ /* 0x000fe40000000a00 */
[----:B------:R-:W-:-:S04]  /*4b00*/  UIMAD.WIDE.U32 UR4, UR8, UR10, URZ ;  /* 0x0000000a080472a5 */ /* 0x000fc8000f8e003f */
[----:B------:R-:W-:-:S04]  /*4b10*/  @UP0 USHF.R.U32.HI UR7, URZ, UR11, UR5 ;  /* 0x0000000b3f070299 */ /* 0x000fc80008011605 */
[----:B------:R-:W-:-:S12]  /*4b20*/  UIMAD UR4, UR7, UR9, URZ ;  /* 0x00000009070472a4 */ /* 0x000fd8000f8e023f */
.L_x_3536:
        /* <DEDUP_REMOVED lines=23> */
.L_x_3537:
        /* <DEDUP_REMOVED lines=13> */
.L_x_3539:
[----:B------:R-:W-:-:S05]  /*4d70*/  ULDC UR4, c[0x0][0x8f4] ;  /* 0x00023d0000047ab9 */ /* 0x000fca0000000800 */
.L_x_3538:
        /* <DEDUP_REMOVED lines=46> */
.L_x_3540:
        /* <DEDUP_REMOVED lines=13> */
.L_x_3541:
        /* <DEDUP_REMOVED lines=12> */
.L_x_3542:
        /* <DEDUP_REMOVED lines=54> */
.L_x_3545:
[----:B------:R-:W-:Y:S05]  /*5550*/  BSYNC B0 ;  /* 0x0000000000007941 */ /* 0x000fea0003800000 */
.L_x_3544:
        /* <DEDUP_REMOVED lines=18> */
.L_x_3547:
[----:B------:R-:W-:Y:S05]  /*5680*/  BSYNC B0 ;  /* 0x0000000000007941 */ /* 0x000fea0003800000 */
.L_x_3546:
        /* <DEDUP_REMOVED lines=19> */
.L_x_3549:
[----:B------:R-:W-:Y:S05]  /*57c0*/  BSYNC B0 ;  /* 0x0000000000007941 */ /* 0x000fea0003800000 */
.L_x_3548:
[----:B------:R-:W-:Y:S06]  /*57d0*/  BAR.ARV 0xa, 0xa0 ;  /* 0x0282800000007b1d */ /* 0x000fec0000002000 */
[----:B------:R-:W-:Y:S04]  /*57e0*/  BSSY B0, `(.L_x_3550) ;  /* 0x0000003000007945 */ /* 0x000fe80003800000 */
[----:B------:R-:W-:Y:S05]  /*57f0*/  @!P0 BRA `(.L_x_3551) ;  /* 0x0000000000048947 */ /* 0x000fea0003800000 */
[----:B------:R-:W-:-:S04]  /*5800*/  DEPBAR.LE SB0, 0x1 ;  /* 0x000080400000791a */ /* 0x000fc80000000000 */
.L_x_3551:
[----:B------:R-:W-:Y:S05]  /*5810*/  BSYNC B0 ;  /* 0x0000000000007941 */ /* 0x000fea0003800000 */
.L_x_3550:
[----:B------:R-:W-:Y:S06]  /*5820*/  BAR.ARV 0xb, 0xa0 ;  /* 0x02c2800000007b1d */ /* 0x000fec0000002000 */
[----:B------:R-:W-:Y:S04]  /*5830*/  BSSY B0, `(.L_x_3552) ;  /* 0x0000003000007945 */ /* 0x000fe80003800000 */
[----:B------:R-:W-:Y:S05]  /*5840*/  @!P0 BRA `(.L_x_3553) ;  /* 0x0000000000048947 */ /* 0x000fea0003800000 */
[----:B------:R-:W-:-:S04]  /*5850*/  DEPBAR.LE SB0, 0x0 ;  /* 0x000080000000791a */ /* 0x000fc80000000000 */
.L_x_3553:
[----:B------:R-:W-:Y:S05]  /*5860*/  BSYNC B0 ;  /* 0x0000000000007941 */ /* 0x000fea0003800000 */
.L_x_3552:
[----:B------:R-:W-:Y:S06]  /*5870*/  BAR.ARV 0xc, 0xa0 ;  /* 0x0302800000007b1d */ /* 0x000fec0000002000 */
[----:B------:R-:W-:Y:S01]  /*5880*/  UIADD3 UR20, UR16, 0x1, URZ ;  /* 0x0000000110147890 */ /* 0x000fe2000fffe03f */
[----:B------:R-:W-:Y:S11]  /*5890*/  BRA `(.L_x_3554) ;  /* 0x0000000000047947 */ /* 0x000ff60003800000 */
.L_x_3543:
[----:B------:R-:W-:-:S05]  /*58a0*/  UMOV UR20, UR16 ;  /* 0x0000001000147c82 */ /* 0x000fca0008000000 */
.L_x_3554:
        /* <DEDUP_REMOVED lines=26> */
.L_x_3575:
        /* <DEDUP_REMOVED lines=32> */
.L_x_3556:
[----:B------:R-:W-:Y:S05]  /*5c50*/  BSYNC B0 ;  /* 0x0000000000007941 */ /* 0x000fea0003800000 */
.L_x_3555:
        /* <DEDUP_REMOVED lines=12> */
.L_x_3558:
[----:B------:R-:W-:Y:S05]  /*5d20*/  BSYNC B0 ;  /* 0x0000000000007941 */ /* 0x000fea0003800000 */
.L_x_3557:
        /* <DEDUP_REMOVED lines=13> */
.L_x_3560:
[----:B------:R-:W-:Y:S05]  /*5e00*/  BSYNC B0 ;  /* 0x0000000000007941 */ /* 0x000fea0003800000 */
.L_x_3559:
[----:B------:R-:W-:Y:S06]  /*5e10*/  BAR.ARV 0xa, 0xa0 ;  /* 0x0282800000007b1d */ /* 0x000fec0000002000 */
[----:B------:R-:W-:Y:S04]  /*5e20*/  BSSY B0, `(.L_x_3561) ;  /* 0x0000003000007945 */ /* 0x000fe80003800000 */
[----:B------:R-:W-:Y:S05]  /*5e30*/  @!P0 BRA `(.L_x_3562) ;  /* 0x0000000000048947 */ /* 0x000fea0003800000 */
[----:B------:R-:W-:-:S04]  /*5e40*/  DEPBAR.LE SB0, 0x1 ;  /* 0x000080400000791a */ /* 0x000fc80000000000 */
.L_x_3562:
[----:B------:R-:W-:Y:S05]  /*5e50*/  BSYNC B0 ;  /* 0x0000000000007941 */ /* 0x000fea0003800000 */
.L_x_3561:
[----:B------:R-:W-:Y:S06]  /*5e60*/  BAR.ARV 0xb, 0xa0 ;  /* 0x02c2800000007b1d */ /* 0x000fec0000002000 */
[----:B------:R-:W-:Y:S04]  /*5e70*/  BSSY B0, `(.L_x_3563) ;  /* 0x0000003000007945 */ /* 0x000fe80003800000 */
[----:B------:R-:W-:Y:S05]  /*5e80*/  @!P0 BRA `(.L_x_3564) ;  /* 0x0000000000048947 */ /* 0x000fea0003800000 */
[----:B------:R-:W-:-:S04]  /*5e90*/  DEPBAR.LE SB0, 0x0 ;  /* 0x000080000000791a */ /* 0x000fc80000000000 */
.L_x_3564:
[----:B------:R-:W-:Y:S05]  /*5ea0*/  BSYNC B0 ;  /* 0x0000000000007941 */ /* 0x000fea0003800000 */
.L_x_3563:
        /* <DEDUP_REMOVED lines=13> */
.L_x_3566:
[----:B------:R-:W-:Y:S05]  /*5f80*/  BSYNC B0 ;  /* 0x0000000000007941 */ /* 0x000fea0003800000 */
.L_x_3565:
        /* <DEDUP_REMOVED lines=12> */
.L_x_3568:
[----:B------:R-:W-:Y:S05]  /*6050*/  BSYNC B0 ;  /* 0x0000000000007941 */ /* 0x000fea0003800000 */
.L_x_3567:
        /* <DEDUP_REMOVED lines=13> */
.L_x_3570:
[----:B------:R-:W-:Y:S05]  /*6130*/  BSYNC B0 ;  /* 0x0000000000007941 */ /* 0x000fea0003800000 */
.L_x_3569:
[----:B------:R-:W-:Y:S06]  /*6140*/  BAR.ARV 0xa, 0xa0 ;  /* 0x0282800000007b1d */ /* 0x000fec0000002000 */
[----:B------:R-:W-:Y:S04]  /*6150*/  BSSY B0, `(.L_x_3571) ;  /* 0x0000003000007945 */ /* 0x000fe80003800000 */
[----:B------:R-:W-:Y:S05]  /*6160*/  @!P0 BRA `(.L_x_3572) ;  /* 0x0000000000048947 */ /* 0x000fea0003800000 */
[----:B------:R-:W-:-:S04]  /*6170*/  DEPBAR.LE SB0, 0x1 ;  /* 0x000080400000791a */ /* 0x000fc80000000000 */
.L_x_3572:
[----:B------:R-:W-:Y:S05]  /*6180*/  BSYNC B0 ;  /* 0x0000000000007941 */ /* 0x000fea0003800000 */
.L_x_3571:
[----:B------:R-:W-:Y:S01]  /*6190*/  UIADD3 UR20, UR20, 0x2, URZ ;  /* 0x0000000214147890 */ /* 0x000fe2000fffe03f */
[----:B------:R-:W-:Y:S06]  /*61a0*/  BAR.ARV 0xb, 0xa0 ;  /* 0x02c2800000007b1d */ /* 0x000fec0000002000 */
[----:B------:R-:W-:Y:S01]  /*61b0*/  UISETP.GE.AND UP0, UPT, UR20, UR7, UPT ;  /* 0x000000071400728c */ /* 0x000fe2000bf06270 */
[----:B------:R-:W-:Y:S04]  /*61c0*/  BSSY B0, `(.L_x_3573) ;  /* 0x0000003000007945 */ /* 0x000fe80003800000 */
[----:B------:R-:W-:Y:S06]  /*61d0*/  @!P0 BRA `(.L_x_3574) ;  /* 0x0000000000048947 */ /* 0x000fec0003800000 */
[----:B------:R-:W-:-:S04]  /*61e0*/  DEPBAR.LE SB0, 0x0 ;  /* 0x000080000000791a */ /* 0x000fc80000000000 */
.L_x_3574:
[----:B------:R-:W-:Y:S05]  /*61f0*/  BSYNC B0 ;  /* 0x0000000000007941 */ /* 0x000fea0003800000 */
.L_x_3573:
[----:B------:R-:W-:Y:S06]  /*6200*/  BAR.ARV 0xc, 0xa0 ;  /* 0x0302800000007b1d */ /* 0x000fec0000002000 */
[----:B------:R-:W-:Y:S01]  /*6210*/  PLOP3.LUT P1, PT, PT, PT, UP0, 0x80, 0x0 ;  /* 0x000000000000781c */ /* 0x000fe20003f2f008 */
[----:B------:R-:W-:Y:S02]  /*6220*/  UIADD3 UR47, UR47, 0x6000, URZ ;  /* 0x000060002f2f7890 */ /* 0x000fe4000fffe03f */
[----:B------:R-:W-:-:S10]  /*6230*/  UIADD3 UR6, UR6, 0x6000, URZ ;  /* 0x0000600006067890 */ /* 0x000fd4000fffe03f */
[----:B------:R-:W-:Y:S05]  /*6240*/  @!P1 BRA `(.L_x_3575) ;  /* 0xfffffff800009947 */ /* 0x000fea000383ffff */
[----:B------:R-:W-:Y:S05]  /*6250*/  BRA `(.L_x_3506) ;  /* 0x0000002c00387947 */ /* 0x000fea0003800000 */
.L_x_3534:
        /* <DEDUP_REMOVED lines=21> */
.L_x_3576:
[----:B------:R-:W1:Y:S01]  /*63b0*/  LDC R3, c[0x0][0x8cc] ;  /* 0x00023300ff037b82 */ /* 0x000e620000000800 */
[----:B------:R-:W-:Y:S01]  /*63c0*/  IMAD.MOV.U32 R0, RZ, RZ, R5 ;  /* 0x000000ffff007224 */ /* 0x000fe200078e0005 */
[----:B-1----:R-:W-:-:S13]  /*63d0*/  ISETP.NE.AND P0, PT, R3, 0x1, PT ;  /* 0x000000010300780c */ /* 0x002fda0003f05270 */
[----:B------:R-:W1:Y:S02]  /*63e0*/  @P0 LDC.64 R6, c[0x0][0x8d0] ;  /* 0x00023400ff060b82 */ /* 0x000e640000000a00 */
[----:B-1----:R-:W-:-:S05]  /*63f0*/  @P0 IMAD.HI.U32 R4, R5, R6, RZ ;  /* 0x0000000605040227 */ /* 0x002fca00078e00ff */
[----:B------:R-:W-:-:S05]  /*6400*/  @P0 SHF.R.U32.HI R0, RZ, R7, R4 ;  /* 0x00000007ff000219 */ /* 0x000fca0000011604 */
[----:B------:R-:W-:-:S07]  /*6410*/  IMAD R3, R0, R3, RZ ;  /* 0x0000000300037224 */ /* 0x000fce00078e02ff */
.L_x_3577:
        /* <DEDUP_REMOVED lines=23> */
.L_x_3578:
        /* <DEDUP_REMOVED lines=10> */
.L_x_3580:
[----:B------:R-:W1:Y:S02]  /*6630*/  LDC R4, c[0x0][0x8f4] ;  /* 0x00023d00ff047b82 */ /* 0x000e640000000800 */
.L_x_3579:
[----:B-1---5:R-:W-:Y:S02]  /*6640*/  VIADD R4, R4, 0x5f ;  /* 0x0000005f04047836 */ /* 0x022fe40000000000 */
[----:B------:R-:W-:Y:S02]  /*6650*/  IMAD.MOV.U32 R8, RZ, RZ, 0x1 ;  /* 0x00000001ff087424 */ /* 0x000fe400078e00ff */
[----:B------:R-:W-:-:S04]  /*6660*/  IMAD.HI R4, R4, 0x2aaaaaab, RZ ;  /* 0x2aaaaaab04047827 */ /* 0x000fc800078e02ff */
[----:B--2---:R-:W-:Y:S01]  /*6670*/  IMAD.MOV.U32 R2, RZ, RZ, RZ ;  /* 0x000000ffff027224 */ /* 0x004fe200078e00ff */
        /* <DEDUP_REMOVED lines=46> */
.L_x_3582:
        /* <DEDUP_REMOVED lines=11> */
.L_x_3583:
[----:B------:R-:W-:Y:S05]  /*6a10*/  @!P0 BRA `(.L_x_3584) ;  /* 0x00000000000c8947 */ /* 0x000fea0003800000 */
[----:B------:R-:W2:Y:S04]  /*6a20*/  LDG.E R5, desc[UR38][R2.64] ;  /* 0x0000002602057981 */ /* 0x000ea8000c1e1900 */
[----:B------:R-:W2:Y:S02]  /*6a30*/  LDG.E R4, desc[UR38][R2.64+0x4] ;  /* 0x0000042602047981 */ /* 0x000ea4000c1e1900 */
[----:B--2---:R-:W-:-:S07]  /*6a40*/  IMAD.IADD R4, R4, 0x1, -R5 ;  /* 0x0000000104047824 */ /* 0x004fce00078e0a05 */
.L_x_3584:
        /* <DEDUP_REMOVED lines=73> */
.L_x_3613:
        /* <DEDUP_REMOVED lines=9> */
.L_x_3587:
        /* <DEDUP_REMOVED lines=112> */
.L_x_3598:
[----:B-1----:R-:W-:-:S05]  /*7670*/  IMAD.MOV.U32 R6, RZ, RZ, 0x1 ;  /* 0x00000001ff067424 */ /* 0x002fca00078e00ff */
[----:B------:R-:W-:-:S04]  /*7680*/  SHF.L.U32 R6, R6, 0x1f, RZ ;  /* 0x0000001f06067819 */ /* 0x000fc800000006ff */
[----:B------:R-:W1:Y:S02]  /*7690*/  SYNCS.PHASECHK.TRANS64.TRYWAIT P1, [R0+URZ+0x36438], R6 ;  /* 0x03643806000075a7 */ /* 0x000e64000802017f */
[----:B-1----:R-:W-:Y:S05]  /*76a0*/  @!P1 BRA `(.L_x_3590) ;  /* 0x0000001800989947 */ /* 0x002fea0003800000 */
.L_x_3614:
[----:B------:R-:W-:Y:S05]  /*76b0*/  @P0 BRA `(.L_x_3591) ;  /* 0x0000000000140947 */ /* 0x000fea0003800000 */
[----:B------:R-:W-:Y:S01]  /*76c0*/  ISETP.NE.AND P1, PT, R18, RZ, PT ;  /* 0x000000ff1200720c */ /* 0x000fe20003f25270 */
[----:B------:R-:W-:-:S04]  /*76d0*/  IMAD.MOV.U32 R3, RZ, RZ, 0x6100 ;  /* 0x00006100ff037424 */ /* 0x000fc800078e00ff */
[----:B------:R2:W-:Y:S08]  /*76e0*/  SYNCS.ARRIVE.TRANS64 RZ, [R0+URZ+0x36430], R3 ;  /* 0x0364300300ff79a7 */ /* 0x0005f0000800003f */
[----:B------:R-:W-:Y:S05]  /*76f0*/  @!P1 BRA `(.L_x_3591) ;  /* 0x0000000000049947 */ /* 0x000fea0003800000 */
[----:B------:R-:W-:Y:S01]  /*7700*/  BPT.TRAP 0x1 ;  /* 0x000000040000795c */ /* 0x000fe20000300000 */
.L_x_3591:
        /* <DEDUP_REMOVED lines=48> */
.L_x_3615:
[----:B------:R-:W-:Y:S05]  /*7a10*/  @P0 BRA `(.L_x_3593) ;  /* 0x0000000000140947 */ /* 0x000fea0003800000 */
[----:B------:R-:W-:Y:S01]  /*7a20*/  ISETP.NE.AND P1, PT, R18, RZ, PT ;  /* 0x000000ff1200720c */ /* 0x000fe20003f25270 */
[----:B--2---:R-:W-:-:S04]  /*7a30*/  IMAD.MOV.U32 R3, RZ, RZ, 0x6100 ;  /* 0x00006100ff037424 */ /* 0x004fc800078e00ff */
[----:B------:R3:W-:Y:S08]  /*7a40*/  SYNCS.ARRIVE.TRANS64 RZ, [R0+URZ+0x36418], R3 ;  /* 0x0364180300ff79a7 */ /* 0x0007f0000800003f */
[----:B------:R-:W-:Y:S05]  /*7a50*/  @!P1 BRA `(.L_x_3593) ;  /* 0x0000000000049947 */ /* 0x000fea0003800000 */
[----:B------:R-:W-:Y:S01]  /*7a60*/  BPT.TRAP 0x1 ;  /* 0x000000040000795c */ /* 0x000fe20000300000 */
.L_x_3593:
        /* <DEDUP_REMOVED lines=47> */
.L_x_3616:
        /* <DEDUP_REMOVED lines=8> */
.L_x_3595:
        /* <DEDUP_REMOVED lines=37> */
.L_x_3618:
[----:B------:R-:W-:Y:S05]  /*8030*/  @P0 BRA `(.L_x_3597) ;  /* 0x0000000000140947 */ /* 0x000fea0003800000 */
[----:B------:R-:W-:Y:S01]  /*8040*/  ISETP.NE.AND P1, PT, R18, RZ, PT ;  /* 0x000000ff1200720c */ /* 0x000fe20003f25270 */
[----:B--2---:R-:W-:-:S04]  /*8050*/  IMAD.MOV.U32 R5, RZ, RZ, 0x6100 ;  /* 0x00006100ff057424 */ /* 0x004fc800078e00ff */
[----:B------:R3:W-:Y:S08]  /*8060*/  SYNCS.ARRIVE.TRANS64 RZ, [R0+URZ+0x36410], R5 ;  /* 0x0364100500ff79a7 */ /* 0x0007f0000800003f */
[----:B------:R-:W-:Y:S05]  /*8070*/  @!P1 BRA `(.L_x_3597) ;  /* 0x0000000000049947 */ /* 0x000fea0003800000 */
[----:B------:R-:W-:Y:S01]  /*8080*/  BPT.TRAP 0x1 ;  /* 0x000000040000795c */ /* 0x000fe20000300000 */
.L_x_3597:
        /* <DEDUP_REMOVED lines=44> */
.L_x_3589:
[----:B------:R-:W-:Y:S01]  /*8350*/  ISETP.NE.AND P1, PT, R20, RZ, PT ;  /* 0x000000ff1400720c */ /* 0x000fe20003f25270 */
[----:B------:R-:W-:Y:S02]  /*8360*/  IMAD.MOV.U32 R16, RZ, RZ, 0x1 ;  /* 0x00000001ff107424 */ /* 0x000fe400078e00ff */
[----:B------:R-:W-:-:S10]  /*8370*/  IMAD.MOV.U32 R5, RZ, RZ, R14 ;  /* 0x000000ffff057224 */ /* 0x000fd400078e000e */
[----:B------:R-:W-:Y:S05]  /*8380*/  @!P1 BRA `(.L_x_3588) ;  /* 0x00000004008c9947 */ /* 0x000fea0003800000 */
[----:B------:R-:W2:Y:S02]  /*8390*/  SYNCS.PHASECHK.TRANS64.TRYWAIT P1, [R0+URZ+0x36438], R6 ;  /* 0x03643806000075a7 */ /* 0x000ea4000802017f */
[----:B--2---:R-:W-:Y:S05]  /*83a0*/  @!P1 BRA `(.L_x_3599) ;  /* 0x0000000c00b89947 */ /* 0x004fea0003800000 */
.L_x_3619:
[----:B------:R-:W-:Y:S05]  /*83b0*/  @P0 BRA `(.L_x_3600) ;  /* 0x0000000000140947 */ /* 0x000fea0003800000 */
[----:B------:R-:W-:Y:S01]  /*83c0*/  ISETP.NE.AND P1, PT, R18, RZ, PT ;  /* 0x000000ff1200720c */ /* 0x000fe20003f25270 */
[----:B------:R-:W-:-:S04]  /*83d0*/  IMAD.MOV.U32 R5, RZ, RZ, 0x6100 ;  /* 0x00006100ff057424 */ /* 0x000fc800078e00ff */
[----:B------:R3:W-:Y:S08]  /*83e0*/  SYNCS.ARRIVE.TRANS64 RZ, [R0+URZ+0x36430], R5 ;  /* 0x0364300500ff79a7 */ /* 0x0007f0000800003f */
[----:B------:R-:W-:Y:S05]  /*83f0*/  @!P1 BRA `(.L_x_3600) ;  /* 0x0000000000049947 */ /* 0x000fea0003800000 */
[----:B------:R-:W-:Y:S01]  /*8400*/  BPT.TRAP 0x1 ;  /* 0x000000040000795c */ /* 0x000fe20000300000 */
.L_x_3600:
        /* <DEDUP_REMOVED lines=42> */
.L_x_3620:
[----:B------:R-:W-:Y:S01]  /*86b0*/  IMAD.MOV.U32 R16, RZ, RZ, RZ ;  /* 0x000000ffff107224 */ /* 0x000fe200078e00ff */
[----:B------:R-:W-:Y:S06]  /*86c0*/  @P0 BRA `(.L_x_3602) ;  /* 0x0000000000140947 */ /* 0x000fec0003800000 */
[----:B------:R-:W-:Y:S01]  /*86d0*/  ISETP.NE.AND P1, PT, R18, RZ, PT ;  /* 0x000000ff1200720c */ /* 0x000fe20003f25270 */
[----:B-1----:R-:W-:-:S04]  /*86e0*/  IMAD.MOV.U32 R5, RZ, RZ, 0x6100 ;  /* 0x00006100ff057424 */ /* 0x002fc800078e00ff */
[----:B------:R2:W-:Y:S08]  /*86f0*/  SYNCS.ARRIVE.TRANS64 RZ, [R0+URZ+0x36418], R5 ;  /* 0x0364180500ff79a7 */ /* 0x0005f0000800003f */
[----:B------:R-:W-:Y:S05]  /*8700*/  @!P1 BRA `(.L_x_3602) ;  /* 0x0000000000049947 */ /* 0x000fea0003800000 */
[----:B------:R-:W-:Y:S01]  /*8710*/  BPT.TRAP 0x1 ;  /* 0x000000040000795c */ /* 0x000fe20000300000 */
.L_x_3602:
        /* <DEDUP_REMOVED lines=42> */
.L_x_3588:
[----:B------:R-:W-:-:S04]  /*89c0*/  SHF.L.U32 R3, R16, 0x1f, RZ ;  /* 0x0000001f10037819 */ /* 0x000fc800000006ff */
[----:B------:R-:W2:Y:S02]  /*89d0*/  SYNCS.PHASECHK.TRANS64.TRYWAIT P1, [R0+URZ+0x36438], R3 ;  /* 0x03643803000075a7 */ /* 0x000ea4000802017f */
[----:B--2---:R-:W-:Y:S05]  /*89e0*/  @!P1 BRA `(.L_x_3603) ;  /* 0x0000000800509947 */ /* 0x004fea0003800000 */
.L_x_3621:
[----:B------:R-:W-:Y:S05]  /*89f0*/  @P0 BRA `(.L_x_3604) ;  /* 0x0000000000180947 */ /* 0x000fea0003800000 */
[----:B------:R-:W3:Y:S01]  /*8a00*/  S2R R2, SR_TID.X ;  /* 0x0000000000027919 */ /* 0x000ee20000002100 */
[----:B--2---:R-:W-:-:S04]  /*8a10*/  IMAD.MOV.U32 R3, RZ, RZ, 0x6100 ;  /* 0x00006100ff037424 */ /* 0x004fc800078e00ff */
[----:B------:R4:W-:Y:S01]  /*8a20*/  SYNCS.ARRIVE.TRANS64 RZ, [R0+URZ+0x36430], R3 ;  /* 0x0364300300ff79a7 */ /* 0x0009e2000800003f */
[----:B---3--:R-:W-:-:S13]  /*8a30*/  LOP3.LUT P0, RZ, R2, 0x1f, RZ, 0xc0, !PT ;  /* 0x0000001f02ff7812 */ /* 0x008fda000780c0ff */
[----:B----4-:R-:W-:Y:S05]  /*8a40*/  @!P0 BRA `(.L_x_3604) ;  /* 0x0000000000048947 */ /* 0x010fea0003800000 */
[----:B------:R-:W-:Y:S01]  /*8a50*/  BPT.TRAP 0x1 ;  /* 0x000000040000795c */ /* 0x000fe20000300000 */
.L_x_3604:
        /* <DEDUP_REMOVED lines=44> */
.L_x_3585:
[----:B------:R-:W-:Y:S05]  /*8d20*/  BSYNC B0 ;  /* 0x0000000000007941 */ /* 0x000fea0003800000 */
.L_x_3581:
[----:B------:R-:W-:-:S03]  /*8d30*/  UMOV UR7, 0xffffffff ;  /* 0xffffffff00077882 */ /* 0x000fc60000000000 */
[----:B------:R-:W-:Y:S05]  /*8d40*/  BRA.DIV UR7, `(.L_x_3605) ;  /* 0x00000006078c7947 */ /* 0x000fea000b800000 */
[----:B------:R-:W-:-:S13]  /*8d50*/  ELECT P6, URZ, PT ;  /* 0x00000000003f782f */ /* 0x000fda00038c0000 */
.L_x_3624:
[----:B------:R-:W-:Y:S05]  /*8d60*/  @!P6 BRA `(.L_x_3506) ;  /* 0x000000000074e947 */ /* 0x000fea0003800000 */
[----:B-12---:R-:W2:Y:S02]  /*8d70*/  LDL.LU R0, [R1] ;  /* 0x0000000001007983 */ /* 0x006ea40000300800 */
[----:B--2---:R-:W-:-:S04]  /*8d80*/  LOP3.LUT R0, R0, 0x2, RZ, 0xfc, !PT ;  /* 0x0000000200007812 */ /* 0x004fc800078efcff */
[----:B------:R-:W-:-:S13]  /*8d90*/  ISETP.NE.AND P2, PT, R0, 0x3, PT ;  /* 0x000000030000780c */ /* 0x000fda0003f45270 */
[----:B------:R-:W-:Y:S05]  /*8da0*/  @!P2 BRA `(.L_x_3606) ;  /* 0x000000000004a947 */ /* 0x000fea0003800000 */
[----:B------:R-:W-:Y:S01]  /*8db0*/  BPT.TRAP 0x1 ;  /* 0x000000040000795c */ /* 0x000fe20000300000 */
.L_x_3606:
        /* <DEDUP_REMOVED lines=15> */
.L_x_3625:
[----:B------:R-:W2:Y:S02]  /*8eb0*/  SYNCS.PHASECHK.TRANS64.TRYWAIT P0, [R3+URZ], R2 ;  /* 0x00000002030075a7 */ /* 0x000ea4000800017f */
[----:B--2---:R-:W-:Y:S05]  /*8ec0*/  @!P0 BRA `(.L_x_3608) ;  /* 0x0000000400608947 */ /* 0x004fea0003800000 */
.L_x_3626:
[----:B------:R-:W-:Y:S05]  /*8ed0*/  @!P2 BRA `(.L_x_3609) ;  /* 0x000000000004a947 */ /* 0x000fea0003800000 */
[----:B------:R-:W-:Y:S01]  /*8ee0*/  BPT.TRAP 0x1 ;  /* 0x000000040000795c */ /* 0x000fe20000300000 */
.L_x_3609:
[----:B------:R-:W-:-:S07]  /*8ef0*/  SHF.L.U32 R16, R16, 0x1f, RZ ;  /* 0x0000001f10107819 */ /* 0x000fce00000006ff */
.L_x_3610:
[----:B---3--:R3:W4:Y:S02]  /*8f00*/  SYNCS.PHASECHK.TRANS64.TRYWAIT P0, [R9+URZ+0x36438], R16 ;  /* 0x03643810090075a7 */ /* 0x008724000800017f */
[----:B----4-:R-:W-:Y:S05]  /*8f10*/  @!P0 NANOSLEEP.SYNCS 0x989680 ;  /* 0x009896800000895d */ /* 0x010fea0003900000 */
[----:B------:R-:W4:Y:S02]  /*8f20*/  @!P0 SYNCS.PHASECHK.TRANS64 P0, [R9+URZ+0x36438], R16 ;  /* 0x03643810090085a7 */ /* 0x000f24000800007f */
[----:B----4-:R-:W-:Y:S05]  /*8f30*/  @!P0 BRA `(.L_x_3610) ;  /* 0xfffffffc00f08947 */ /* 0x010fea000383ffff */
.L_x_3506:
[----:B------:R-:W-:Y:S05]  /*8f40*/  BSYNC B6 ;  /* 0x0000000000067941 */ /* 0x000fea0003800000 */
.L_x_3498:
[----:B------:R-:W-:Y:S05]  /*8f50*/  EXIT ;  /* 0x000000000000794d */ /* 0x000fea0003800000 */
.L_x_3516:
[----:B------:R-:W-:Y:S02]  /*8f60*/  IMAD.MOV.U32 R12, RZ, RZ, RZ ;  /* 0x000000ffff0c7224 */ /* 0x000fe400078e00ff */
[----:B------:R-:W-:Y:S02]  /*8f70*/  IMAD.MOV.U32 R11, RZ, RZ, 0x1f ;  /* 0x0000001fff0b7424 */ /* 0x000fe400078e00ff */
[----:B------:R-:W-:-:S07]  /*8f80*/  IMAD.MOV.U32 R15, RZ, RZ, -0x1 ;  /* 0xffffffffff0f7424 */ /* 0x000fce00078e00ff */
[----:B--2---:R-:W-:Y:S05]  /*8f90*/  WARPSYNC.COLLECTIVE R15, `(.L_x_3611) ;  /* 0x000000000f087348 */ /* 0x004fea0003c00000 */
[----:B------:R1:W3:Y:S02]  /*8fa0*/  SHFL.IDX P6, R14, R13, R12, R11 ;  /* 0x0000000c0d0e7389 */ /* 0x0002e400000c000b */
[----:B-123--:R-:W-:Y:S01]  /*8fb0*/  ENDCOLLECTIVE ;  /* 0x000000000000791b */ /* 0x00efe20003800000 */
.L_x_3611:
[----:B------:R-:W-:Y:S05]  /*8fc0*/  BRA `(.L_x_3612) ;  /* 0xffffff8400747947 */ /* 0x000fea000383ffff */
.L_x_3518:
[----:B---3--:R3:W4:Y:S02]  /*8fd0*/  SYNCS.PHASECHK.TRANS64.TRYWAIT P0, [R155+URZ+0x36400], R10 ;  /* 0x0364000a9b0075a7 */ /* 0x008724000800017f */
[----:B----4-:R-:W-:Y:S05]  /*8fe0*/  @!P0 NANOSLEEP.SYNCS 0x989680 ;  /* 0x009896800000895d */ /* 0x010fea0003900000 */
[----:B------:R-:W4:Y:S02]  /*8ff0*/  @!P0 SYNCS.PHASECHK.TRANS64 P0, [R155+URZ+0x36400], R10 ;  /* 0x0364000a9b0085a7 */ /* 0x000f24000800007f */
[----:B----4-:R-:W-:Y:S05]  /*9000*/  @!P0 BRA `(.L_x_3518) ;  /* 0xfffffffc00f08947 */ /* 0x010fea000383ffff */
[----:B------:R-:W-:Y:S05]  /*9010*/  BRA `(.L_x_3517) ;  /* 0xffffff8400b47947 */ /* 0x000fea000383ffff */
.L_x_3522:
[----:B----4-:R4:W1:Y:S02]  /*9020*/  SYNCS.PHASECHK.TRANS64.TRYWAIT P1, [R3+URZ+0x36410], R12 ;  /* 0x0364100c030075a7 */ /* 0x010864000802017f */
[----:B-1----:R-:W-:Y:S05]  /*9030*/  @!P1 NANOSLEEP.SYNCS 0x989680 ;  /* 0x009896800000995d */ /* 0x002fea0003900000 */
[----:B------:R-:W1:Y:S02]  /*9040*/  @!P1 SYNCS.PHASECHK.TRANS64 P1, [R3+URZ+0x36410], R12 ;  /* 0x0364100c030095a7 */ /* 0x000e64000802007f */
[----:B-1----:R-:W-:Y:S05]  /*9050*/  @!P1 BRA `(.L_x_3522) ;  /* 0xfffffffc00f09947 */ /* 0x002fea000383ffff */
[----:B------:R-:W-:Y:S05]  /*9060*/  BRA `(.L_x_3521) ;  /* 0xffffff8c00687947 */ /* 0x000fea000383ffff */
.L_x_3526:
[----:B------:R1:W1:Y:S02]  /*9070*/  SYNCS.PHASECHK.TRANS64.TRYWAIT P1, [R155+URZ+0x36430], R14 ;  /* 0x0364300e9b0075a7 */ /* 0x000264000802017f */
[----:B-1----:R-:W-:Y:S05]  /*9080*/  @!P1 NANOSLEEP.SYNCS 0x989680 ;  /* 0x009896800000995d */ /* 0x002fea0003900000 */
[----:B------:R-:W1:Y:S02]  /*9090*/  @!P1 SYNCS.PHASECHK.TRANS64 P1, [R155+URZ+0x36430], R14 ;  /* 0x0364300e9b0095a7 */ /* 0x000e64000802007f */
[----:B-1----:R-:W-:Y:S05]  /*90a0*/  @!P1 BRA `(.L_x_3526) ;  /* 0xfffffffc00f09947 */ /* 0x002fea000383ffff */
[----:B------:R-:W-:Y:S05]  /*90b0*/  BRA `(.L_x_3525) ;  /* 0xffffff94000c7947 */ /* 0x000fea000383ffff */
.L_x_3586:
[----:B-1----:R1:W2:Y:S02]  /*90c0*/  SYNCS.PHASECHK.TRANS64.TRYWAIT P1, [R0+URZ+0x36420], R6 ;  /* 0x03642006000075a7 */ /* 0x0022a4000802017f */
[----:B--2---:R-:W-:Y:S05]  /*90d0*/  @!P1 NANOSLEEP.SYNCS 0x989680 ;  /* 0x009896800000995d */ /* 0x004fea0003900000 */
[----:B------:R-:W2:Y:S02]  /*90e0*/  @!P1 SYNCS.PHASECHK.TRANS64 P1, [R0+URZ+0x36420], R6 ;  /* 0x03642006000095a7 */ /* 0x000ea4000802007f */
[----:B--2---:R-:W-:Y:S05]  /*90f0*/  @!P1 BRA `(.L_x_3586) ;  /* 0xfffffffc00f09947 */ /* 0x004fea000383ffff */
[----:B------:R-:W-:Y:S05]  /*9100*/  BRA `(.L_x_3613) ;  /* 0xffffffdc00747947 */ /* 0x000fea000383ffff */
.L_x_3590:
[----:B-1----:R1:W2:Y:S02]  /*9110*/  SYNCS.PHASECHK.TRANS64.TRYWAIT P1, [R0+URZ+0x36438], R6 ;  /* 0x03643806000075a7 */ /* 0x0022a4000802017f */
[----:B--2---:R-:W-:Y:S05]  /*9120*/  @!P1 NANOSLEEP.SYNCS 0x989680 ;  /* 0x009896800000995d */ /* 0x004fea0003900000 */
[----:B------:R-:W2:Y:S02]  /*9130*/  @!P1 SYNCS.PHASECHK.TRANS64 P1, [R0+URZ+0x36438], R6 ;  /* 0x03643806000095a7 */ /* 0x000ea4000802007f */
[----:B--2---:R-:W-:Y:S05]  /*9140*/  @!P1 BRA `(.L_x_3590) ;  /* 0xfffffffc00f09947 */ /* 0x004fea000383ffff */
[----:B------:R-:W-:Y:S05]  /*9150*/  BRA `(.L_x_3614) ;  /* 0xffffffe400547947 */ /* 0x000fea000383ffff */
.L_x_3592:
[----:B--2---:R2:W3:Y:S02]  /*9160*/  SYNCS.PHASECHK.TRANS64.TRYWAIT P1, [R0+URZ+0x36428], R3 ;  /* 0x03642803000075a7 */ /* 0x0044e4000802017f */
[----:B---3--:R-:W-:Y:S05]  /*9170*/  @!P1 NANOSLEEP.SYNCS 0x989680 ;  /* 0x009896800000995d */ /* 0x008fea0003900000 */
[----:B------:R-:W3:Y:S02]  /*9180*/  @!P1 SYNCS.PHASECHK.TRANS64 P1, [R0+URZ+0x36428], R3 ;  /* 0x03642803000095a7 */ /* 0x000ee4000802007f */
[----:B---3--:R-:W-:Y:S05]  /*9190*/  @!P1 BRA `(.L_x_3592) ;  /* 0xfffffffc00f09947 */ /* 0x008fea000383ffff */
[----:B------:R-:W-:Y:S05]  /*91a0*/  BRA `(.L_x_3615) ;  /* 0xffffffe800187947 */ /* 0x000fea000383ffff */
.L_x_3594:
        /* <DEDUP_REMOVED lines=8> */
.L_x_3596:
[----:B------:R-:W-:-:S07]  /*9230*/  SHF.L.U32 R5, R7, 0x1f, RZ ;  /* 0x0000001f07057819 */ /* 0x000fce00000006ff */
.L_x_3617:
[----:B--2---:R2:W3:Y:S02]  /*9240*/  SYNCS.PHASECHK.TRANS64.TRYWAIT P1, [R0+URZ+0x36420], R5 ;  /* 0x03642005000075a7 */ /* 0x0044e4000802017f */
[----:B---3--:R-:W-:Y:S05]  /*9250*/  @!P1 NANOSLEEP.SYNCS 0x989680 ;  /* 0x009896800000995d */ /* 0x008fea0003900000 */
[----:B------:R-:W3:Y:S02]  /*9260*/  @!P1 SYNCS.PHASECHK.TRANS64 P1, [R0+URZ+0x36420], R5 ;  /* 0x03642005000095a7 */ /* 0x000ee4000802007f */
[----:B---3--:R-:W-:Y:S05]  /*9270*/  @!P1 BRA `(.L_x_3617) ;  /* 0xfffffffc00f09947 */ /* 0x008fea000383ffff */
[----:B------:R-:W-:Y:S05]  /*9280*/  BRA `(.L_x_3618) ;  /* 0xffffffec00687947 */ /* 0x000fea000383ffff */
.L_x_3599:
[----:B--2---:R2:W3:Y:S02]  /*9290*/  SYNCS.PHASECHK.TRANS64.TRYWAIT P1, [R0+URZ+0x36438], R6 ;  /* 0x03643806000075a7 */ /* 0x0044e4000802017f */
[----:B---3--:R-:W-:Y:S05]  /*92a0*/  @!P1 NANOSLEEP.SYNCS 0x989680 ;  /* 0x009896800000995d */ /* 0x008fea0003900000 */
[----:B------:R-:W3:Y:S02]  /*92b0*/  @!P1 SYNCS.PHASECHK.TRANS64 P1, [R0+URZ+0x36438], R6 ;  /* 0x03643806000095a7 */ /* 0x000ee4000802007f */
[----:B---3--:R-:W-:Y:S05]  /*92c0*/  @!P1 BRA `(.L_x_3599) ;  /* 0xfffffffc00f09947 */ /* 0x008fea000383ffff */
[----:B------:R-:W-:Y:S05]  /*92d0*/  BRA `(.L_x_3619) ;  /* 0xfffffff000347947 */ /* 0x000fea000383ffff */
.L_x_3601:
[----:B-1----:R1:W2:Y:S02]  /*92e0*/  SYNCS.PHASECHK.TRANS64.TRYWAIT P1, [R0+URZ+0x36428], R5 ;  /* 0x03642805000075a7 */ /* 0x0022a4000802017f */
[----:B--2---:R-:W-:Y:S05]  /*92f0*/  @!P1 NANOSLEEP.SYNCS 0x989680 ;  /* 0x009896800000995d */ /* 0x004fea0003900000 */
[----:B------:R-:W2:Y:S02]  /*9300*/  @!P1 SYNCS.PHASECHK.TRANS64 P1, [R0+URZ+0x36428], R5 ;  /* 0x03642805000095a7 */ /* 0x000ea4000802007f */
[----:B--2---:R-:W-:Y:S05]  /*9310*/  @!P1 BRA `(.L_x_3601) ;  /* 0xfffffffc00f09947 */ /* 0x004fea000383ffff */
[----:B------:R-:W-:Y:S05]  /*9320*/  BRA `(.L_x_3620) ;  /* 0xfffffff000e07947 */ /* 0x000fea000383ffff */
.L_x_3603:
[----:B--2---:R2:W3:Y:S02]  /*9330*/  SYNCS.PHASECHK.TRANS64.TRYWAIT P1, [R0+URZ+0x36438], R3 ;  /* 0x03643803000075a7 */ /* 0x0044e4000802017f */
[----:B---3--:R-:W-:Y:S05]  /*9340*/  @!P1 NANOSLEEP.SYNCS 0x989680 ;  /* 0x009896800000995d */ /* 0x008fea0003900000 */
[----:B------:R-:W3:Y:S02]  /*9350*/  @!P1 SYNCS.PHASECHK.TRANS64 P1, [R0+URZ+0x36438], R3 ;  /* 0x03643803000095a7 */ /* 0x000ee4000802007f */
[----:B---3--:R-:W-:Y:S05]  /*9360*/  @!P1 BRA `(.L_x_3603) ;  /* 0xfffffffc00f09947 */ /* 0x008fea000383ffff */
[----:B------:R-:W-:Y:S05]  /*9370*/  BRA `(.L_x_3621) ;  /* 0xfffffff4009c7947 */ /* 0x000fea000383ffff */
.L_x_3605:
[----:B------:R-:W-:Y:S01]  /*9380*/  BSSY B0, `(.L_x_3622) ;  /* 0x0000006000007945 */ /* 0x000fe20003800000 */
[----:B------:R-:W-:-:S07]  /*9390*/  IMAD.MOV.U32 R15, RZ, RZ, -0x1 ;  /* 0xffffffffff0f7424 */ /* 0x000fce00078e00ff */
[----:B-12---:R-:W-:Y:S05]  /*93a0*/  WARPSYNC.COLLECTIVE R15, `(.L_x_3623) ;  /* 0x000000000f0c7348 */ /* 0x006fea0003c00000 */
[----:B------:R-:W-:Y:S02]  /*93b0*/  ELECT P6, UR62, PT ;  /* 0x00000000003e782f */ /* 0x000fe400038c0000 */
[----:B------:R-:W-:Y:S01]  /*93c0*/  MOV R14, UR62 ;  /* 0x0000003e000e7c02 */ /* 0x000fe20008000f00 */
[----:B-12---:R-:W-:Y:S10]  /*93d0*/  ENDCOLLECTIVE ;  /* 0x000000000000791b */ /* 0x006ff40003800000 */
.L_x_3623:
[----:B------:R-:W-:Y:S05]  /*93e0*/  BSYNC B0 ;  /* 0x0000000000007941 */ /* 0x000fea0003800000 */
.L_x_3622:
[----:B------:R-:W-:Y:S05]  /*93f0*/  BRA `(.L_x_3624) ;  /* 0xfffffff800587947 */ /* 0x000fea000383ffff */
.L_x_3607:
[----:B-1----:R1:W2:Y:S02]  /*9400*/  SYNCS.PHASECHK.TRANS64.TRYWAIT P0, [R7+URZ], R0 ;  /* 0x00000000070075a7 */ /* 0x0022a4000800017f */
[----:B--2---:R-:W-:Y:S05]  /*9410*/  @!P0 NANOSLEEP.SYNCS 0x989680 ;  /* 0x009896800000895d */ /* 0x004fea0003900000 */
[----:B------:R-:W2:Y:S02]  /*9420*/  @!P0 SYNCS.PHASECHK.TRANS64 P0, [R7+URZ], R0 ;  /* 0x00000000070085a7 */ /* 0x000ea4000800007f */
[----:B--2---:R-:W-:Y:S05]  /*9430*/  @!P0 BRA `(.L_x_3607) ;  /* 0xfffffffc00f08947 */ /* 0x004fea000383ffff */
[----:B------:R-:W-:Y:S05]  /*9440*/  BRA `(.L_x_3625) ;  /* 0xfffffff800987947 */ /* 0x000fea000383ffff */
.L_x_3608:
[----:B--2---:R2:W3:Y:S02]  /*9450*/  SYNCS.PHASECHK.TRANS64.TRYWAIT P0, [R3+URZ], R2 ;  /* 0x00000002030075a7 */ /* 0x0044e4000800017f */
[----:B---3--:R-:W-:Y:S05]  /*9460*/  @!P0 NANOSLEEP.SYNCS 0x989680 ;  /* 0x009896800000895d */ /* 0x008fea0003900000 */
[----:B------:R-:W3:Y:S02]  /*9470*/  @!P0 SYNCS.PHASECHK.TRANS64 P0, [R3+URZ], R2 ;  /* 0x00000002030085a7 */ /* 0x000ee4000800007f */
[----:B---3--:R-:W-:Y:S05]  /*9480*/  @!P0 BRA `(.L_x_3608) ;  /* 0xfffffffc00f08947 */ /* 0x008fea000383ffff */
[----:B------:R-:W-:Y:S05]  /*9490*/  BRA `(.L_x_3626) ;  /* 0xfffffff8008c7947 */ /* 0x000fea000383ffff */
.L_x_3627:
        /* <DEDUP_REMOVED lines=14> */
.L_x_3878:


//--------------------- .text._ZN7cutlass13device_kernelIN5flash32FlashAttnBwdPostprocessConvertdQIN4cute5tupleIJNS3_1CILi96EEENS5_ILi192EEEEEENS_6half_tEfNS_4arch4Sm90ELi384ENS3_8TiledMMAINS3_8MMA_AtomIJNS3_4SM904GMMA25MMA_64x96x16_F32F16F16_SSILNSF_5MajorE1ELSH_1ELNSF_7ScaleInE1ELSI_1EEEEEENS3_6LayoutINS4_IJNS5_ILi3EEENS5_ILi1EEESN_EEENS4_IJSN_NS5_ILi0EEESP_EEEEENS4_IJNS3_10UnderscoreESS_SS_EEEEELb1EEEEEvNT_6ParamsE --------------------------
	.section	.text._ZN7cutlass13device_kernelIN5flash32FlashAttnBwdPostprocessConvertdQIN4cute5tupleIJNS3_1CILi96EEENS5_ILi192EEEEEENS_6half_tEfNS_4arch4Sm90ELi384ENS3_8TiledMMAINS3_8MMA_AtomIJNS3_4SM904GMMA25MMA_64x96x16_F32F16F16_SSILNSF_5MajorE1ELSH_1ELNSF_7ScaleInE1ELSI_1EEEEEENS3_6LayoutINS4_IJNS5_ILi3EEENS5_ILi1EEESN_EEENS4_IJSN_NS5_ILi0EEESP_EEEEENS4_IJNS3_10UnderscoreESS_SS_EEEEELb1EEEEEvNT_6ParamsE,"ax",@progbits
	.align	128
.text._ZN7cutlass13device_kernelIN5flash32FlashAttnBwdPostprocessConvertdQIN4cute5tupleIJNS3_1CILi96EEENS5_ILi192EEEEEENS_6half_tEfNS_4arch4Sm90ELi384ENS3_8TiledMMAINS3_8MMA_AtomIJNS3_4SM904GMMA25MMA_64x96x16_F32F16F16_SSILNSF_5MajorE1ELSH_1ELNSF_7ScaleInE1ELSI_1EEEEEENS3_6LayoutINS4_IJNS5_ILi3EEENS5_ILi1EEESN_EEENS4_IJSN_NS5_ILi0EEESP_EEEEENS4_IJNS3_10UnderscoreESS_SS_EEEEELb1EEEEEvNT_6ParamsE:
        .type           _ZN7cutlass13device_kernelIN5flash32FlashAttnBwdPostprocessConvertdQIN4cute5tupleIJNS3_1CILi96EEENS5_ILi192EEEEEENS_6half_tEfNS_4arch4Sm90ELi384ENS3_8TiledMMAINS3_8MMA_AtomIJNS3_4SM904GMMA25MMA_64x96x16_F32F16F16_SSILNSF_5MajorE1ELSH_1ELNSF_7ScaleInE1ELSI_1EEEEEENS3_6LayoutINS4_IJNS5_ILi3EEENS5_ILi1EEESN_EEENS4_IJSN_NS5_ILi0EEESP_EEEEENS4_IJNS3_10UnderscoreESS_SS_EEEEELb1EEEEEvNT_6ParamsE,@function
        .size           _ZN7cutlass13device_kernelIN5flash32FlashAttnBwdPostprocessConvertdQIN4cute5tupleIJNS3_1CILi96EEENS5_ILi192EEEEEENS_6half_tEfNS_4arch4Sm90ELi384ENS3_8TiledMMAINS3_8MMA_AtomIJNS3_4SM904GMMA25MMA_64x96x16_F32F16F16_SSILNSF_5MajorE1ELSH_1ELNSF_7ScaleInE1ELSI_1EEEEEENS3_6LayoutINS4_IJNS5_ILi3EEENS5_ILi1EEESN_EEENS4_IJSN_NS5_ILi0EEESP_EEEEENS4_IJNS3_10UnderscoreESS_SS_EEEEELb1EEEEEvNT_6ParamsE,(.L_x_3879 - _ZN7cutlass13device_kernelIN5flash32FlashAttnBwdPostprocessConvertdQIN4cute5tupleIJNS3_1CILi96EEENS5_ILi192EEEEEENS_6half_tEfNS_4arch4Sm90ELi384ENS3_8TiledMMAINS3_8MMA_AtomIJNS3_4SM904GMMA25MMA_64x96x16_F32F16F16_SSILNSF_5MajorE1ELSH_1ELNSF_7ScaleInE1ELSI_1EEEEEENS3_6LayoutINS4_IJNS5_ILi3EEENS5_ILi1EEESN_EEENS4_IJSN_NS5_ILi0EEESP_EEEEENS4_IJNS3_10UnderscoreESS_SS_EEEEELb1EEEEEvNT_6ParamsE)
        .other          _ZN7cutlass13device_kernelIN5flash32FlashAttnBwdPostprocessConvertdQIN4cute5tupleIJNS3_1CILi96EEENS5_ILi192EEEEEENS_6half_tEfNS_4arch4Sm90ELi384ENS3_8TiledMMAINS3_8MMA_AtomIJNS3_4SM904GMMA25MMA_64x96x16_F32F16F16_SSILNSF_5MajorE1ELSH_1ELNSF_7ScaleInE1ELSI_1EEEEEENS3_6LayoutINS4_IJNS5_ILi3EEENS5_ILi1EEESN_EEENS4_IJSN_NS5_ILi0EEESP_EEEEENS4_IJNS3_10UnderscoreESS_SS_EEEEELb1EEEEEvNT_6ParamsE,@"STO_CUDA_ENTRY STV_DEFAULT"
_ZN7cutlass13device_kernelIN5flash32FlashAttnBwdPostprocessConvertdQIN4cute5tupleIJNS3_1CILi96EEENS5_ILi192EEEEEENS_6half_tEfNS_4arch4Sm90ELi384ENS3_8TiledMMAINS3_8MMA_AtomIJNS3_4SM904GMMA25MMA_64x96x16_F32F16F16_SSILNSF_5MajorE1ELSH_1ELNSF_7ScaleInE1ELSI_1EEEEEENS3_6LayoutINS4_IJNS5_ILi3EEENS5_ILi1EEESN_EEENS4_IJSN_NS5_ILi0EEESP_EEEEENS4_IJNS3_10UnderscoreESS_SS_EEEEELb1EEEEEvNT_6ParamsE:
[----:B------:R-:W-:Y:S08]  /*0000*/  LDC R1, c[0x0][0x28] ;  /* 0x00000a00ff017b82 */ /* 0x000ff00000000800 */
[----:B------:R-:W0:Y:S01]  /*0010*/  LDC.64 R4, c[0x0][0x278] ;  /* 0x00009e00ff047b82 */ /* 0x000e220000000a00 */
[----:B------:R-:W1:Y:S01]  /*0020*/  S2R R11, SR_CTAID.Z ;  /* 0x00000000000b7919 */ /* 0x000e620000002700 */
[----:B------:R-:W-:-:S06]  /*0030*/  ULDC.64 UR8, c[0x0][0x208] ;  /* 0x0000820000087ab9 */ /* 0x000fcc0000000a00 */
[----:B------:R-:W2:Y:S08]  /*0040*/  LDC.64 R8, c[0x0][0x270] ;  /* 0x00009c00ff087b82 */ /* 0x000eb00000000a00 */
[----:B------:R-:W1:Y:S01]  /*0050*/  LDC.64 R2, c[0x0][0x270] ;  /* 0x00009c00ff027b82 */ /* 0x000e620000000a00 */
[----:B0-----:R-:W-:-:S04]  /*0060*/  ISETP.NE.U32.AND P2, PT, R4, RZ, PT ;  /* 0x000000ff0400720c */ /* 0x001fc80003f45070 */
[----:B------:R-:W-:-:S03]  /*0070*/  ISETP.NE.AND.EX P2, PT, R5, RZ, PT, P2 ;  /* 0x000000ff0500720c */ /* 0x000fc60003f45320 */
[----:B------:R-:W0:Y:S01]  /*0080*/  LDC R55, c[0x0][0x240] ;  /* 0x00009000ff377b82 */ /* 0x000e220000000800 */
[----:B--2---:R-:W-:-:S04]  /*0090*/  ISETP.NE.U32.AND P1, PT, R8, RZ, PT ;  /* 0x000000ff0800720c */ /* 0x004fc80003f25070 */
[----:B------:R-:W-:Y:S01]  /*00a0*/  ISETP.NE.AND.EX P1, PT, R9, RZ, PT, P1 ;  /* 0x000000ff0900720c */ /* 0x000fe20003f25310 */
[----:B-1----:R-:W-:-:S04]  /*00b0*/  IMAD.WIDE R2, R11, 0x4, R2 ;  /* 0x000000040b027825 */ /* 0x002fc800078e0202 */
[----:B------:R-:W1:Y:S08]  /*00c0*/  @P2 LDC.64 R4, c[0x0][0x278] ;  /* 0x00009e00ff042b82 */ /* 0x000e700000000a00 */
[----:B------:R2:W5:Y:S01]  /*00d0*/  @P1 LDG.E R7, desc[UR8][R2.64] ;  /* 0x0000000802071981 */ /* 0x000562000c1e1900 */
[----:B-1----:R-:W-:-:S05]  /*00e0*/  @P2 IMAD.WIDE R4, R11, 0x4, R4 ;  /* 0x000000040b042825 */ /* 0x002fca00078e0204 */
[----:B0-----:R2:W5:Y:S01]  /*00f0*/  @P2 LDG.E R55, desc[UR8][R4.64] ;  /* 0x0000000804372981 */ /* 0x001562000c1e1900 */
[----:B------:R-:W-:Y:S01]  /*0100*/  ISETP.NE.U32.AND P0, PT, R8, RZ, PT ;  /* 0x000000ff0800720c */ /* 0x000fe20003f05070 */
[----:B------:R-:W0:Y:S03]  /*0110*/  S2R R48, SR_CTAID.X ;  /* 0x0000000000307919 */ /* 0x000e260000002500 */
[----:B------:R-:W-:Y:S01]  /*0120*/  ISETP.NE.AND.EX P0, PT, R9, RZ, PT, P0 ;  /* 0x000000ff0900720c */ /* 0x000fe20003f05300 */
[----:B0-----:R-:W-:Y:S01]  /*0130*/  IMAD R0, R48, 0x60, RZ ;  /* 0x0000006030007824 */ /* 0x001fe200078e02ff */
[----:B--2---:R-:W-:Y:S11]  /*0140*/  @P2 BRA `(.L_x_3628) ;  /* 0x0000000000102947 */ /* 0x004ff60003800000 */
[----:B------:R-:W-:Y:S05]  /*0150*/  @!P1 BRA `(.L_x_3628) ;  /* 0x00000000000c9947 */ /* 0x000fea0003800000 */
[----:B------:R-:W2:Y:S04]  /*0160*/  LDG.E R4, desc[UR8][R2.64] ;  /* 0x0000000802047981 */ /* 0x000ea8000c1e1900 */
[----:B-----5:R-:W2:Y:S02]  /*0170*/  LDG.E R55, desc[UR8][R2.64+0x4] ;  /* 0x0000040802377981 */ /* 0x020ea4000c1e1900 */
[----:B--2---:R-:W-:-:S07]  /*0180*/  IMAD.IADD R55, R55, 0x1, -R4 ;  /* 0x0000000137377824 */ /* 0x004fce00078e0a04 */
.L_x_3628:
[----:B-----5:R-:W-:-:S13]  /*0190*/  ISETP.GE.AND P2, PT, R0, R55, PT ;  /* 0x000000370000720c */ /* 0x020fda0003f46270 */
[----:B------:R-:W-:Y:S05]  /*01a0*/  @P0 EXIT P2 ;  /* 0x000000000000094d */ /* 0x000fea0001000000 */
[C---:B------:R-:W-:Y:S01]  /*01b0*/  @P1 IMAD R2, R11.reuse, 0x60, R7 ;  /* 0x000000600b021824 */ /* 0x040fe200078e0207 */
[----:B------:R-:W0:Y:S01]  /*01c0*/  S2R R0, SR_CTAID.Y ;  /* 0x0000000000007919 */ /* 0x000e220000002600 */
[----:B------:R-:W1:Y:S01]  /*01d0*/  LDC.64 R14, c[0x0][0x228] ;  /* 0x00008a00ff0e7b82 */ /* 0x000e620000000a00 */
[----:B------:R-:W-:Y:S01]  /*01e0*/  IMAD R9, R48, 0x4800, RZ ;  /* 0x0000480030097824 */ /* 0x000fe200078e02ff */
[----:B------:R-:W-:Y:S01]  /*01f0*/  SHF.R.S32.HI R53, RZ, 0x1f, R11 ;  /* 0x0000001fff357819 */ /* 0x000fe2000001140b */
[----:B------:R-:W-:Y:S01]  /*0200*/  @P1 IMAD.HI R2, R2, 0x2aaaaaab, RZ ;  /* 0x2aaaaaab02021827 */ /* 0x000fe200078e02ff */
[----:B------:R-:W2:Y:S01]  /*0210*/  S2R R12, SR_TID.X ;  /* 0x00000000000c7919 */ /* 0x000ea20000002100 */
[----:B------:R-:W-:Y:S01]  /*0220*/  SEL R50, R11, RZ, !P0 ;  /* 0x000000ff0b327207 */ /* 0x000fe20004000000 */
[----:B------:R-:W-:Y:S01]  /*0230*/  BSSY B0, `(.L_x_3629) ;  /* 0x000002f000007945 */ /* 0x000fe20003800000 */
[----:B------:R-:W-:Y:S01]  /*0240*/  SEL R53, R53, RZ, !P0 ;  /* 0x000000ff35357207 */ /* 0x000fe20004000000 */
[----:B------:R-:W3:Y:S01]  /*0250*/  LDC.64 R16, c[0x0][0x230] ;  /* 0x00008c00ff107b82 */ /* 0x000ee20000000a00 */
[----:B------:R-:W-:Y:S01]  /*0260*/  @P1 SHF.R.U32.HI R3, RZ, 0x1f, R2 ;  /* 0x0000001fff031819 */ /* 0x000fe20000011602 */
[----:B------:R-:W4:Y:S03]  /*0270*/  S2R R13, SR_CgaCtaId ;  /* 0x00000000000d7919 */ /* 0x000f260000008800 */
[----:B------:R-:W-:-:S05]  /*0280*/  @P1 LEA.HI.SX32 R3, R2, R3, 0x1c ;  /* 0x0000000302031211 */ /* 0x000fca00078fe2ff */
[----:B------:R-:W-:Y:S01]  /*0290*/  @P1 IMAD R5, R3, 0x4800, RZ ;  /* 0x0000480003051824 */ /* 0x000fe200078e02ff */
[----:B------:R-:W-:-:S03]  /*02a0*/  CS2R R2, SRZ ;  /* 0x0000000000027805 */ /* 0x000fc6000001ff00 */
[--C-:B------:R-:W-:Y:S01]  /*02b0*/  @P1 IMAD.MOV.U32 R2, RZ, RZ, R5.reuse ;  /* 0x000000ffff021224 */ /* 0x100fe200078e0005 */
[----:B------:R-:W-:-:S04]  /*02c0*/  @P1 SHF.R.S32.HI R3, RZ, 0x1f, R5 ;  /* 0x0000001fff031819 */ /* 0x000fc80000011405 */
[----:B------:R-:W-:-:S04]  /*02d0*/  IADD3 R2, P2, R9, R2, RZ ;  /* 0x0000000209027210 */ /* 0x000fc80007f5e0ff */
[----:B------:R-:W-:Y:S02]  /*02e0*/  LEA.HI.X.SX32 R3, R9, R3, 0x1, P2 ;  /* 0x0000000309037211 */ /* 0x000fe400010f0eff */
[----:B------:R-:W5:Y:S01]  /*02f0*/  LDC.64 R8, c[0x0][0x210] ;  /* 0x00008400ff087b82 */ /* 0x000f620000000a00 */
[----:B0-----:R-:W-:Y:S01]  /*0300*/  SHF.R.S32.HI R51, RZ, 0x1f, R0 ;  /* 0x0000001fff337819 */ /* 0x001fe20000011400 */
[----:B-1----:R-:W-:Y:S01]  /*0310*/  IMAD.WIDE.U32 R2, R0, R14, R2 ;  /* 0x0000000e00027225 */ /* 0x002fe200078e0002 */
[----:B--2---:R-:W-:-:S03]  /*0320*/  ISETP.NE.AND P0, PT, R12, RZ, PT ;  /* 0x000000ff0c00720c */ /* 0x004fc60003f05270 */
[----:B------:R-:W-:-:S04]  /*0330*/  IMAD R4, R51, R14, RZ ;  /* 0x0000000e33047224 */ /* 0x000fc800078e02ff */
[----:B------:R-:W-:Y:S02]  /*0340*/  IMAD R5, R0, R15, R4 ;  /* 0x0000000f00057224 */ /* 0x000fe400078e0204 */
[-C--:B---3--:R-:W-:Y:S02]  /*0350*/  IMAD R4, R53, R16.reuse, RZ ;  /* 0x0000001035047224 */ /* 0x088fe400078e02ff */
[----:B------:R-:W-:Y:S02]  /*0360*/  IMAD.IADD R3, R3, 0x1, R5 ;  /* 0x0000000103037824 */ /* 0x000fe400078e0205 */
[C---:B------:R-:W-:Y:S02]  /*0370*/  IMAD R5, R50.reuse, R17, R4 ;  /* 0x0000001132057224 */ /* 0x040fe400078e0204 */
[----:B------:R-:W-:-:S05]  /*0380*/  IMAD.WIDE.U32 R2, R50, R16, R2 ;  /* 0x0000001032027225 */ /* 0x000fca00078e0002 */
[----:B------:R-:W-:Y:S02]  /*0390*/  IADD3 R3, R3, R5, RZ ;  /* 0x0000000503037210 */ /* 0x000fe40007ffe0ff */
[----:B-----5:R-:W-:-:S04]  /*03a0*/  LEA R8, P2, R2, R8, 0x2 ;  /* 0x0000000802087211 */ /* 0x020fc800078410ff */
[----:B------:R-:W-:Y:S01]  /*03b0*/  LEA.HI.X R3, R2, R9, R3, 0x2, P2 ;  /* 0x0000000902037211 */ /* 0x000fe200010f1403 */
[----:B----4-:R-:W-:Y:S08]  /*03c0*/  @P0 BRA `(.L_x_3630) ;  /* 0x0000000000540947 */ /* 0x010ff00003800000 */
[----:B------:R-:W0:Y:S01]  /*03d0*/  S2UR UR7, SR_CgaCtaId ;  /* 0x00000000000779c3 */ /* 0x000e220000008800 */
[----:B------:R-:W-:Y:S01]  /*03e0*/  UMOV UR6, 0x400 ;  /* 0x0000040000067882 */ /* 0x000fe20000000000 */
[----:B------:R-:W-:Y:S01]  /*03f0*/  UMOV UR4, 0x1 ;  /* 0x0000000100047882 */ /* 0x000fe20000000000 */
[----:B------:R-:W-:Y:S01]  /*0400*/  IMAD.MOV.U32 R2, RZ, RZ, 0x12000 ;  /* 0x00012000ff027424 */ /* 0x000fe200078e00ff */
[----:B------:R-:W-:-:S04]  /*0410*/  UIADD3 UR4, -UR4, 0x100000, URZ ;  /* 0x0010000004047890 */ /* 0x000fc8000fffe13f */
[----:B------:R-:W-:Y:S02]  /*0420*/  USHF.L.U32 UR5, UR4, 0xb, URZ ;  /* 0x0000000b04057899 */ /* 0x000fe4000800063f */
[----:B------:R-:W-:Y:S01]  /*0430*/  USHF.L.U32 UR4, UR4, 0x1, URZ ;  /* 0x0000000104047899 */ /* 0x000fe2000800063f */
[----:B------:R-:W-:Y:S01]  /*0440*/  PLOP3.LUT P0, PT, PT, PT, PT, 0x80, 0x0 ;  /* 0x000000000000781c */ /* 0x000fe20003f0f070 */
[----:B------:R-:W-:Y:S01]  /*0450*/  UMOV UR10, 0x1200 ;  /* 0x00001200000a7882 */ /* 0x000fe20000000000 */
[----:B0-----:R-:W-:-:S04]  /*0460*/  ULEA UR6, UR7, UR6, 0x18 ;  /* 0x0000000607067291 */ /* 0x001fc8000f8ec03f */
[----:B------:R-:W-:Y:S01]  /*0470*/  UIADD3 UR7, UR6, 0x1b000, URZ ;  /* 0x0001b00006077890 */ /* 0x000fe2000fffe03f */
[----:B------:R-:W0:Y:S07]  /*0480*/  FENCE.VIEW.ASYNC.S ;  /* 0x00000000000073c6 */ /* 0x000e2e0000000000 */
[----:B0-----:R0:W1:Y:S02]  /*0490*/  SYNCS.EXCH.64 URZ, [UR6+0x1b000], UR4 ;  /* 0x01b00004063f75b2 */ /* 0x0010640008000100 */
[----:B0-----:R-:W-:-:S02]  /*04a0*/  R2UR UR4, R8 ;  /* 0x00000000080472ca */ /* 0x001fc400000e0000 */
[----:B------:R-:W-:Y:S01]  /*04b0*/  R2UR UR5, R3 ;  /* 0x00000000030572ca */ /* 0x000fe200000e0000 */
[----:B-1----:R0:W-:-:S14]  /*04c0*/  SYNCS.ARRIVE.TRANS64 RZ, [UR6+0x1b000], R2 ;  /* 0x01b00002ffff79a7 */ /* 0x0021dc0008000006 */
.L_x_3631:
[----:B------:R-:W-:Y:S01]  /*04d0*/  @P0 ELECT P2, URZ, PT ;  /* 0x00000000003f082f */ /* 0x000fe20003840000 */
[----:B------:R1:W-:-:S12]  /*04e0*/  UBLKCP.S.G [UR6], [UR4], UR10 ;  /* 0x00000006040073ba */ /* 0x0003d8000800020a */
[----:B------:R-:W-:Y:S02]  /*04f0*/  @P2 PLOP3.LUT P0, PT, P2, PT, PT, 0x8, 0x0 ;  /* 0x000000000000281c */ /* 0x000fe4000170e170 */
[----:B------:R-:W-:-:S11]  /*0500*/  PLOP3.LUT P2, PT, PT, PT, PT, 0x8, 0x0 ;  /* 0x000000000000781c */ /* 0x000fd60003f4e170 */
[----:B-1----:R-:W-:Y:S05]  /*0510*/  @P0 BRA.U.ANY `(.L_x_3631) ;  /* 0xfffffffd00ec0947 */ /* 0x002fea000393ffff */
.L_x_3630:
[----:B------:R-:W-:Y:S05]  /*0520*/  BSYNC B0 ;  /* 0x0000000000007941 */ /* 0x000fea0003800000 */
.L_x_3629:
[----:B------:R-:W-:Y:S01]  /*0530*/  BAR.SYNC.DEFER_BLOCKING 0x0 ;  /* 0x0000000000007b1d */ /* 0x000fe20000010000 */
[----:B0-----:R-:W-:Y:S02]  /*0540*/  MOV R2, 0x400 ;  /* 0x0000040000027802 */ /* 0x001fe40000000f00 */
[----:B------:R-:W-:Y:S02]  /*0550*/  CS2R R68, SRZ ;  /* 0x0000000000447805 */ /* 0x000fe4000001ff00 */
[----:B------:R-:W-:Y:S01]  /*0560*/  SHF.L.U32 R3, RZ, 0x1f, RZ ;  /* 0x0000001fff037819 */ /* 0x000fe200000006ff */
[--C-:B------:R-:W-:Y:S01]  /*0570*/  @P1 IMAD.MOV.U32 R68, RZ, RZ, R7.reuse ;  /* 0x000000ffff441224 */ /* 0x100fe200078e0007 */
[----:B------:R-:W-:Y:S02]  /*0580*/  LEA R2, R13, R2, 0x18 ;  /* 0x000000020d027211 */ /* 0x000fe400078ec0ff */
[----:B------:R-:W-:-:S07]  /*0590*/  @P1 SHF.R.S32.HI R69, RZ, 0x1f, R7 ;  /* 0x0000001fff451819 */ /* 0x000fce0000011407 */
.L_x_3632:
[----:B0-----:R0:W1:Y:S02]  /*05a0*/  SYNCS.PHASECHK.TRANS64.TRYWAIT P0, [R2+URZ+0x1b000], R3 ;  /* 0x01b00003020075a7 */ /* 0x001064000800017f */
[----:B-1----:R-:W-:Y:S05]  /*05b0*/  @!P0 NANOSLEEP.SYNCS 0x989680 ;  /* 0x009896800000895d */ /* 0x002fea0003900000 */
[----:B------:R-:W1:Y:S02]  /*05c0*/  @!P0 SYNCS.PHASECHK.TRANS64 P0, [R2+URZ+0x1b000], R3 ;  /* 0x01b00003020085a7 */ /* 0x000e64000800007f */
[----:B-1----:R-:W-:Y:S05]  /*05d0*/  @!P0 BRA `(.L_x_3632) ;  /* 0xfffffffc00f08947 */ /* 0x002fea000383ffff */
[----:B------:R-:W-:Y:S01]  /*05e0*/  SHF.R.S32.HI R5, RZ, 0x1f, R12 ;  /* 0x0000001fff057819 */ /* 0x000fe2000001140c */
[----:B------:R-:W-:Y:S01]  /*05f0*/  IMAD.HI R6, R12, 0x2aaaaaab, RZ ;  /* 0x2aaaaaab0c067827 */ /* 0x000fe200078e02ff */
[----:B------:R-:W-:Y:S01]  /*0600*/  ULDC UR4, c[0x0][0x268] ;  /* 0x00009a0000047ab9 */ /* 0x000fe20000000800 */
[----:B------:R-:W-:Y:S01]  /*0610*/  ULDC.64 UR6, c[0x0][0x258] ;  /* 0x0000960000067ab9 */ /* 0x000fe20000000a00 */
[----:B0-----:R-:W-:Y:S01]  /*0620*/  LEA.HI R3, R5, R12, RZ, 0x7 ;  /* 0x0000000c05037211 */ /* 0x001fe200078f38ff */
[----:B------:R-:W-:Y:S01]  /*0630*/  IMAD R55, R48, -0x60, R55 ;  /* 0xffffffa030377824 */ /* 0x000fe200078e0237 */
[----:B------:R-:W-:Y:S01]  /*0640*/  SHF.R.U32.HI R9, RZ, 0x1f, R6 ;  /* 0x0000001fff097819 */ /* 0x000fe20000011606 */
[----:B------:R-:W-:Y:S01]  /*0650*/  IMAD R51, R51, UR6, RZ ;  /* 0x0000000633337c24 */ /* 0x000fe2000f8e02ff */
[----:B------:R-:W-:Y:S01]  /*0660*/  LOP3.LUT R7, R3, 0x3fffff80, RZ, 0xc0, !PT ;  /* 0x3fffff8003077812 */ /* 0x000fe200078ec0ff */
[----:B------:R-:W-:Y:S01]  /*0670*/  BSSY B0, `(.L_x_3633) ;  /* 0x00000b7000007945 */ /* 0x000fe20003800000 */
[----:B------:R-:W-:Y:S01]  /*0680*/  SHF.R.S32.HI R4, RZ, 0x7, R3 ;  /* 0x00000007ff047819 */ /* 0x000fe20000011403 */
[----:B------:R-:W-:Y:S01]  /*0690*/  IMAD R51, R0, UR7, R51 ;  /* 0x0000000700337c24 */ /* 0x000fe2000f8e0233 */
[-C--:B------:R-:W-:Y:S01]  /*06a0*/  LEA.HI R14, R6, R9.reuse, RZ, 0x1d ;  /* 0x00000009060e7211 */ /* 0x080fe200078fe8ff */
[----:B------:R-:W-:Y:S01]  /*06b0*/  IMAD.IADD R7, R12, 0x1, -R7 ;  /* 0x000000010c077824 */ /* 0x000fe200078e0a07 */
[----:B------:R-:W-:-:S02]  /*06c0*/  LEA.HI.SX32 R3, R6, R9, 0x1e ;  /* 0x0000000906037211 */ /* 0x000fc400078ff2ff */
[----:B------:R-:W-:Y:S01]  /*06d0*/  LEA.HI R15, R6, R9, RZ, 0x1b ;  /* 0x00000009060f7211 */ /* 0x000fe200078fd8ff */
[----:B------:R-:W-:Y:S01]  /*06e0*/  IMAD R7, R4, 0x600, R7 ;  /* 0x0000060004077824 */ /* 0x000fe200078e0207 */
[-C--:B------:R-:W-:Y:S01]  /*06f0*/  LEA.HI R4, R5, R12.reuse, RZ, 0x3 ;  /* 0x0000000c05047211 */ /* 0x080fe200078f18ff */
[----:B------:R-:W-:Y:S01]  /*0700*/  IMAD R66, R3, -0x18, R12 ;  /* 0xffffffe803427824 */ /* 0x000fe200078e020c */
[-C--:B------:R-:W-:Y:S01]  /*0710*/  LEA.HI R8, R5, R12.reuse, RZ, 0x4 ;  /* 0x0000000c05087211 */ /* 0x080fe200078f20ff */
[----:B------:R-:W-:Y:S01]  /*0720*/  IMAD.SHL.U32 R24, R14, 0x40, RZ ;  /* 0x000000400e187824 */ /* 0x000fe200078e00ff */
[----:B------:R-:W-:Y:S02]  /*0730*/  SHF.L.U32 R7, R7, 0x2, RZ ;  /* 0x0000000207077819 */ /* 0x000fe400000006ff */
[CC--:B------:R-:W-:Y:S02]  /*0740*/  LEA.HI R10, R5.reuse, R12.reuse, RZ, 0x6 ;  /* 0x0000000c050a7211 */ /* 0x0c0fe400078f30ff */
[----:B------:R-:W-:Y:S01]  /*0750*/  LEA.HI R6, R5, R12, RZ, 0x5 ;  /* 0x0000000c05067211 */ /* 0x000fe200078f28ff */
[----:B------:R-:W-:Y:S01]  /*0760*/  IMAD R64, R7, 0x4, R2 ;  /* 0x0000000407407824 */ /* 0x000fe200078e0202 */
[----:B------:R-:W-:-:S02]  /*0770*/  LOP3.LUT R5, R4, 0xfffffff8, RZ, 0xc0, !PT ;  /* 0xfffffff804057812 */ /* 0x000fc400078ec0ff */
[----:B------:R-:W-:Y:S02]  /*0780*/  SHF.R.S32.HI R9, RZ, 0x4, R8 ;  /* 0x00000004ff097819 */ /* 0x000fe40000011408 */
[----:B------:R-:W0:Y:S01]  /*0790*/  LDS.128 R44, [R64] ;  /* 0x00000000402c7984 */ /* 0x000e220000000c00 */
[----:B------:R-:W-:Y:S01]  /*07a0*/  IMAD.IADD R22, R12, 0x1, -R5 ;  /* 0x000000010c167824 */ /* 0x000fe200078e0a05 */
[----:B------:R-:W-:Y:S02]  /*07b0*/  LEA.HI R5, R3, R3, RZ, 0x1 ;  /* 0x0000000303057211 */ /* 0x000fe400078f08ff */
[----:B------:R-:W-:Y:S01]  /*07c0*/  LEA.HI R8, R8, R9, RZ, 0x1 ;  /* 0x0000000908087211 */ /* 0x000fe200078f08ff */
[----:B------:R-:W1:Y:S01]  /*07d0*/  LDS.128 R40, [R64+0x2800] ;  /* 0x0028000040287984 */ /* 0x000e620000000c00 */
[----:B------:R-:W-:Y:S02]  /*07e0*/  LEA.HI R23, R22, R22, RZ, 0x1 ;  /* 0x0000001616177211 */ /* 0x000fe400078f08ff */
[----:B------:R-:W-:Y:S01]  /*07f0*/  LOP3.LUT R16, R5, 0x7fffffe, RZ, 0xc0, !PT ;  /* 0x07fffffe05107812 */ /* 0x000fe200078ec0ff */
[----:B------:R-:W2:Y:S01]  /*0800*/  LDS.128 R36, [R64+0x3000] ;  /* 0x0030000040247984 */ /* 0x000ea20000000c00 */
[----:B------:R-:W-:-:S02]  /*0810*/  SHF.R.S32.HI R27, RZ, 0x1f, R66 ;  /* 0x0000001fff1b7819 */ /* 0x000fc40000011442 */
[C---:B------:R-:W-:Y:S01]  /*0820*/  LOP3.LUT R13, R23.reuse, 0x3fffffe, RZ, 0xc0, !PT ;  /* 0x03fffffe170d7812 */ /* 0x040fe200078ec0ff */
[----:B------:R-:W-:Y:S01]  /*0830*/  IMAD.SHL.U32 R23, R23, 0x20, RZ ;  /* 0x0000002017177824 */ /* 0x000fe200078e00ff */
[----:B------:R-:W-:Y:S01]  /*0840*/  LOP3.LUT R8, R8, 0xfffffe, RZ, 0xc0, !PT ;  /* 0x00fffffe08087812 */ /* 0x000fe200078ec0ff */
[----:B------:R-:W-:Y:S01]  /*0850*/  IMAD.IADD R12, R3, 0x1, -R16 ;  /* 0x00000001030c7824 */ /* 0x000fe200078e0a10 */
[----:B------:R-:W-:Y:S01]  /*0860*/  LEA.HI R27, R27, R66, RZ, 0x2 ;  /* 0x000000421b1b7211 */ /* 0x000fe200078f10ff */
[----:B------:R-:W3:Y:S01]  /*0870*/  LDS.128 R16, [R64+0x1800] ;  /* 0x0018000040107984 */ /* 0x000ee20000000c00 */
[----:B------:R-:W-:Y:S01]  /*0880*/  LOP3.LUT R25, R24, 0xc0, RZ, 0xc0, !PT ;  /* 0x000000c018197812 */ /* 0x000fe200078ec0ff */
[----:B------:R-:W-:Y:S01]  /*0890*/  IMAD.IADD R21, R9, 0x1, -R8 ;  /* 0x0000000109157824 */ /* 0x000fe200078e0a08 */
[----:B------:R-:W-:Y:S01]  /*08a0*/  SHF.L.U32 R66, R66, 0x3, RZ ;  /* 0x0000000342427819 */ /* 0x000fe200000006ff */
[----:B------:R-:W-:Y:S01]  /*08b0*/  IMAD R28, R15, 0x8, R12 ;  /* 0x000000080f1c7824 */ /* 0x000fe200078e020c */
[----:B------:R-:W-:Y:S01]  /*08c0*/  LOP3.LUT R20, R4, 0x8, RZ, 0xc0, !PT ;  /* 0x0000000804147812 */ /* 0x000fe200078ec0ff */
[----:B------:R-:W4:Y:S01]  /*08d0*/  LDS.128 R32, [R64+0x3800] ;  /* 0x0038000040207984 */ /* 0x000f220000000c00 */
[----:B------:R-:W-:-:S02]  /*08e0*/  SHF.R.S32.HI R4, RZ, 0x6, R10 ;  /* 0x00000006ff047819 */ /* 0x000fc4000001140a */
[----:B------:R-:W-:Y:S01]  /*08f0*/  SHF.R.U32.HI R7, RZ, 0x1, R6 ;  /* 0x00000001ff077819 */ /* 0x000fe20000011606 */
[----:B------:R-:W5:Y:S01]  /*0900*/  LDS.128 R8, [R64+0x800] ;  /* 0x0008000040087984 */ /* 0x000f620000000c00 */
[----:B------:R-:W-:Y:S01]  /*0910*/  LOP3.LUT R23, R23, 0xc0, RZ, 0xc0, !PT ;  /* 0x000000c017177812 */ /* 0x000fe200078ec0ff */
[----:B------:R-:W-:Y:S01]  /*0920*/  IMAD R21, R4, 0xc, R21 ;  /* 0x0000000c04157824 */ /* 0x000fe200078e0215 */
[----:B------:R-:W-:Y:S02]  /*0930*/  IADD3 R22, R22, -R13, RZ ;  /* 0x8000000d16167210 */ /* 0x000fe40007ffe0ff */
[----:B------:R-:W-:Y:S01]  /*0940*/  LOP3.LUT R26, R25, 0x18, R66, 0xf8, !PT ;  /* 0x00000018191a7812 */ /* 0x000fe200078ef842 */
[----:B------:R-:W5:Y:S01]  /*0950*/  LDS.128 R12, [R64+0x2000] ;  /* 0x00200000400c7984 */ /* 0x000f620000000c00 */
[----:B------:R-:W-:Y:S01]  /*0960*/  SHF.R.S32.HI R27, RZ, 0x2, R27 ;  /* 0x00000002ff1b7819 */ /* 0x000fe2000001141b */
[----:B------:R-:W-:Y:S01]  /*0970*/  IMAD R21, R21, 0x8, R22 ;  /* 0x0000000815157824 */ /* 0x000fe200078e0216 */
[----:B------:R-:W-:-:S02]  /*0980*/  SHF.R.U32.HI R25, RZ, 0x3, R25 ;  /* 0x00000003ff197819 */ /* 0x000fc40000011619 */
[----:B------:R-:W-:Y:S01]  /*0990*/  LOP3.LUT R20, R20, 0x10, R7, 0xf8, !PT ;  /* 0x0000001014147812 */ /* 0x000fe200078ef807 */
[----:B------:R-:W-:Y:S01]  /*09a0*/  IMAD R52, R27, 0x60, R28 ;  /* 0x000000601b347824 */ /* 0x000fe200078e021c */
[--C-:B------:R-:W-:Y:S01]  /*09b0*/  SHF.R.U32.HI R24, RZ, 0x3, R23.reuse ;  /* 0x00000003ff187819 */ /* 0x100fe20000011617 */
[----:B------:R-:W5:Y:S01]  /*09c0*/  LDS.128 R4, [R64+0x1000] ;  /* 0x0010000040047984 */ /* 0x000f620000000c00 */
[----:B------:R-:W-:Y:S01]  /*09d0*/  LOP3.LUT R25, R26, R25, RZ, 0x3c, !PT ;  /* 0x000000191a197212 */ /* 0x000fe200078e3cff */
[----:B0-----:R-:W-:Y:S01]  /*09e0*/  FMUL.FTZ R59, R45, UR4 ;  /* 0x000000042d3b7c20 */ /* 0x001fe20008410000 */
[----:B------:R-:W-:Y:S01]  /*09f0*/  LOP3.LUT R20, R24, R20, R23, 0x1e, !PT ;  /* 0x0000001418147212 */ /* 0x000fe200078e1e17 */
[----:B------:R-:W0:Y:S01]  /*0a00*/  LDS.128 R28, [R64+0x4000] ;  /* 0x00400000401c7984 */ /* 0x000e220000000c00 */
[----:B------:R-:W-:Y:S01]  /*0a10*/  FMUL.FTZ R54, R46, UR4 ;  /* 0x000000042e367c20 */ /* 0x000fe20008410000 */
[----:B------:R-:W-:Y:S01]  /*0a20*/  IMAD.U32 R49, R52, 0x20, R25 ;  /* 0x0000002034317824 */ /* 0x000fe200078e0019 */
[----:B------:R-:W-:Y:S01]  /*0a30*/  LEA R57, R21, R20, 0x5 ;  /* 0x0000001415397211 */ /* 0x000fe200078e28ff */
[----:B------:R-:W0:Y:S01]  /*0a40*/  LDS.128 R24, [R64+0x4800] ;  /* 0x0048000040187984 */ /* 0x000e220000000c00 */
[----:B------:R-:W-:Y:S01]  /*0a50*/  FMUL.FTZ R52, R44, UR4 ;  /* 0x000000042c347c20 */ /* 0x000fe20008410000 */
[----:B------:R-:W-:Y:S01]  /*0a60*/  FMUL.FTZ R61, R47, UR4 ;  /* 0x000000042f3d7c20 */ /* 0x000fe20008410000 */
[----:B-1----:R-:W-:Y:S01]  /*0a70*/  FMUL.FTZ R41, R41, UR4 ;  /* 0x0000000429297c20 */ /* 0x002fe20008410000 */
[----:B------:R-:W1:Y:S01]  /*0a80*/  LDS.128 R20, [R64+0x5000] ;  /* 0x0050000040147984 */ /* 0x000e620000000c00 */
[----:B--2---:R-:W-:Y:S01]  /*0a90*/  FMUL.FTZ R36, R36, UR4 ;  /* 0x0000000424247c20 */ /* 0x004fe20008410000 */
[----:B------:R-:W-:Y:S01]  /*0aa0*/  IMAD R57, R57, 0x2, R2 ;  /* 0x0000000239397824 */ /* 0x000fe200078e0202 */
[----:B------:R-:W-:Y:S01]  /*0ab0*/  SHF.R.S32.HI R67, RZ, 0x1f, R66 ;  /* 0x0000001fff437819 */ /* 0x000fe20000011442 */
[----:B------:R2:W1:Y:S01]  /*0ac0*/  LDS.128 R44, [R64+0x5800] ;  /* 0x00580000402c7984 */ /* 0x0004620000000c00 */
[----:B---3--:R-:W-:Y:S01]  /*0ad0*/  FMUL.FTZ R63, R17, UR4 ;  /* 0x00000004113f7c20 */ /* 0x008fe20008410000 */
[----:B------:R-:W-:Y:S01]  /*0ae0*/  FMUL.FTZ R17, R18, UR4 ;  /* 0x0000000412117c20 */ /* 0x000fe20008410000 */
[----:B------:R-:W-:Y:S01]  /*0af0*/  FMUL.FTZ R18, R19, UR4 ;  /* 0x0000000413127c20 */ /* 0x000fe20008410000 */
[----:B------:R-:W-:Y:S01]  /*0b00*/  FMUL.FTZ R16, R16, UR4 ;  /* 0x0000000410107c20 */ /* 0x000fe20008410000 */
[----:B----4-:R-:W-:Y:S01]  /*0b10*/  FMUL.FTZ R32, R32, UR4 ;  /* 0x0000000420207c20 */ /* 0x010fe20008410000 */
[----:B-----5:R-:W-:Y:S01]  /*0b20*/  FMUL.FTZ R56, R9, UR4 ;  /* 0x0000000409387c20 */ /* 0x020fe20008410000 */
[----:B------:R-:W-:Y:S01]  /*0b30*/  FMUL.FTZ R8, R8, UR4 ;  /* 0x0000000408087c20 */ /* 0x000fe20008410000 */
[----:B------:R-:W-:Y:S01]  /*0b40*/  FMUL.FTZ R9, R10, UR4 ;  /* 0x000000040a097c20 */ /* 0x000fe20008410000 */
[----:B------:R-:W-:Y:S01]  /*0b50*/  FMUL.FTZ R58, R11, UR4 ;  /* 0x000000040b3a7c20 */ /* 0x000fe20008410000 */
[----:B--2---:R-:W-:Y:S01]  /*0b60*/  FMUL.FTZ R64, R15, UR4 ;  /* 0x000000040f407c20 */ /* 0x004fe20008410000 */
        /* <DEDUP_REMOVED lines=15> */
[----:B0-----:R-:W-:Y:S01]  /*0c60*/  FMUL.FTZ R35, R29, UR4 ;  /* 0x000000041d237c20 */ /* 0x001fe20008410000 */
[----:B------:R-:W-:Y:S01]  /*0c70*/  FMUL.FTZ R40, R31, UR4 ;  /* 0x000000041f287c20 */ /* 0x000fe20008410000 */
[----:B------:R-:W-:Y:S01]  /*0c80*/  FMUL.FTZ R29, R30, UR4 ;  /* 0x000000041e1d7c20 */ /* 0x000fe20008410000 */
[----:B------:R-:W-:Y:S01]  /*0c90*/  FMUL.FTZ R31, R26, UR4 ;  /* 0x000000041a1f7c20 */ /* 0x000fe20008410000 */
[----:B------:R-:W-:Y:S01]  /*0ca0*/  FMUL.FTZ R12, R12, UR4 ;  /* 0x000000040c0c7c20 */ /* 0x000fe20008410000 */
[----:B------:R-:W-:Y:S01]  /*0cb0*/  FMUL.FTZ R30, R24, UR4 ;  /* 0x00000004181e7c20 */ /* 0x000fe20008410000 */
[----:B------:R-:W-:Y:S01]  /*0cc0*/  FMUL.FTZ R26, R27, UR4 ;  /* 0x000000041b1a7c20 */ /* 0x000fe20008410000 */
[----:B-1----:R-:W-:Y:S01]  /*0cd0*/  FMUL.FTZ R27, R21, UR4 ;  /* 0x00000004151b7c20 */ /* 0x002fe20008410000 */
[----:B------:R-:W-:Y:S01]  /*0ce0*/  FMUL.FTZ R24, R23, UR4 ;  /* 0x0000000417187c20 */ /* 0x000fe20008410000 */
[----:B------:R-:W-:Y:S01]  /*0cf0*/  FMUL.FTZ R28, R28, UR4 ;  /* 0x000000041c1c7c20 */ /* 0x000fe20008410000 */
[----:B------:R-:W-:Y:S01]  /*0d00*/  FMUL.FTZ R25, R25, UR4 ;  /* 0x0000000419197c20 */ /* 0x000fe20008410000 */
[----:B------:R-:W-:Y:S01]  /*0d10*/  FMUL.FTZ R21, R22, UR4 ;  /* 0x0000000416157c20 */ /* 0x000fe20008410000 */
[----:B------:R-:W-:Y:S01]  /*0d20*/  F2FP.F16.F32.PACK_AB R6, R56, R8 ;  /* 0x000000083806723e */ /* 0x000fe200000000ff */
[----:B------:R-:W-:Y:S01]  /*0d30*/  FMUL.FTZ R23, R46, UR4 ;  /* 0x000000042e177c20 */ /* 0x000fe20008410000 */
[----:B------:R-:W-:Y:S01]  /*0d40*/  F2FP.F16.F32.PACK_AB R7, R58, R9 ;  /* 0x000000093a07723e */ /* 0x000fe200000000ff */
[----:B------:R-:W-:Y:S01]  /*0d50*/  FMUL.FTZ R20, R20, UR4 ;  /* 0x0000000414147c20 */ /* 0x000fe20008410000 */
[----:B------:R-:W-:Y:S01]  /*0d60*/  FMUL.FTZ R22, R44, UR4 ;  /* 0x000000042c167c20 */ /* 0x000fe20008410000 */
[----:B------:R-:W-:Y:S01]  /*0d70*/  FMUL.FTZ R45, R45, UR4 ;  /* 0x000000042d2d7c20 */ /* 0x000fe20008410000 */
[----:B------:R-:W-:Y:S01]  /*0d80*/  F2FP.F16.F32.PACK_AB R4, R59, R52 ;  /* 0x000000343b04723e */ /* 0x000fe200000000ff */
[----:B------:R-:W-:Y:S01]  /*0d90*/  FMUL.FTZ R46, R47, UR4 ;  /* 0x000000042f2e7c20 */ /* 0x000fe20008410000 */
[----:B------:R-:W-:Y:S01]  /*0da0*/  F2FP.F16.F32.PACK_AB R5, R61, R54 ;  /* 0x000000363d05723e */ /* 0x000fe200000000ff */
[----:B------:R-:W-:Y:S01]  /*0db0*/  ULDC UR4, c[0x0][0x244] ;  /* 0x0000910000047ab9 */ /* 0x000fe20000000800 */
[----:B------:R-:W-:-:S02]  /*0dc0*/  F2FP.F16.F32.PACK_AB R8, R60, R10 ;  /* 0x0000000a3c08723e */ /* 0x000fc400000000ff */
[----:B------:R-:W-:Y:S01]  /*0dd0*/  F2FP.F16.F32.PACK_AB R9, R62, R11 ;  /* 0x0000000b3e09723e */ /* 0x000fe200000000ff */
[----:B------:R-:W-:Y:S01]  /*0de0*/  STSM.16.MT88.4 [R57+0x12000], R4 ;  /* 0x0120000439007844 */ /* 0x000fe20000004200 */
        /* <DEDUP_REMOVED lines=8> */
[----:B------:R-:W-:Y:S02]  /*0e70*/  F2FP.F16.F32.PACK_AB R38, R39, R32 ;  /* 0x000000202726723e */ /* 0x000fe400000000ff */
[----:B------:R-:W-:Y:S01]  /*0e80*/  F2FP.F16.F32.PACK_AB R36, R43, R36 ;  /* 0x000000242b24723e */ /* 0x000fe200000000ff */
[----:B------:R1:W-:Y:S01]  /*0e90*/  STSM.16.MT88.4 [R57+0x12800], R12 ;  /* 0x0128000c39007844 */ /* 0x0003e20000004200 */
[----:B------:R-:W-:Y:S02]  /*0ea0*/  F2FP.F16.F32.PACK_AB R39, R34, R33 ;  /* 0x000000212227723e */ /* 0x000fe400000000ff */
[----:B------:R-:W-:-:S02]  /*0eb0*/  F2FP.F16.F32.PACK_AB R28, R35, R28 ;  /* 0x0000001c231c723e */ /* 0x000fc400000000ff */
[----:B------:R-:W-:Y:S01]  /*0ec0*/  F2FP.F16.F32.PACK_AB R29, R40, R29 ;  /* 0x0000001d281d723e */ /* 0x000fe200000000ff */
[----:B------:R2:W-:Y:S01]  /*0ed0*/  STSM.16.MT88.4 [R57+0x12c00], R36 ;  /* 0x012c002439007844 */ /* 0x0005e20000004200 */
[----:B------:R-:W-:Y:S01]  /*0ee0*/  F2FP.F16.F32.PACK_AB R30, R25, R30 ;  /* 0x0000001e191e723e */ /* 0x000fe200000000ff */
[----:B0-----:R-:W-:Y:S01]  /*0ef0*/  IMAD R8, R49, 0x2, R2 ;  /* 0x0000000231087824 */ /* 0x001fe200078e0202 */
[----:B------:R-:W-:Y:S01]  /*0f00*/  F2FP.F16.F32.PACK_AB R31, R26, R31 ;  /* 0x0000001f1a1f723e */ /* 0x000fe200000000ff */
[----:B------:R-:W-:Y:S01]  /*0f10*/  VIADD R9, R3, 0x10 ;  /* 0x0000001003097836 */ /* 0x000fe20000000000 */
[----:B------:R-:W-:Y:S02]  /*0f20*/  F2FP.F16.F32.PACK_AB R20, R27, R20 ;  /* 0x000000141b14723e */ /* 0x000fe400000000ff */
[----:B------:R-:W-:Y:S01]  /*0f30*/  F2FP.F16.F32.PACK_AB R21, R24, R21 ;  /* 0x000000151815723e */ /* 0x000fe200000000ff */
[----:B------:R2:W-:Y:S01]  /*0f40*/  STSM.16.MT88.4 [R57+0x13000], R28 ;  /* 0x0130001c39007844 */ /* 0x0005e20000004200 */
[----:B------:R-:W-:-:S02]  /*0f50*/  F2FP.F16.F32.PACK_AB R22, R45, R22 ;  /* 0x000000162d16723e */ /* 0x000fc400000000ff */
[----:B------:R-:W-:Y:S02]  /*0f60*/  F2FP.F16.F32.PACK_AB R23, R46, R23 ;  /* 0x000000172e17723e */ /* 0x000fe400000000ff */
[----:B-1----:R-:W-:Y:S02]  /*0f70*/  VIMNMX R14, R55, 0x60, PT ;  /* 0x00000060370e7848 */ /* 0x002fe40003fe0100 */
[----:B------:R-:W-:Y:S01]  /*0f80*/  ISETP.GE.AND P0, PT, R66, UR4, PT ;  /* 0x0000000442007c0c */ /* 0x000fe2000bf06270 */
[----:B------:R2:W-:Y:S01]  /*0f90*/  STSM.16.MT88.4 [R57+0x13400], R20 ;  /* 0x0134001439007844 */ /* 0x0005e20000004200 */
[----:B------:R-:W-:Y:S01]  /*0fa0*/  IMAD.WIDE.U32 R66, R0, UR6, R66 ;  /* 0x0000000600427c25 */ /* 0x000fe2000f8e0042 */
[----:B------:R-:W-:Y:S01]  /*0fb0*/  BAR.SYNC.DEFER_BLOCKING 0x0 ;  /* 0x0000000000007b1d */ /* 0x000fe20000010000 */
[C---:B------:R-:W-:Y:S02]  /*0fc0*/  ISETP.GE.OR P5, PT, R3.reuse, R14, P0 ;  /* 0x0000000e0300720c */ /* 0x040fe400007a6670 */
[C---:B------:R-:W-:Y:S01]  /*0fd0*/  VIADD R0, R3.reuse, 0x30 ;  /* 0x0000003003007836 */ /* 0x040fe20000000000 */
[----:B------:R-:W-:-:S02]  /*0fe0*/  IADD3 R10, P1, R3, R68, RZ ;  /* 0x00000044030a7210 */ /* 0x000fc40007f3e0ff */
[----:B------:R-:W-:Y:S01]  /*0ff0*/  IADD3 R67, R67, R51, RZ ;  /* 0x0000003343437210 */ /* 0x000fe20007ffe0ff */
[----:B------:R-:W-:Y:S01]  /*1000*/  ULDC.64 UR4, c[0x0][0x260] ;  /* 0x0000980000047ab9 */ /* 0x000fe20000000a00 */
[-C--:B------:R-:W-:Y:S01]  /*1010*/  ISETP.GE.OR P4, PT, R9, R14.reuse, P0 ;  /* 0x0000000e0900720c */ /* 0x080fe20000786670 */
[----:B------:R-:W-:Y:S01]  /*1020*/  IMAD R53, R53, UR4, RZ ;  /* 0x0000000435357c24 */ /* 0x000fe2000f8e02ff */
[C---:B------:R-:W-:Y:S01]  /*1030*/  IADD3 R12, R3.reuse, 0x20, RZ ;  /* 0x00000020030c7810 */ /* 0x040fe20007ffe0ff */
[C---:B------:R-:W-:Y:S01]  /*1040*/  VIADD R9, R3.reuse, 0x40 ;  /* 0x0000004003097836 */ /* 0x040fe20000000000 */
[C---:B------:R-:W-:Y:S01]  /*1050*/  LEA.HI.X.SX32 R11, R3.reuse, R69, 0x1, P1 ;  /* 0x00000045030b7211 */ /* 0x040fe200008f0eff */
[----:B------:R-:W-:Y:S01]  /*1060*/  VIADD R3, R3, 0x50 ;  /* 0x0000005003037836 */ /* 0x000fe20000000000 */
[-C--:B------:R-:W-:Y:S01]  /*1070*/  ISETP.GE.OR P2, PT, R0, R14.reuse, P0 ;  /* 0x0000000e0000720c */ /* 0x080fe20000746670 */
[----:B------:R-:W-:Y:S01]  /*1080*/  IMAD R53, R50, UR5, R53 ;  /* 0x0000000532357c24 */ /* 0x000fe2000f8e0235 */
[-C--:B------:R-:W-:Y:S01]  /*1090*/  ISETP.GE.OR P3, PT, R12, R14.reuse, P0 ;  /* 0x0000000e0c00720c */ /* 0x080fe20000766670 */
[----:B------:R-:W-:Y:S01]  /*10a0*/  IMAD.WIDE.U32 R50, R50, UR4, R66 ;  /* 0x0000000432327c25 */ /* 0x000fe2000f8e0042 */
[----:B------:R-:W-:-:S02]  /*10b0*/  ISETP.GE.OR P1, PT, R9, R14, P0 ;  /* 0x0000000e0900720c */ /* 0x000fc40000726670 */
[----:B------:R-:W-:Y:S01]  /*10c0*/  ISETP.GE.OR P0, PT, R3, R14, P0 ;  /* 0x0000000e0300720c */ /* 0x000fe20000706670 */
[----:B------:R-:W-:Y:S02]  /*10d0*/  VIADD R0, R2, 0x12000 ;  /* 0x0001200002007836 */ /* 0x000fe40000000000 */
[----:B------:R-:W-:Y:S01]  /*10e0*/  IMAD.WIDE R2, R48, 0x60, R10 ;  /* 0x0000006030027825 */ /* 0x000fe200078e020a */
[----:B------:R-:W-:Y:S01]  /*10f0*/  IADD3 R11, R51, R53, RZ ;  /* 0x00000035330b7210 */ /* 0x000fe20007ffe0ff */
[----:B------:R2:W0:Y:S02]  /*1100*/  LDS.128 R4, [R8+0x13400] ;  /* 0x0134000008047984 */ /* 0x0004240000000c00 */
[----:B------:R-:W-:Y:S01]  /*1110*/  IMAD R0, R49, 0x2, R0 ;  /* 0x0000000231007824 */ /* 0x000fe200078e0200 */
[----:B------:R-:W-:Y:S06]  /*1120*/  @P5 BRA `(.L_x_3634) ;  /* 0x00000000002c5947 */ /* 0x000fec0003800000 */
[----:B------:R-:W1:Y:S01]  /*1130*/  LDS.128 R12, [R0] ;  /* 0x00000000000c7984 */ /* 0x000e620000000c00 */
        /* <DEDUP_REMOVED lines=10> */
.L_x_3634:
[----:B------:R-:W-:Y:S05]  /*11e0*/  BSYNC B0 ;  /* 0x0000000000007941 */ /* 0x000fea0003800000 */
.L_x_3633:
[----:B-1----:R1:W3:Y:S01]  /*11f0*/  LDS.128 R12, [R8+0x12400] ;  /* 0x01240000080c7984 */ /* 0x0022e20000000c00 */
[----:B------:R-:W-:Y:S04]  /*1200*/  BSSY B0, `(.L_x_3635) ;  /* 0x000000f000007945 */ /* 0x000fe80003800000 */
[----:B------:R-:W-:Y:S05]  /*1210*/  @P4 BRA `(.L_x_3636) ;  /* 0x0000000000344947 */ /* 0x000fea0003800000 */
[----:B------:R-:W-:Y:S01]  /*1220*/  IADD3 R9, P4, R2, 0x10, RZ ;  /* 0x0000001002097810 */ /* 0x000fe20007f9e0ff */
[----:B------:R-:W-:Y:S01]  /*1230*/  ULDC.64 UR4, c[0x0][0x250] ;  /* 0x0000940000047ab9 */ /* 0x000fe20000000a00 */
[----:B------:R-:W-:Y:S02]  /*1240*/  IMAD.MOV.U32 R16, RZ, RZ, R50 ;  /* 0x000000ffff107224 */ /* 0x000fe400078e0032 */
[----:B------:R-:W-:Y:S01]  /*1250*/  IADD3.X R0, RZ, R3, RZ, P4, !PT ;  /* 0x00000003ff007210 */ /* 0x000fe200027fe4ff */
[----:B------:R-:W-:-:S04]  /*1260*/  IMAD.MOV.U32 R17, RZ, RZ, R11 ;  /* 0x000000ffff117224 */ /* 0x000fc800078e000b */
[----:B------:R-:W-:Y:S02]  /*1270*/  IMAD R0, R0, UR4, RZ ;  /* 0x0000000400007c24 */ /* 0x000fe4000f8e02ff */
[----:B------:R-:W-:-:S04]  /*1280*/  IMAD.WIDE.U32 R16, R9, UR4, R16 ;  /* 0x0000000409107c25 */ /* 0x000fc8000f8e0010 */
[----:B------:R-:W-:Y:S01]  /*1290*/  IMAD R9, R9, UR5, R0 ;  /* 0x0000000509097c24 */ /* 0x000fe2000f8e0200 */
[----:B------:R-:W-:Y:S02]  /*12a0*/  ULDC.64 UR4, c[0x0][0x238] ;  /* 0x00008e0000047ab9 */ /* 0x000fe40000000a00 */
[----:B------:R-:W-:Y:S02]  /*12b0*/  LEA R18, P4, R16, UR4, 0x1 ;  /* 0x0000000410127c11 */ /* 0x000fe4000f8808ff */
[----:B------:R-:W-:-:S04]  /*12c0*/  IADD3 R9, R17, R9, RZ ;  /* 0x0000000911097210 */ /* 0x000fc80007ffe0ff */
[----:B------:R-:W-:-:S05]  /*12d0*/  LEA.HI.X R19, R16, UR5, R9, 0x1, P4 ;  /* 0x0000000510137c11 */ /* 0x000fca000a0f0c09 */
[----:B---3--:R4:W-:Y:S02]  /*12e0*/  STG.E.128 desc[UR8][R18.64], R12 ;  /* 0x0000000c12007986 */ /* 0x0089e4000c101d08 */
.L_x_3636:
[----:B------:R-:W-:Y:S05]  /*12f0*/  BSYNC B0 ;  /* 0x0000000000007941 */ /* 0x000fea0003800000 */
.L_x_3635:
[----:B---34-:R3:W4:Y:S01]  /*1300*/  LDS.128 R12, [R8+0x12800] ;  /* 0x01280000080c7984 */ /* 0x0187220000000c00 */
[----:B------:R-:W-:Y:S04]  /*1310*/  BSSY B0, `(.L_x_3637) ;  /* 0x000000f000007945 */ /* 0x000fe80003800000 */
[----:B------:R-:W-:Y:S05]  /*1320*/  @P3 BRA `(.L_x_3638) ;  /* 0x0000000000343947 */ /* 0x000fea0003800000 */
[----:B------:R-:W-:Y:S01]  /*1330*/  IADD3 R9, P3, R2, 0x20, RZ ;  /* 0x0000002002097810 */ /* 0x000fe20007f7e0ff */
[----:B------:R-:W-:Y:S01]  /*1340*/  ULDC.64 UR4, c[0x0][0x250] ;  /* 0x0000940000047ab9 */ /* 0x000fe20000000a00 */
[----:B------:R-:W-:Y:S01]  /*1350*/  MOV R17, R11 ;  /* 0x0000000b00117202 */ /* 0x000fe20000000f00 */
        /* <DEDUP_REMOVED lines=10> */
.L_x_3638:
[----:B------:R-:W-:Y:S05]  /*1400*/  BSYNC B0 ;  /* 0x0000000000007941 */ /* 0x000fea0003800000 */
.L_x_3637:
[----:B----4-:R4:W0:Y:S01]  /*1410*/  LDS.128 R12, [R8+0x12c00] ;  /* 0x012c0000080c7984 */ /* 0x0108220000000c00 */
        /* <DEDUP_REMOVED lines=14> */
[----:B0-----:R0:W-:Y:S02]  /*1500*/  STG.E.128 desc[UR8][R18.64], R12 ;  /* 0x0000000c12007986 */ /* 0x0011e4000c101d08 */
.L_x_3640:
[----:B------:R-:W-:Y:S05]  /*1510*/  BSYNC B0 ;  /* 0x0000000000007941 */ /* 0x000fea0003800000 */
.L_x_3639:
[----:B0-----:R0:W0:Y:S01]  /*1520*/  LDS.128 R12, [R8+0x13000] ;  /* 0x01300000080c7984 */ /* 0x0010220000000c00 */
[----:B------:R-:W-:Y:S04]  /*1530*/  BSSY B0, `(.L_x_3641) ;  /* 0x000000f000007945 */ /* 0x000fe80003800000 */
[----:B------:R-:W-:Y:S05]  /*1540*/  @P1 BRA `(.L_x_3642) ;  /* 0x0000000000341947 */ /* 0x000fea0003800000 */
[----:B------:R-:W-:Y:S01]  /*1550*/  IADD3 R17, P1, R2, 0x40, RZ ;  /* 0x0000004002117810 */ /* 0x000fe20007f3e0ff */
[----:B------:R-:W-:Y:S01]  /*1560*/  ULDC.64 UR4, c[0x0][0x250] ;  /* 0x0000940000047ab9 */ /* 0x000fe20000000a00 */
[----:B01234-:R-:W-:Y:S02]  /*1570*/  IMAD.MOV.U32 R8, RZ, RZ, R50 ;  /* 0x000000ffff087224 */ /* 0x01ffe400078e0032 */
        /* <DEDUP_REMOVED lines=9> */
[----:B------:R0:W-:Y:S02]  /*1610*/  STG.E.128 desc[UR8][R16.64], R12 ;  /* 0x0000000c10007986 */ /* 0x0001e4000c101d08 */
.L_x_3642:
[----:B------:R-:W-:Y:S05]  /*1620*/  BSYNC B0 ;  /* 0x0000000000007941 */ /* 0x000fea0003800000 */
.L_x_3641:
[----:B------:R-:W-:Y:S05]  /*1630*/  @P0 EXIT ;  /* 0x000000000000094d */ /* 0x000fea0003800000 */
[----:B------:R-:W-:Y:S01]  /*1640*/  IADD3 R9, P0, R2, 0x50, RZ ;  /* 0x0000005002097810 */ /* 0x000fe20007f1e0ff */
[----:B------:R-:W-:-:S04]  /*1650*/  ULDC.64 UR4, c[0x0][0x250] ;  /* 0x0000940000047ab9 */ /* 0x000fc80000000a00 */
[----:B------:R-:W-:Y:S01]  /*1660*/  IMAD.X R2, RZ, RZ, R3, P0 ;  /* 0x000000ffff027224 */ /* 0x000fe200000e0603 */
[----:B------:R-:W-:-:S03]  /*1670*/  MOV R3, R11 ;  /* 0x0000000b00037202 */ /* 0x000fc60000000f00 */
[----:B------:R-:W-:Y:S02]  /*1680*/  IMAD R0, R2, UR4, RZ ;  /* 0x0000000402007c24 */ /* 0x000fe4000f8e02ff */
[----:B------:R-:W-:-:S04]  /*1690*/  IMAD.MOV.U32 R2, RZ, RZ, R50 ;  /* 0x000000ffff027224 */ /* 0x000fc800078e0032 */
[----:B------:R-:W-:-:S04]  /*16a0*/  IMAD.WIDE.U32 R2, R9, UR4, R2 ;  /* 0x0000000409027c25 */ /* 0x000fc8000f8e0002 */
[----:B------:R-:W-:Y:S01]  /*16b0*/  IMAD R9, R9, UR5, R0 ;  /* 0x0000000509097c24 */ /* 0x000fe2000f8e0200 */
[----:B------:R-:W-:Y:S02]  /*16c0*/  ULDC.64 UR4, c[0x0][0x238] ;  /* 0x00008e0000047ab9 */ /* 0x000fe40000000a00 */
[----:B01234-:R-:W-:Y:S01]  /*16d0*/  LEA R8, P0, R2, UR4, 0x1 ;  /* 0x0000000402087c11 */ /* 0x01ffe2000f8008ff */
[----:B------:R-:W-:-:S05]  /*16e0*/  IMAD.IADD R3, R3, 0x1, R9 ;  /* 0x0000000103037824 */ /* 0x000fca00078e0209 */
[----:B------:R-:W-:-:S05]  /*16f0*/  LEA.HI.X R9, R2, UR5, R3, 0x1, P0 ;  /* 0x0000000502097c11 */ /* 0x000fca00080f0c03 */
[----:B------:R-:W-:Y:S01]  /*1700*/  STG.E.128 desc[UR8][R8.64], R4 ;  /* 0x0000000408007986 */ /* 0x000fe2000c101d08 */
[----:B------:R-:W-:Y:S05]  /*1710*/  EXIT ;  /* 0x000000000000794d */ /* 0x000fea0003800000 */
.L_x_3643:
        /* <DEDUP_REMOVED lines=14> */
.L_x_3879:


//--------------------- .text._ZN7cutlass13device_kernelIN5flash32FlashAttnBwdPostprocessConvertdQIN4cute5tupleIJNS3_1CILi64EEENS5_ILi192EEEEEENS_6half_tEfNS_4arch4Sm90ELi384ENS3_8TiledMMAINS3_8MMA_AtomIJNS3_4SM904GMMA25MMA_64x64x16_F32F16F16_SSILNSF_5MajorE0ELSH_1ELNSF_7ScaleInE1ELSI_1EEEEEENS3_6LayoutINS4_IJNS5_ILi1EEENS5_ILi3EEESM_EEENS4_IJNS5_ILi0EEESM_SP_EEEEENS4_IJNS3_10UnderscoreESS_SS_EEEEELb0EEEEEvNT_6ParamsE --------------------------
	.section	.text._ZN7cutlass13device_kernelIN5flash32FlashAttnBwdPostprocessConvertdQIN4cute5tupleIJNS3_1CILi64EEENS5_ILi192EEEEEENS_6half_tEfNS_4arch4Sm90ELi384ENS3_8TiledMMAINS3_8MMA_AtomIJNS3_4SM904GMMA25MMA_64x64x16_F32F16F16_SSILNSF_5MajorE0ELSH_1ELNSF_7ScaleInE1ELSI_1EEEEEENS3_6LayoutINS4_IJNS5_ILi1EEENS5_ILi3EEESM_EEENS4_IJNS5_ILi0EEESM_SP_EEEEENS4_IJNS3_10UnderscoreESS_SS_EEEEELb0EEEEEvNT_6ParamsE,"ax",@progbits
	.align	128
.text._ZN7cutlass13device_kernelIN5flash32FlashAttnBwdPostprocessConvertdQIN4cute5tupleIJNS3_1CILi64EEENS5_ILi192EEEEEENS_6half_tEfNS_4arch4Sm90ELi384ENS3_8TiledMMAINS3_8MMA_AtomIJNS3_4SM904GMMA25MMA_64x64x16_F32F16F16_SSILNSF_5MajorE0ELSH_1ELNSF_7ScaleInE1ELSI_1EEEEEENS3_6LayoutINS4_IJNS5_ILi1EEENS5_ILi3EEESM_EEENS4_IJNS5_ILi0EEESM_SP_EEEEENS4_IJNS3_10UnderscoreESS_SS_EEEEELb0EEEEEvNT_6ParamsE:
        .type           _ZN7cutlass13device_kernelIN5flash32FlashAttnBwdPostprocessConvertdQIN4cute5tupleIJNS3_1CILi64EEENS5_ILi192EEEEEENS_6half_tEfNS_4arch4Sm90ELi384ENS3_8TiledMMAINS3_8MMA_AtomIJNS3_4SM904GMMA25MMA_64x64x16_F32F16F16_SSILNSF_5MajorE0ELSH_1ELNSF_7ScaleInE1ELSI_1EEEEEENS3_6LayoutINS4_IJNS5_ILi1EEENS5_ILi3EEESM_EEENS4_IJNS5_ILi0EEESM_SP_EEEEENS4_IJNS3_10UnderscoreESS_SS_EEEEELb0EEEEEvNT_6ParamsE,@function
        .size           _ZN7cutlass13device_kernelIN5flash32FlashAttnBwdPostprocessConvertdQIN4cute5tupleIJNS3_1CILi64EEENS5_ILi192EEEEEENS_6half_tEfNS_4arch4Sm90ELi384ENS3_8TiledMMAINS3_8MMA_AtomIJNS3_4SM904GMMA25MMA_64x64x16_F32F16F16_SSILNSF_5MajorE0ELSH_1ELNSF_7ScaleInE1ELSI_1EEEEEENS3_6LayoutINS4_IJNS5_ILi1EEENS5_ILi3EEESM_EEENS4_IJNS5_ILi0EEESM_SP_EEEEENS4_IJNS3_10UnderscoreESS_SS_EEEEELb0EEEEEvNT_6ParamsE,(.L_x_3880 - _ZN7cutlass13device_kernelIN5flash32FlashAttnBwdPostprocessConvertdQIN4cute5tupleIJNS3_1CILi64EEENS5_ILi192EEEEEENS_6half_tEfNS_4arch4Sm90ELi384ENS3_8TiledMMAINS3_8MMA_AtomIJNS3_4SM904GMMA25MMA_64x64x16_F32F16F16_SSILNSF_5MajorE0ELSH_1ELNSF_7ScaleInE1ELSI_1EEEEEENS3_6LayoutINS4_IJNS5_ILi1EEENS5_ILi3EEESM_EEENS4_IJNS5_ILi0EEESM_SP_EEEEENS4_IJNS3_10UnderscoreESS_SS_EEEEELb0EEEEEvNT_6ParamsE)
        .other          _ZN7cutlass13device_kernelIN5flash32FlashAttnBwdPostprocessConvertdQIN4cute5tupleIJNS3_1CILi64EEENS5_ILi192EEEEEENS_6half_tEfNS_4arch4Sm90ELi384ENS3_8TiledMMAINS3_8MMA_AtomIJNS3_4SM904GMMA25MMA_64x64x16_F32F16F16_SSILNSF_5MajorE0ELSH_1ELNSF_7ScaleInE1ELSI_1EEEEEENS3_6LayoutINS4_IJNS5_ILi1EEENS5_ILi3EEESM_EEENS4_IJNS5_ILi0EEESM_SP_EEEEENS4_IJNS3_10UnderscoreESS_SS_EEEEELb0EEEEEvNT_6ParamsE,@"STO_CUDA_ENTRY STV_DEFAULT"
_ZN7cutlass13device_kernelIN5flash32FlashAttnBwdPostprocessConvertdQIN4cute5tupleIJNS3_1CILi64EEENS5_ILi192EEEEEENS_6half_tEfNS_4arch4Sm90ELi384ENS3_8TiledMMAINS3_8MMA_AtomIJNS3_4SM904GMMA25MMA_64x64x16_F32F16F16_SSILNSF_5MajorE0ELSH_1ELNSF_7ScaleInE1ELSI_1EEEEEENS3_6LayoutINS4_IJNS5_ILi1EEENS5_ILi3EEESM_EEENS4_IJNS5_ILi0EEESM_SP_EEEEENS4_IJNS3_10UnderscoreESS_SS_EEEEELb0EEEEEvNT_6ParamsE:
[----:B------:R-:W-:Y:S08]  /*0000*/  LDC R1, c[0x0][0x28] ;  /* 0x00000a00ff017b82 */ /* 0x000ff00000000800 */
[----:B------:R-:W0:Y:S01]  /*0010*/  LDC.64 R2, c[0x0][0x278] ;  /* 0x00009e00ff027b82 */ /* 0x000e220000000a00 */
[----:B------:R-:W1:Y:S01]  /*0020*/  S2R R13, SR_CTAID.Z ;  /* 0x00000000000d7919 */ /* 0x000e620000002700 */
[----:B------:R-:W-:-:S06]  /*0030*/  ULDC.64 UR8, c[0x0][0x208] ;  /* 0x0000820000087ab9 */ /* 0x000fcc0000000a00 */
[----:B------:R-:W2:Y:S08]  /*0040*/  LDC.64 R10, c[0x0][0x270] ;  /* 0x00009c00ff0a7b82 */ /* 0x000eb00000000a00 */
[----:B------:R-:W1:Y:S01]  /*0050*/  LDC.64 R4, c[0x0][0x270] ;  /* 0x00009c00ff047b82 */ /* 0x000e620000000a00 */
[----:B0-----:R-:W-:-:S04]  /*0060*/  ISETP.NE.U32.AND P2, PT, R2, RZ, PT ;  /* 0x000000ff0200720c */ /* 0x001fc80003f45070 */
[----:B------:R-:W-:Y:S02]  /*0070*/  ISETP.NE.AND.EX P2, PT, R3, RZ, PT, P2 ;  /* 0x000000ff0300720c */ /* 0x000fe40003f45320 */
[----:B--2---:R-:W-:-:S04]  /*0080*/  ISETP.NE.U32.AND P1, PT, R10, RZ, PT ;  /* 0x000000ff0a00720c */ /* 0x004fc80003f25070 */
[----:B------:R-:W-:Y:S01]  /*0090*/  ISETP.NE.AND.EX P1, PT, R11, RZ, PT, P1 ;  /* 0x000000ff0b00720c */ /* 0x000fe20003f25310 */
[----:B------:R-:W-:Y:S01]  /*00a0*/  ULDC UR4, c[0x0][0x240] ;  /* 0x0000900000047ab9 */ /* 0x000fe20000000800 */
[----:B-1----:R-:W-:-:S05]  /*00b0*/  IMAD.WIDE R4, R13, 0x4, R4 ;  /* 0x000000040d047825 */ /* 0x002fca00078e0204 */
[----:B------:R-:W0:Y:S01]  /*00c0*/  @P2 LDC.64 R6, c[0x0][0x278] ;  /* 0x00009e00ff062b82 */ /* 0x000e220000000a00 */
[----:B------:R-:W-:-:S05]  /*00d0*/  IMAD.U32 R43, RZ, RZ, UR4 ;  /* 0x00000004ff2b7e24 */ /* 0x000fca000f8e00ff */
[----:B------:R1:W5:Y:S01]  /*00e0*/  @P1 LDG.E R9, desc[UR8][R4.64] ;  /* 0x0000000804091981 */ /* 0x000362000c1e1900 */
[----:B0-----:R-:W-:-:S05]  /*00f0*/  @P2 IMAD.WIDE R6, R13, 0x4, R6 ;  /* 0x000000040d062825 */ /* 0x001fca00078e0206 */
[----:B------:R1:W5:Y:S01]  /*0100*/  @P2 LDG.E R43, desc[UR8][R6.64] ;  /* 0x00000008062b2981 */ /* 0x000362000c1e1900 */
[----:B------:R-:W-:Y:S01]  /*0110*/  ISETP.NE.U32.AND P0, PT, R10, RZ, PT ;  /* 0x000000ff0a00720c */ /* 0x000fe20003f05070 */
[----:B------:R-:W0:Y:S03]  /*0120*/  S2R R3, SR_CTAID.X ;  /* 0x0000000000037919 */ /* 0x000e260000002500 */
[----:B------:R-:W-:Y:S01]  /*0130*/  ISETP.NE.AND.EX P0, PT, R11, RZ, PT, P0 ;  /* 0x000000ff0b00720c */ /* 0x000fe20003f05300 */
[----:B0-----:R-:W-:Y:S01]  /*0140*/  IMAD.SHL.U32 R40, R3, 0x40, RZ ;  /* 0x0000004003287824 */ /* 0x001fe200078e00ff */
[----:B-1----:R-:W-:Y:S11]  /*0150*/  @P2 BRA `(.L_x_3644) ;  /* 0x0000000000102947 */ /* 0x002ff60003800000 */
[----:B------:R-:W-:Y:S05]  /*0160*/  @!P1 BRA `(.L_x_3644) ;  /* 0x00000000000c9947 */ /* 0x000fea0003800000 */
[----:B------:R-:W2:Y:S04]  /*0170*/  LDG.E R0, desc[UR8][R4.64] ;  /* 0x0000000804007981 */ /* 0x000ea8000c1e1900 */
[----:B-----5:R-:W2:Y:S02]  /*0180*/  LDG.E R43, desc[UR8][R4.64+0x4] ;  /* 0x00000408042b7981 */ /* 0x020ea4000c1e1900 */
[----:B--2---:R-:W-:-:S07]  /*0190*/  IMAD.IADD R43, R43, 0x1, -R0 ;  /* 0x000000012b2b7824 */ /* 0x004fce00078e0a00 */
.L_x_3644:
[----:B-----5:R-:W-:-:S13]  /*01a0*/  ISETP.LE.AND P2, PT, R43, R40, PT ;  /* 0x000000282b00720c */ /* 0x020fda0003f43270 */
[----:B------:R-:W-:Y:S05]  /*01b0*/  @P0 EXIT P2 ;  /* 0x000000000000094d */ /* 0x000fea0001000000 */
[----:B------:R-:W0:Y:S01]  /*01c0*/  S2R R6, SR_CTAID.Y ;  /* 0x0000000000067919 */ /* 0x000e220000002600 */
[----:B------:R-:W-:Y:S01]  /*01d0*/  @P1 IMAD R0, R13, 0x40, R9 ;  /* 0x000000400d001824 */ /* 0x000fe200078e0209 */
[----:B------:R-:W1:Y:S01]  /*01e0*/  LDC.64 R14, c[0x0][0x228] ;  /* 0x00008a00ff0e7b82 */ /* 0x000e620000000a00 */
[----:B------:R-:W-:Y:S01]  /*01f0*/  CS2R R10, SRZ ;  /* 0x00000000000a7805 */ /* 0x000fe2000001ff00 */
[----:B------:R-:W2:Y:S01]  /*0200*/  S2R R17, SR_TID.X ;  /* 0x0000000000117919 */ /* 0x000ea20000002100 */
[----:B------:R-:W-:Y:S01]  /*0210*/  IMAD R7, R3, 0x3000, RZ ;  /* 0x0000300003077824 */ /* 0x000fe200078e02ff */
[----:B------:R-:W-:Y:S01]  /*0220*/  @P1 SHF.R.S32.HI R5, RZ, 0x1f, R0 ;  /* 0x0000001fff051819 */ /* 0x000fe20000011400 */
[----:B------:R-:W-:Y:S01]  /*0230*/  BSSY B0, `(.L_x_3645) ;  /* 0x0000030000007945 */ /* 0x000fe20003800000 */
[----:B------:R-:W3:Y:S01]  /*0240*/  S2R R2, SR_CgaCtaId ;  /* 0x0000000000027919 */ /* 0x000ee20000008800 */
[----:B------:R-:W-:Y:S01]  /*0250*/  SEL R4, R13, RZ, !P0 ;  /* 0x000000ff0d047207 */ /* 0x000fe20004000000 */
[----:B------:R-:W4:Y:S01]  /*0260*/  LDC.64 R18, c[0x0][0x230] ;  /* 0x00008c00ff127b82 */ /* 0x000f220000000a00 */
[----:B------:R-:W-:-:S04]  /*0270*/  @P1 LEA.HI R5, R5, R0, RZ, 0x6 ;  /* 0x0000000005051211 */ /* 0x000fc800078f30ff */
[----:B------:R-:W-:-:S03]  /*0280*/  @P1 SHF.R.S32.HI R5, RZ, 0x6, R5 ;  /* 0x00000006ff051819 */ /* 0x000fc60000011405 */
[----:B------:R-:W5:Y:S02]  /*0290*/  LDC.64 R20, c[0x0][0x210] ;  /* 0x00008400ff147b82 */ /* 0x000f640000000a00 */
[----:B------:R-:W-:-:S04]  /*02a0*/  @P1 IMAD R5, R5, 0x3000, RZ ;  /* 0x0000300005051824 */ /* 0x000fc800078e02ff */
[--C-:B------:R-:W-:Y:S01]  /*02b0*/  @P1 IMAD.MOV.U32 R10, RZ, RZ, R5.reuse ;  /* 0x000000ffff0a1224 */ /* 0x100fe200078e0005 */
[----:B------:R-:W-:-:S04]  /*02c0*/  @P1 SHF.R.S32.HI R11, RZ, 0x1f, R5 ;  /* 0x0000001fff0b1819 */ /* 0x000fc80000011405 */
[C---:B------:R-:W-:Y:S02]  /*02d0*/  IADD3 R10, P2, R7.reuse, R10, RZ ;  /* 0x0000000a070a7210 */ /* 0x040fe40007f5e0ff */
[----:B0-----:R-:W-:Y:S02]  /*02e0*/  SHF.R.S32.HI R5, RZ, 0x1f, R6 ;  /* 0x0000001fff057819 */ /* 0x001fe40000011406 */
[----:B------:R-:W-:Y:S02]  /*02f0*/  LEA.HI.X.SX32 R11, R7, R11, 0x1, P2 ;  /* 0x0000000b070b7211 */ /* 0x000fe400010f0eff */
[----:B------:R-:W-:Y:S01]  /*0300*/  SHF.R.S32.HI R7, RZ, 0x1f, R13 ;  /* 0x0000001fff077819 */ /* 0x000fe2000001140d */
[-C--:B-1----:R-:W-:Y:S02]  /*0310*/  IMAD R0, R5, R14.reuse, RZ ;  /* 0x0000000e05007224 */ /* 0x082fe400078e02ff */
[----:B------:R-:W-:Y:S01]  /*0320*/  IMAD.WIDE.U32 R10, R6, R14, R10 ;  /* 0x0000000e060a7225 */ /* 0x000fe200078e000a */
[----:B------:R-:W-:-:S02]  /*0330*/  SEL R7, R7, RZ, !P0 ;  /* 0x000000ff07077207 */ /* 0x000fc40004000000 */
[----:B--2---:R-:W-:Y:S01]  /*0340*/  ISETP.NE.AND P0, PT, R17, RZ, PT ;  /* 0x000000ff1100720c */ /* 0x004fe20003f05270 */
[----:B------:R-:W-:Y:S02]  /*0350*/  IMAD R15, R6, R15, R0 ;  /* 0x0000000f060f7224 */ /* 0x000fe400078e0200 */
[-C--:B----4-:R-:W-:Y:S02]  /*0360*/  IMAD R0, R7, R18.reuse, RZ ;  /* 0x0000001207007224 */ /* 0x090fe400078e02ff */
[----:B------:R-:W-:Y:S02]  /*0370*/  IMAD.IADD R11, R11, 0x1, R15 ;  /* 0x000000010b0b7824 */ /* 0x000fe400078e020f */
[C---:B------:R-:W-:Y:S02]  /*0380*/  IMAD R13, R4.reuse, R19, R0 ;  /* 0x00000013040d7224 */ /* 0x040fe400078e0200 */
[----:B------:R-:W-:-:S05]  /*0390*/  IMAD.WIDE.U32 R10, R4, R18, R10 ;  /* 0x00000012040a7225 */ /* 0x000fca00078e000a */
[----:B------:R-:W-:Y:S02]  /*03a0*/  IADD3 R0, R11, R13, RZ ;  /* 0x0000000d0b007210 */ /* 0x000fe40007ffe0ff */
[----:B-----5:R-:W-:-:S04]  /*03b0*/  LEA R20, P2, R10, R20, 0x2 ;  /* 0x000000140a147211 */ /* 0x020fc800078410ff */
[----:B------:R-:W-:Y:S01]  /*03c0*/  LEA.HI.X R0, R10, R21, R0, 0x2, P2 ;  /* 0x000000150a007211 */ /* 0x000fe200010f1400 */
[----:B---3--:R-:W-:Y:S08]  /*03d0*/  @P0 BRA `(.L_x_3646) ;  /* 0x0000000000540947 */ /* 0x008ff00003800000 */
        /* <DEDUP_REMOVED lines=16> */
.L_x_3647:
[----:B------:R-:W-:Y:S01]  /*04e0*/  @P0 ELECT P2, URZ, PT ;  /* 0x00000000003f082f */ /* 0x000fe20003840000 */
[----:B------:R1:W-:-:S12]  /*04f0*/  UBLKCP.S.G [UR6], [UR4], UR10 ;  /* 0x00000006040073ba */ /* 0x0003d8000800020a */
[----:B------:R-:W-:Y:S02]  /*0500*/  @P2 PLOP3.LUT P0, PT, P2, PT, PT, 0x8, 0x0 ;  /* 0x000000000000281c */ /* 0x000fe4000170e170 */
[----:B------:R-:W-:-:S11]  /*0510*/  PLOP3.LUT P2, PT, PT, PT, PT, 0x8, 0x0 ;  /* 0x000000000000781c */ /* 0x000fd60003f4e170 */
[----:B-1----:R-:W-:Y:S05]  /*0520*/  @P0 BRA.U.ANY `(.L_x_3647) ;  /* 0xfffffffd00ec0947 */ /* 0x002fea000393ffff */
.L_x_3646:
[----:B------:R-:W-:Y:S05]  /*0530*/  BSYNC B0 ;  /* 0x0000000000007941 */ /* 0x000fea0003800000 */
.L_x_3645:
[----:B------:R-:W-:Y:S01]  /*0540*/  BAR.SYNC.DEFER_BLOCKING 0x0 ;  /* 0x0000000000007b1d */ /* 0x000fe20000010000 */
[----:B------:R-:W-:Y:S02]  /*0550*/  MOV R41, 0x400 ;  /* 0x0000040000297802 */ /* 0x000fe40000000f00 */
[----:B------:R-:W-:Y:S02]  /*0560*/  CS2R R50, SRZ ;  /* 0x0000000000327805 */ /* 0x000fe4000001ff00 */
[----:B------:R-:W-:Y:S01]  /*0570*/  SHF.L.U32 R0, RZ, 0x1f, RZ ;  /* 0x0000001fff007819 */ /* 0x000fe200000006ff */
[--C-:B------:R-:W-:Y:S01]  /*0580*/  @P1 IMAD.MOV.U32 R50, RZ, RZ, R9.reuse ;  /* 0x000000ffff321224 */ /* 0x100fe200078e0009 */
[----:B------:R-:W-:Y:S02]  /*0590*/  LEA R41, R2, R41, 0x18 ;  /* 0x0000002902297211 */ /* 0x000fe400078ec0ff */
[----:B------:R-:W-:-:S07]  /*05a0*/  @P1 SHF.R.S32.HI R51, RZ, 0x1f, R9 ;  /* 0x0000001fff331819 */ /* 0x000fce0000011409 */
.L_x_3648:
[----:B-1----:R1:W2:Y:S02]  /*05b0*/  SYNCS.PHASECHK.TRANS64.TRYWAIT P0, [R41+URZ+0x12000], R0 ;  /* 0x01200000290075a7 */ /* 0x0022a4000800017f */
[----:B--2---:R-:W-:Y:S05]  /*05c0*/  @!P0 NANOSLEEP.SYNCS 0x989680 ;  /* 0x009896800000895d */ /* 0x004fea0003900000 */
[----:B------:R-:W2:Y:S02]  /*05d0*/  @!P0 SYNCS.PHASECHK.TRANS64 P0, [R41+URZ+0x12000], R0 ;  /* 0x01200000290085a7 */ /* 0x000ea4000800007f */
[----:B--2---:R-:W-:Y:S05]  /*05e0*/  @!P0 BRA `(.L_x_3648) ;  /* 0xfffffffc00f08947 */ /* 0x004fea000383ffff */
[----:B------:R-:W-:Y:S01]  /*05f0*/  SHF.R.S32.HI R46, RZ, 0x1f, R17 ;  /* 0x0000001fff2e7819 */ /* 0x000fe20000011411 */
[----:B------:R-:W-:Y:S01]  /*0600*/  IMAD.HI R16, R17, 0x2aaaaaab, RZ ;  /* 0x2aaaaaab11107827 */ /* 0x000fe200078e02ff */
[----:B------:R-:W-:Y:S01]  /*0610*/  ULDC UR4, c[0x0][0x268] ;  /* 0x00009a0000047ab9 */ /* 0x000fe20000000800 */
[----:B------:R-:W-:Y:S01]  /*0620*/  ULDC.64 UR6, c[0x0][0x258] ;  /* 0x0000960000067ab9 */ /* 0x000fe20000000a00 */
[CC--:B-1----:R-:W-:Y:S01]  /*0630*/  LEA.HI R0, R46.reuse, R17.reuse, RZ, 0x7 ;  /* 0x000000112e007211 */ /* 0x0c2fe200078f38ff */
[----:B------:R-:W-:Y:S01]  /*0640*/  IMAD R5, R5, UR6, RZ ;  /* 0x0000000605057c24 */ /* 0x000fe2000f8e02ff */
[-C--:B0-----:R-:W-:Y:S01]  /*0650*/  LEA.HI R8, R46, R17.reuse, RZ, 0x5 ;  /* 0x000000112e087211 */ /* 0x081fe200078f28ff */
[----:B------:R-:W-:Y:S01]  /*0660*/  BSSY B0, `(.L_x_3649) ;  /* 0x0000099000007945 */ /* 0x000fe20003800000 */
[C---:B------:R-:W-:Y:S01]  /*0670*/  LOP3.LUT R2, R0.reuse, 0xfffff80, RZ, 0xc0, !PT ;  /* 0x0fffff8000027812 */ /* 0x040fe200078ec0ff */
[----:B------:R-:W-:Y:S01]  /*0680*/  IMAD.SHL.U32 R0, R0, 0x20, RZ ;  /* 0x0000002000007824 */ /* 0x000fe200078e00ff */
[----:B------:R-:W-:-:S02]  /*0690*/  LEA.HI R46, R46, R17, RZ, 0x4 ;  /* 0x000000112e2e7211 */ /* 0x000fc400078f20ff */
[----:B------:R-:W-:Y:S01]  /*06a0*/  SHF.R.S32.HI R12, RZ, 0x5, R8 ;  /* 0x00000005ff0c7819 */ /* 0x000fe20000011408 */
[C---:B------:R-:W-:Y:S01]  /*06b0*/  IMAD.IADD R2, R17.reuse, 0x1, -R2 ;  /* 0x0000000111027824 */ /* 0x040fe200078e0a02 */
[----:B------:R-:W-:Y:S02]  /*06c0*/  LOP3.LUT R21, R0, 0xfffff000, RZ, 0xc0, !PT ;  /* 0xfffff00000157812 */ /* 0x000fe400078ec0ff */
[----:B------:R-:W-:Y:S02]  /*06d0*/  LOP3.LUT R0, R46, 0xfffffff0, RZ, 0xc0, !PT ;  /* 0xfffffff02e007812 */ /* 0x000fe400078ec0ff */
[----:B------:R-:W-:Y:S01]  /*06e0*/  SHF.R.S32.HI R9, RZ, 0x1f, R8 ;  /* 0x0000001fff097819 */ /* 0x000fe20000011408 */
[----:B------:R-:W-:Y:S01]  /*06f0*/  IMAD R2, R2, 0x4, R21 ;  /* 0x0000000402027824 */ /* 0x000fe200078e0215 */
[----:B------:R-:W-:Y:S01]  /*0700*/  SHF.R.U32.HI R19, RZ, 0x1f, R16 ;  /* 0x0000001fff137819 */ /* 0x000fe20000011610 */
[----:B------:R-:W-:Y:S01]  /*0710*/  IMAD.IADD R45, R17, 0x1, -R0 ;  /* 0x00000001112d7824 */ /* 0x000fe200078e0a00 */
[----:B------:R-:W-:-:S02]  /*0720*/  LEA.HI R9, R9, R12, RZ, 0x2 ;  /* 0x0000000c09097211 */ /* 0x000fc400078f10ff */
[----:B------:R-:W-:Y:S02]  /*0730*/  LEA.HI.SX32 R0, R16, R19, 0x1e ;  /* 0x0000001310007211 */ /* 0x000fe400078ff2ff */
[----:B------:R-:W-:Y:S02]  /*0740*/  SHF.R.S32.HI R52, RZ, 0x1f, R45 ;  /* 0x0000001fff347819 */ /* 0x000fe4000001142d */
[----:B------:R-:W-:Y:S01]  /*0750*/  LOP3.LUT R13, R9, 0x3ffffc, RZ, 0xc0, !PT ;  /* 0x003ffffc090d7812 */ /* 0x000fe200078ec0ff */
[----:B------:R-:W-:Y:S01]  /*0760*/  IMAD R44, R0, -0x18, R17 ;  /* 0xffffffe8002c7824 */ /* 0x000fe200078e0211 */
[----:B------:R-:W-:Y:S01]  /*0770*/  LEA.HI R52, R52, R45, RZ, 0x3 ;  /* 0x0000002d34347211 */ /* 0x000fe200078f18ff */
[----:B------:R-:W-:Y:S01]  /*0780*/  IMAD.SHL.U32 R37, R0, 0x40, RZ ;  /* 0x0000004000257824 */ /* 0x000fe200078e00ff */
[----:B------:R-:W-:Y:S01]  /*0790*/  LEA R36, R2, R41, 0x2 ;  /* 0x0000002902247211 */ /* 0x000fe200078e10ff */
[----:B------:R-:W-:Y:S01]  /*07a0*/  IMAD.IADD R42, R12, 0x1, -R13 ;  /* 0x000000010c2a7824 */ /* 0x000fe200078e0a0d */
[C---:B------:R-:W-:Y:S01]  /*07b0*/  LOP3.LUT R24, R52.reuse, 0xfffffff8, RZ, 0xc0, !PT ;  /* 0xfffffff834187812 */ /* 0x040fe200078ec0ff */
[----:B------:R-:W-:Y:S01]  /*07c0*/  IMAD.SHL.U32 R52, R52, 0x40, RZ ;  /* 0x0000004034347824 */ /* 0x000fe200078e00ff */
[----:B------:R-:W-:Y:S01]  /*07d0*/  SHF.R.S32.HI R25, RZ, 0x1f, R44 ;  /* 0x0000001fff197819 */ /* 0x000fe2000001142c */
[----:B------:R-:W0:Y:S01]  /*07e0*/  LDS.128 R12, [R36+0x800] ;  /* 0x00080000240c7984 */ /* 0x000e220000000c00 */
[----:B------:R-:W-:Y:S01]  /*07f0*/  IMAD R42, R42, 0x400, R21 ;  /* 0x000004002a2a7824 */ /* 0x000fe200078e0215 */
[----:B------:R-:W-:Y:S01]  /*0800*/  LOP3.LUT R37, R37, 0x1c0, RZ, 0xc0, !PT ;  /* 0x000001c025257812 */ /* 0x000fe200078ec0ff */
[----:B------:R-:W-:Y:S01]  /*0810*/  IMAD.IADD R45, R45, 0x1, -R24 ;  /* 0x000000012d2d7824 */ /* 0x000fe200078e0a18 */
[----:B------:R-:W1:Y:S01]  /*0820*/  LDS.128 R20, [R36+0x1800] ;  /* 0x0018000024147984 */ /* 0x000e620000000c00 */
[----:B------:R-:W-:-:S02]  /*0830*/  LEA.HI R53, R25, R44, RZ, 0x3 ;  /* 0x0000002c19357211 */ /* 0x000fc400078f18ff */
[----:B------:R-:W-:Y:S01]  /*0840*/  SHF.L.U32 R44, R44, 0x3, RZ ;  /* 0x000000032c2c7819 */ /* 0x000fe200000006ff */
[----:B------:R-:W2:Y:S01]  /*0850*/  LDS.128 R8, [R36] ;  /* 0x0000000024087984 */ /* 0x000ea20000000c00 */
[----:B------:R-:W-:Y:S01]  /*0860*/  LEA.HI R2, R16, R19, RZ, 0x1b ;  /* 0x0000001310027211 */ /* 0x000fe200078fd8ff */
[----:B------:R-:W-:Y:S01]  /*0870*/  IMAD.SHL.U32 R49, R45, 0x40, RZ ;  /* 0x000000402d317824 */ /* 0x000fe200078e00ff */
[----:B------:R-:W-:Y:S01]  /*0880*/  LOP3.LUT R47, R37, 0x38, R44, 0xf8, !PT ;  /* 0x00000038252f7812 */ /* 0x000fe200078ef82c */
[----:B------:R-:W3:Y:S01]  /*0890*/  LDS.128 R24, [R36+0x2000] ;  /* 0x0020000024187984 */ /* 0x000ee20000000c00 */
[----:B------:R-:W-:Y:S01]  /*08a0*/  SHF.R.U32.HI R48, RZ, 0x3, R37 ;  /* 0x00000003ff307819 */ /* 0x000fe20000011625 */
[----:B------:R-:W-:Y:S01]  /*08b0*/  IMAD.SHL.U32 R53, R53, 0x200, RZ ;  /* 0x0000020035357824 */ /* 0x000fe200078e00ff */
[----:B------:R-:W-:Y:S01]  /*08c0*/  SHF.R.U32.HI R46, RZ, 0x1, R46 ;  /* 0x00000001ff2e7819 */ /* 0x000fe2000001162e */
[----:B------:R-:W4:Y:S01]  /*08d0*/  LDS.128 R16, [R36+0x1000] ;  /* 0x0010000024107984 */ /* 0x000f220000000c00 */
[----:B------:R-:W-:-:S02]  /*08e0*/  LOP3.LUT R49, R49, 0x1c0, RZ, 0xc0, !PT ;  /* 0x000001c031317812 */ /* 0x000fc400078ec0ff */
[----:B------:R-:W-:Y:S01]  /*08f0*/  LOP3.LUT R47, R47, R48, RZ, 0x3c, !PT ;  /* 0x000000302f2f7212 */ /* 0x000fe200078e3cff */
[----:B------:R-:W5:Y:S01]  /*0900*/  LDS.128 R32, [R36+0x3000] ;  /* 0x0030000024207984 */ /* 0x000f620000000c00 */
[----:B------:R-:W-:Y:S02]  /*0910*/  LOP3.LUT R46, R49, 0x8, R46, 0xf8, !PT ;  /* 0x00000008312e7812 */ /* 0x000fe400078ef82e */
[----:B------:R-:W-:Y:S01]  /*0920*/  SHF.R.U32.HI R49, RZ, 0x3, R49 ;  /* 0x00000003ff317819 */ /* 0x000fe20000011631 */
[----:B------:R-:W5:Y:S01]  /*0930*/  LDS.128 R28, [R36+0x2800] ;  /* 0x00280000241c7984 */ /* 0x000f620000000c00 */
[----:B------:R-:W-:Y:S02]  /*0940*/  R2P PR, R45, 0x6 ;  /* 0x000000062d007804 */ /* 0x000fe40000000000 */
[----:B------:R-:W-:Y:S01]  /*0950*/  LOP3.LUT R46, R46, R49, RZ, 0x3c, !PT ;  /* 0x000000312e2e7212 */ /* 0x000fe200078e3cff */
[----:B------:R-:W5:Y:S01]  /*0960*/  LDS.128 R36, [R36+0x3800] ;  /* 0x0038000024247984 */ /* 0x000f620000000c00 */
[----:B------:R-:W-:-:S02]  /*0970*/  LOP3.LUT R49, R52, 0x7ffffe00, RZ, 0xc0, !PT ;  /* 0x7ffffe0034317812 */ /* 0x000fc400078ec0ff */
[----:B------:R-:W-:Y:S02]  /*0980*/  LOP3.LUT R53, R53, 0x7ffff000, RZ, 0xc0, !PT ;  /* 0x7ffff00035357812 */ /* 0x000fe400078ec0ff */
[----:B------:R-:W-:Y:S02]  /*0990*/  IADD3 R42, R46, R42, R49 ;  /* 0x0000002a2e2a7210 */ /* 0x000fe40007ffe031 */
[----:B------:R-:W-:Y:S01]  /*09a0*/  VIADDMNMX R43, R43, -R40, 0x40, PT ;  /* 0x000000402b2b7446 */ /* 0x000fe20003800928 */
[----:B------:R-:W-:Y:S02]  /*09b0*/  IMAD R2, R2, 0x200, R53 ;  /* 0x0000020002027824 */ /* 0x000fe400078e0235 */
[----:B0-----:R-:W-:Y:S01]  /*09c0*/  FMUL.FTZ R48, R15, UR4 ;  /* 0x000000040f307c20 */ /* 0x001fe20008410000 */
[----:B------:R-:W-:Y:S01]  /*09d0*/  FMUL.FTZ R13, R13, UR4 ;  /* 0x000000040d0d7c20 */ /* 0x000fe20008410000 */
[----:B------:R-:W-:Y:S02]  /*09e0*/  IMAD.IADD R2, R2, 0x1, R47 ;  /* 0x0000000102027824 */ /* 0x000fe400078e022f */
[----:B-1----:R-:W-:Y:S01]  /*09f0*/  FMUL.FTZ R15, R20, UR4 ;  /* 0x00000004140f7c20 */ /* 0x002fe20008410000 */
[----:B------:R-:W-:Y:S01]  /*0a00*/  FMUL.FTZ R20, R21, UR4 ;  /* 0x0000000415147c20 */ /* 0x000fe20008410000 */
[----:B------:R-:W-:Y:S01]  /*0a10*/  FMUL.FTZ R23, R23, UR4 ;  /* 0x0000000417177c20 */ /* 0x000fe20008410000 */
[----:B--2---:R-:W-:Y:S01]  /*0a20*/  FMUL.FTZ R45, R9, UR4 ;  /* 0x00000004092d7c20 */ /* 0x004fe20008410000 */
[----:B------:R-:W-:Y:S01]  /*0a30*/  FMUL.FTZ R46, R11, UR4 ;  /* 0x000000040b2e7c20 */ /* 0x000fe20008410000 */
[----:B------:R-:W-:Y:S01]  /*0a40*/  FMUL.FTZ R9, R10, UR4 ;  /* 0x000000040a097c20 */ /* 0x000fe20008410000 */
[----:B------:R-:W-:Y:S01]  /*0a50*/  FMUL.FTZ R11, R14, UR4 ;  /* 0x000000040e0b7c20 */ /* 0x000fe20008410000 */
[----:B---3--:R-:W-:Y:S01]  /*0a60*/  FMUL.FTZ R21, R26, UR4 ;  /* 0x000000041a157c20 */ /* 0x008fe20008410000 */
[----:B------:R-:W-:Y:S01]  /*0a70*/  FMUL.FTZ R10, R12, UR4 ;  /* 0x000000040c0a7c20 */ /* 0x000fe20008410000 */
[----:B------:R-:W-:Y:S01]  /*0a80*/  FMUL.FTZ R26, R27, UR4 ;  /* 0x000000041b1a7c20 */ /* 0x000fe20008410000 */
[----:B------:R-:W-:Y:S01]  /*0a90*/  FMUL.FTZ R25, R25, UR4 ;  /* 0x0000000419197c20 */ /* 0x000fe20008410000 */
[----:B----4-:R-:W-:Y:S01]  /*0aa0*/  FMUL.FTZ R14, R18, UR4 ;  /* 0x00000004120e7c20 */ /* 0x010fe20008410000 */
[----:B------:R-:W-:Y:S01]  /*0ab0*/  FMUL.FTZ R19, R19, UR4 ;  /* 0x0000000413137c20 */ /* 0x000fe20008410000 */
[----:B------:R-:W-:Y:S01]  /*0ac0*/  FMUL.FTZ R18, R24, UR4 ;  /* 0x0000000418127c20 */ /* 0x000fe20008410000 */
[----:B------:R-:W-:Y:S01]  /*0ad0*/  FMUL.FTZ R12, R16, UR4 ;  /* 0x00000004100c7c20 */ /* 0x000fe20008410000 */
[----:B-----5:R-:W-:Y:S01]  /*0ae0*/  FMUL.FTZ R27, R32, UR4 ;  /* 0x00000004201b7c20 */ /* 0x020fe20008410000 */
[----:B------:R-:W-:Y:S01]  /*0af0*/  FMUL.FTZ R32, R33, UR4 ;  /* 0x0000000421207c20 */ /* 0x000fe20008410000 */
[----:B------:R-:W-:Y:S01]  /*0b00*/  FMUL.FTZ R16, R22, UR4 ;  /* 0x0000000416107c20 */ /* 0x000fe20008410000 */
[----:B------:R-:W-:Y:S01]  /*0b10*/  F2FP.F16.F32.PACK_AB R10, R13, R10 ;  /* 0x0000000a0d0a723e */ /* 0x000fe200000000ff */
[----:B------:R-:W-:Y:S01]  /*0b20*/  FMUL.FTZ R24, R30, UR4 ;  /* 0x000000041e187c20 */ /* 0x000fe20008410000 */
[----:B------:R-:W-:Y:S01]  /*0b30*/  FMUL.FTZ R31, R31, UR4 ;  /* 0x000000041f1f7c20 */ /* 0x000fe20008410000 */
[----:B------:R-:W-:Y:S01]  /*0b40*/  F2FP.F16.F32.PACK_AB R13, R19, R14 ;  /* 0x0000000e130d723e */ /* 0x000fe200000000ff */
[----:B------:R-:W-:Y:S01]  /*0b50*/  FMUL.FTZ R22, R28, UR4 ;  /* 0x000000041c167c20 */ /* 0x000fe20008410000 */
[----:B------:R-:W-:Y:S01]  /*0b60*/  FMUL.FTZ R33, R38, UR4 ;  /* 0x0000000426217c20 */ /* 0x000fe20008410000 */
[----:B------:R-:W-:Y:S01]  /*0b70*/  FMUL.FTZ R38, R39, UR4 ;  /* 0x0000000427267c20 */ /* 0x000fe20008410000 */
[----:B------:R-:W-:Y:S01]  /*0b80*/  IADD3 R39, R41, 0xc000, RZ ;  /* 0x0000c00029277810 */ /* 0x000fe20007ffe0ff */
[----:B------:R-:W-:Y:S01]  /*0b90*/  FMUL.FTZ R29, R29, UR4 ;  /* 0x000000041d1d7c20 */ /* 0x000fe20008410000 */
[----:B------:R-:W-:Y:S01]  /*0ba0*/  F2FP.F16.F32.PACK_AB R19, R31, R24 ;  /* 0x000000181f13723e */ /* 0x000fe200000000ff */
[----:B------:R-:W-:Y:S01]  /*0bb0*/  IMAD.MOV.U32 R24, RZ, RZ, 0x20 ;  /* 0x00000020ff187424 */ /* 0x000fe200078e00ff */
[----:B------:R-:W-:Y:S01]  /*0bc0*/  F2FP.F16.F32.PACK_AB R14, R20, R15 ;  /* 0x0000000f140e723e */ /* 0x000fe200000000ff */
[----:B------:R-:W-:Y:S01]  /*0bd0*/  FMUL.FTZ R8, R8, UR4 ;  /* 0x0000000408087c20 */ /* 0x000fe20008410000 */
[----:B------:R-:W-:Y:S01]  /*0be0*/  F2FP.F16.F32.PACK_AB R15, R23, R16 ;  /* 0x00000010170f723e */ /* 0x000fe200000000ff */
[----:B------:R-:W-:-:S02]  /*0bf0*/  IMAD R23, R42, 0x2, R39 ;  /* 0x000000022a177824 */ /* 0x000fc400078e0227 */
[----:B------:R-:W-:Y:S01]  /*0c00*/  FMUL.FTZ R30, R36, UR4 ;  /* 0x00000004241e7c20 */ /* 0x000fe20008410000 */
[----:B------:R-:W-:Y:S01]  /*0c10*/  FMUL.FTZ R37, R37, UR4 ;  /* 0x0000000425257c20 */ /* 0x000fe20008410000 */
[----:B------:R-:W-:Y:S01]  /*0c20*/  FMUL.FTZ R17, R17, UR4 ;  /* 0x0000000411117c20 */ /* 0x000fe20008410000 */
[----:B------:R-:W-:Y:S01]  /*0c30*/  SEL R24, R24, 0xffffffe0, !P1 ;  /* 0xffffffe018187807 */ /* 0x000fe20004800000 */
[----:B------:R-:W-:Y:S01]  /*0c40*/  FMUL.FTZ R28, R34, UR4 ;  /* 0x00000004221c7c20 */ /* 0x000fe20008410000 */
[----:B------:R-:W-:Y:S01]  /*0c50*/  FMUL.FTZ R35, R35, UR4 ;  /* 0x0000000423237c20 */ /* 0x000fe20008410000 */
[----:B------:R-:W-:Y:S01]  /*0c60*/  F2FP.F16.F32.PACK_AB R16, R25, R18 ;  /* 0x000000121910723e */ /* 0x000fe200000000ff */
[----:B------:R-:W-:Y:S01]  /*0c70*/  VIADD R31, R23, 0x40 ;  /* 0x00000040171f7836 */ /* 0x000fe20000000000 */
[----:B------:R-:W-:Y:S01]  /*0c80*/  F2FP.F16.F32.PACK_AB R18, R29, R22 ;  /* 0x000000161d12723e */ /* 0x000fe200000000ff */
[----:B------:R-:W-:Y:S01]  /*0c90*/  @P2 VIADD R31, R23, 0xffffffc0 ;  /* 0xffffffc0171f2836 */ /* 0x000fe20000000000 */
[----:B------:R-:W-:Y:S01]  /*0ca0*/  F2FP.F16.F32.PACK_AB R8, R45, R8 ;  /* 0x000000082d08723e */ /* 0x000fe200000000ff */
[--C-:B------:R-:W-:Y:S01]  /*0cb0*/  IMAD R42, R42, 0x2, R41.reuse ;  /* 0x000000022a2a7824 */ /* 0x100fe200078e0229 */
[----:B------:R-:W-:Y:S01]  /*0cc0*/  F2FP.F16.F32.PACK_AB R9, R46, R9 ;  /* 0x000000092e09723e */ /* 0x000fe200000000ff */
[----:B------:R-:W-:Y:S01]  /*0cd0*/  IMAD R41, R2, 0x2, R41 ;  /* 0x0000000202297824 */ /* 0x000fe200078e0229 */
[----:B------:R-:W-:Y:S01]  /*0ce0*/  F2FP.F16.F32.PACK_AB R11, R48, R11 ;  /* 0x0000000b300b723e */ /* 0x000fe200000000ff */
[----:B------:R-:W-:Y:S01]  /*0cf0*/  ULDC UR4, c[0x0][0x244] ;  /* 0x0000910000047ab9 */ /* 0x000fe20000000800 */
[----:B------:R-:W-:-:S02]  /*0d00*/  F2FP.F16.F32.PACK_AB R22, R37, R30 ;  /* 0x0000001e2516723e */ /* 0x000fc400000000ff */
[----:B------:R-:W-:Y:S01]  /*0d10*/  F2FP.F16.F32.PACK_AB R12, R17, R12 ;  /* 0x0000000c110c723e */ /* 0x000fe200000000ff */
[----:B------:R0:W-:Y:S01]  /*0d20*/  STSM.16.M88.4 [R42+0xc000], R8 ;  /* 0x00c000082a007844 */ /* 0x0001e20000000200 */
[----:B------:R-:W-:Y:S02]  /*0d30*/  IADD3 R30, R23, R24, RZ ;  /* 0x00000018171e7210 */ /* 0x000fe40007ffe0ff */
[----:B------:R-:W-:Y:S02]  /*0d40*/  F2FP.F16.F32.PACK_AB R17, R26, R21 ;  /* 0x000000151a11723e */ /* 0x000fe400000000ff */
[----:B------:R-:W-:Y:S01]  /*0d50*/  F2FP.F16.F32.PACK_AB R20, R32, R27 ;  /* 0x0000001b2014723e */ /* 0x000fe200000000ff */
[----:B------:R-:W-:Y:S01]  /*0d60*/  IMAD.IADD R32, R24, 0x1, R31 ;  /* 0x0000000118207824 */ /* 0x000fe200078e021f */
[----:B------:R-:W-:Y:S01]  /*0d70*/  F2FP.F16.F32.PACK_AB R21, R35, R28 ;  /* 0x0000001c2315723e */ /* 0x000fe200000000ff */
[----:B------:R1:W-:Y:S01]  /*0d80*/  STSM.16.M88.4 [R30], R12 ;  /* 0x0000000c1e007844 */ /* 0x0003e20000000200 */
[----:B------:R-:W-:-:S02]  /*0d90*/  F2FP.F16.F32.PACK_AB R23, R38, R33 ;  /* 0x000000212617723e */ /* 0x000fc400000000ff */
[C---:B------:R-:W-:Y:S01]  /*0da0*/  IADD3 R28, P0, R0.reuse, R50, RZ ;  /* 0x00000032001c7210 */ /* 0x040fe20007f1e0ff */
[----:B------:R1:W-:Y:S01]  /*0db0*/  STSM.16.M88.4 [R31], R16 ;  /* 0x000000101f007844 */ /* 0x0003e20000000200 */
[--C-:B------:R-:W-:Y:S02]  /*0dc0*/  SHF.R.S32.HI R45, RZ, 0x1f, R44.reuse ;  /* 0x0000001fff2d7819 */ /* 0x100fe4000001142c */
[----:B------:R-:W-:Y:S01]  /*0dd0*/  LEA.HI.X.SX32 R29, R0, R51, 0x1, P0 ;  /* 0x00000033001d7211 */ /* 0x000fe200000f0eff */
[----:B------:R1:W-:Y:S01]  /*0de0*/  STSM.16.M88.4 [R32], R20 ;  /* 0x0000001420007844 */ /* 0x0003e20000000200 */
[----:B------:R-:W-:Y:S01]  /*0df0*/  BAR.SYNC.DEFER_BLOCKING 0x0 ;  /* 0x0000000000007b1d */ /* 0x000fe20000010000 */
[----:B------:R-:W-:Y:S01]  /*0e00*/  ISETP.GE.AND P0, PT, R44, UR4, PT ;  /* 0x000000042c007c0c */ /* 0x000fe2000bf06270 */
[C---:B0-----:R-:W-:Y:S02]  /*0e10*/  IMAD R9, R6.reuse, UR7, R5 ;  /* 0x0000000706097c24 */ /* 0x041fe4000f8e0205 */
[----:B------:R-:W-:Y:S01]  /*0e20*/  IMAD.WIDE.U32 R44, R6, UR6, R44 ;  /* 0x00000006062c7c25 */ /* 0x000fe2000f8e002c */
[----:B------:R-:W-:Y:S01]  /*0e30*/  ISETP.GE.OR P3, PT, R0, R43, P0 ;  /* 0x0000002b0000720c */ /* 0x000fe20000766670 */
[----:B------:R-:W-:-:S02]  /*0e40*/  ULDC.64 UR4, c[0x0][0x260] ;  /* 0x0000980000047ab9 */ /* 0x000fc40000000a00 */
[C---:B------:R-:W-:Y:S01]  /*0e50*/  VIADD R5, R0.reuse, 0x10 ;  /* 0x0000001000057836 */ /* 0x040fe20000000000 */
[----:B------:R-:W-:Y:S01]  /*0e60*/  IADD3 R45, R45, R9, RZ ;  /* 0x000000092d2d7210 */ /* 0x000fe20007ffe0ff */
[----:B------:R-:W-:Y:S02]  /*0e70*/  IMAD R7, R7, UR4, RZ ;  /* 0x0000000407077c24 */ /* 0x000fe4000f8e02ff */
[C---:B------:R-:W-:Y:S01]  /*0e80*/  VIADD R6, R0.reuse, 0x20 ;  /* 0x0000002000067836 */ /* 0x040fe20000000000 */
[-C--:B------:R-:W-:Y:S01]  /*0e90*/  ISETP.GE.OR P2, PT, R5, R43.reuse, P0 ;  /* 0x0000002b0500720c */ /* 0x080fe20000746670 */
[----:B------:R-:W-:Y:S02]  /*0ea0*/  VIADD R0, R0, 0x30 ;  /* 0x0000003000007836 */ /* 0x000fe40000000000 */
[----:B------:R-:W-:Y:S01]  /*0eb0*/  IMAD R9, R4, UR5, R7 ;  /* 0x0000000504097c24 */ /* 0x000fe2000f8e0207 */
[-C--:B------:R-:W-:Y:S01]  /*0ec0*/  ISETP.GE.OR P1, PT, R6, R43.reuse, P0 ;  /* 0x0000002b0600720c */ /* 0x080fe20000726670 */
[----:B------:R-:W-:Y:S01]  /*0ed0*/  IMAD.WIDE.U32 R4, R4, UR4, R44 ;  /* 0x0000000404047c25 */ /* 0x000fe2000f8e002c */
[----:B------:R-:W-:-:S03]  /*0ee0*/  ISETP.GE.OR P0, PT, R0, R43, P0 ;  /* 0x0000002b0000720c */ /* 0x000fc60000706670 */
[----:B------:R-:W-:Y:S01]  /*0ef0*/  IMAD.WIDE R6, R3, 0x40, R28 ;  /* 0x0000004003067825 */ /* 0x000fe200078e021c */
[----:B------:R1:W0:Y:S03]  /*0f00*/  LDS.128 R24, [R41+0xd800] ;  /* 0x00d8000029187984 */ /* 0x0002260000000c00 */
[----:B------:R-:W-:Y:S02]  /*0f10*/  IMAD R8, R2, 0x2, R39 ;  /* 0x0000000202087824 */ /* 0x000fe400078e0227 */
[----:B------:R-:W-:Y:S01]  /*0f20*/  IMAD.IADD R3, R5, 0x1, R9 ;  /* 0x0000000105037824 */ /* 0x000fe200078e0209 */
[----:B------:R-:W-:Y:S06]  /*0f30*/  @P3 BRA `(.L_x_3650) ;  /* 0x00000000002c3947 */ /* 0x000fec0003800000 */
[----:B------:R-:W2:Y:S01]  /*0f40*/  LDS.128 R8, [R8] ;  /* 0x0000000008087984 */ /* 0x000ea20000000c00 */
[----:B------:R-:W-:Y:S01]  /*0f50*/  ULDC.64 UR4, c[0x0][0x250] ;  /* 0x0000940000047ab9 */ /* 0x000fe20000000a00 */
[----:B------:R-:W-:Y:S02]  /*0f60*/  IMAD.MOV.U32 R2, RZ, RZ, R4 ;  /* 0x000000ffff027224 */ /* 0x000fe400078e0004 */
[----:B-1----:R-:W-:Y:S02]  /*0f70*/  IMAD R15, R7, UR4, RZ ;  /* 0x00000004070f7c24 */ /* 0x002fe4000f8e02ff */
[----:B------:R-:W-:-:S04]  /*0f80*/  IMAD.WIDE.U32 R12, R6, UR4, R2 ;  /* 0x00000004060c7c25 */ /* 0x000fc8000f8e0002 */
[----:B------:R-:W-:Y:S01]  /*0f90*/  IMAD R15, R6, UR5, R15 ;  /* 0x00000005060f7c24 */ /* 0x000fe2000f8e020f */
[----:B------:R-:W-:Y:S02]  /*0fa0*/  ULDC.64 UR4, c[0x0][0x238] ;  /* 0x00008e0000047ab9 */ /* 0x000fe40000000a00 */
[----:B------:R-:W-:Y:S01]  /*0fb0*/  LEA R14, P3, R12, UR4, 0x1 ;  /* 0x000000040c0e7c11 */ /* 0x000fe2000f8608ff */
[----:B------:R-:W-:-:S05]  /*0fc0*/  IMAD.IADD R13, R13, 0x1, R15 ;  /* 0x000000010d0d7824 */ /* 0x000fca00078e020f */
[----:B------:R-:W-:-:S05]  /*0fd0*/  LEA.HI.X R15, R12, UR5, R13, 0x1, P3 ;  /* 0x000000050c0f7c11 */ /* 0x000fca00098f0c0d */
[----:B--2---:R2:W-:Y:S02]  /*0fe0*/  STG.E.128 desc[UR8][R14.64], R8 ;  /* 0x000000080e007986 */ /* 0x0045e4000c101d08 */
.L_x_3650:
[----:B------:R-:W-:Y:S05]  /*0ff0*/  BSYNC B0 ;  /* 0x0000000000007941 */ /* 0x000fea0003800000 */
.L_x_3649:
[----:B--2---:R2:W3:Y:S01]  /*1000*/  LDS.128 R8, [R41+0xc800] ;  /* 0x00c8000029087984 */ /* 0x0044e20000000c00 */
[----:B------:R-:W-:Y:S04]  /*1010*/  BSSY B0, `(.L_x_3651) ;  /* 0x000000f000007945 */ /* 0x000fe80003800000 */
[----:B------:R-:W-:Y:S05]  /*1020*/  @P2 BRA `(.L_x_3652) ;  /* 0x0000000000342947 */ /* 0x000fea0003800000 */
[----:B-1----:R-:W-:Y:S01]  /*1030*/  IADD3 R15, P2, R6, 0x10, RZ ;  /* 0x00000010060f7810 */ /* 0x002fe20007f5e0ff */
        /* <DEDUP_REMOVED lines=12> */
.L_x_3652:
[----:B------:R-:W-:Y:S05]  /*1100*/  BSYNC B0 ;  /* 0x0000000000007941 */ /* 0x000fea0003800000 */
.L_x_3651:
[----:B---34-:R3:W4:Y:S01]  /*1110*/  LDS.128 R8, [R41+0xd000] ;  /* 0x00d0000029087984 */ /* 0x0187220000000c00 */
        /* <DEDUP_REMOVED lines=11> */
[----:B------:R-:W-:Y:S02]  /*11d0*/  LEA R14, P1, R12, UR4, 0x1 ;  /* 0x000000040c0e7c11 */ /* 0x000fe4000f8208ff */
[----:B------:R-:W-:-:S04]  /*11e0*/  IADD3 R13, R13, R15, RZ ;  /* 0x0000000f0d0d7210 */ /* 0x000fc80007ffe0ff */
[----:B------:R-:W-:-:S05]  /*11f0*/  LEA.HI.X R15, R12, UR5, R13, 0x1, P1 ;  /* 0x000000050c0f7c11 */ /* 0x000fca00088f0c0d */
[----:B----4-:R1:W-:Y:S02]  /*1200*/  STG.E.128 desc[UR8][R14.64], R8 ;  /* 0x000000080e007986 */ /* 0x0103e4000c101d08 */
.L_x_3654:
[----:B------:R-:W-:Y:S05]  /*1210*/  BSYNC B0 ;  /* 0x0000000000007941 */ /* 0x000fea0003800000 */
.L_x_3653:
[----:B------:R-:W-:Y:S05]  /*1220*/  @P0 EXIT ;  /* 0x000000000000094d */ /* 0x000fea0003800000 */
[----:B------:R-:W-:Y:S01]  /*1230*/  IADD3 R5, P0, R6, 0x30, RZ ;  /* 0x0000003006057810 */ /* 0x000fe20007f1e0ff */
[----:B------:R-:W-:Y:S01]  /*1240*/  ULDC.64 UR4, c[0x0][0x250] ;  /* 0x0000940000047ab9 */ /* 0x000fe20000000a00 */
[----:B------:R-:W-:-:S03]  /*1250*/  IMAD.MOV.U32 R2, RZ, RZ, R4 ;  /* 0x000000ffff027224 */ /* 0x000fc600078e0004 */
        /* <DEDUP_REMOVED lines=8> */
[----:B0-----:R-:W-:Y:S01]  /*12e0*/  STG.E.128 desc[UR8][R4.64], R24 ;  /* 0x0000001804007986 */ /* 0x001fe2000c101d08 */
[----:B------:R-:W-:Y:S05]  /*12f0*/  EXIT ;  /* 0x000000000000794d */ /* 0x000fea0003800000 */
.L_x_3655:
        /* <DEDUP_REMOVED lines=16> */
.L_x_3880:


//--------------------- .text._ZN7cutlass13device_kernelIN5flash11enable_sm90INS1_16FlashAttnBwdSm90INS1_25CollectiveMainloopBwdSm90ILi2ELi1ELi1EN4cute5tupleIJNS5_1CILi1EEES8_S8_EEENS6_IJNS7_ILi64EEENS7_ILi96EEENS7_ILi192EEEEEENS_6half_tEfNS_4arch4Sm90ELb1ELb0ELb0ELb1ELb1ELb0ELb1ELb0ELi3ELi1ELi1ELi1ELb0EEENS1_24CollectiveEpilogueBwdGQAISD_fSG_Li384ELb1ELb1EEENS1_25SingleTileBwdLPTSchedulerILb1ELi96ELb1EEEEEEEEEvNT_6ParamsE --------------------------
	.section	.text._ZN7cutlass13device_kernelIN5flash11enable_sm90INS1_16FlashAttnBwdSm90INS1_25CollectiveMainloopBwdSm90ILi2ELi1ELi1EN4cute5tupleIJNS5_1CILi1EEES8_S8_EEENS6_IJNS7_ILi64EEENS7_ILi96EEENS7_ILi192EEEEEENS_6half_tEfNS_4arch4Sm90ELb1ELb0ELb0ELb1ELb1ELb0ELb1ELb0ELi3ELi1ELi1ELi1ELb0EEENS1_24CollectiveEpilogueBwdGQAISD_fSG_Li384ELb1ELb1EEENS1_25SingleTileBwdLPTSchedulerILb1ELi96ELb1EEEEEEEEEvNT_6ParamsE,"ax",@progbits
	.align	128
.text._ZN7cutlass13device_kernelIN5flash11enable_sm90INS1_16FlashAttnBwdSm90INS1_25CollectiveMainloopBwdSm90ILi2ELi1ELi1EN4cute5tupleIJNS5_1CILi1EEES8_S8_EEENS6_IJNS7_ILi64EEENS7_ILi96EEENS7_ILi192EEEEEENS_6half_tEfNS_4arch4Sm90ELb1ELb0ELb0ELb1ELb1ELb0ELb1ELb0ELi3ELi1ELi1ELi1ELb0EEENS1_24CollectiveEpilogueBwdGQAISD_fSG_Li384ELb1ELb1EEENS1_25SingleTileBwdLPTSchedulerILb1ELi96ELb1EEEEEEEEEvNT_6ParamsE:
        .type           _ZN7cutlass13device_kernelIN5flash11enable_sm90INS1_16FlashAttnBwdSm90INS1_25CollectiveMainloopBwdSm90ILi2ELi1ELi1EN4cute5tupleIJNS5_1CILi1EEES8_S8_EEENS6_IJNS7_ILi64EEENS7_ILi96EEENS7_ILi192EEEEEENS_6half_tEfNS_4arch4Sm90ELb1ELb0ELb0ELb1ELb1ELb0ELb1ELb0ELi3ELi1ELi1ELi1ELb0EEENS1_24CollectiveEpilogueBwdGQAISD_fSG_Li384ELb1ELb1EEENS1_25SingleTileBwdLPTSchedulerILb1ELi96ELb1EEEEEEEEEvNT_6ParamsE,@function
        .size           _ZN7cutlass13device_kernelIN5flash11enable_sm90INS1_16FlashAttnBwdSm90INS1_25CollectiveMainloopBwdSm90ILi2ELi1ELi1EN4cute5tupleIJNS5_1CILi1EEES8_S8_EEENS6_IJNS7_ILi64EEENS7_ILi96EEENS7_ILi192EEEEEENS_6half_tEfNS_4arch4Sm90ELb1ELb0ELb0ELb1ELb1ELb0ELb1ELb0ELi3ELi1ELi1ELi1ELb0EEENS1_24CollectiveEpilogueBwdGQAISD_fSG_Li384ELb1ELb1EEENS1_25SingleTileBwdLPTSchedulerILb1ELi96ELb1EEEEEEEEEvNT_6ParamsE,(.L_x_3881 - _ZN7cutlass13device_kernelIN5flash11enable_sm90INS1_16FlashAttnBwdSm90INS1_25CollectiveMainloopBwdSm90ILi2ELi1ELi1EN4cute5tupleIJNS5_1CILi1EEES8_S8_EEENS6_IJNS7_ILi64EEENS7_ILi96EEENS7_ILi192EEEEEENS_6half_tEfNS_4arch4Sm90ELb1ELb0ELb0ELb1ELb1ELb0ELb1ELb0ELi3ELi1ELi1ELi1ELb0EEENS1_24CollectiveEpilogueBwdGQAISD_fSG_Li384ELb1ELb1EEENS1_25SingleTileBwdLPTSchedulerILb1ELi96ELb1EEEEEEEEEvNT_6ParamsE)
        .other          _ZN7cutlass13device_kernelIN5flash11enable_sm90INS1_16FlashAttnBwdSm90INS1_25CollectiveMainloopBwdSm90ILi2ELi1ELi1EN4cute5tupleIJNS5_1CILi1EEES8_S8_EEENS6_IJNS7_ILi64EEENS7_ILi96EEENS7_ILi192EEEEEENS_6half_tEfNS_4arch4Sm90ELb1ELb0ELb0ELb1ELb1ELb0ELb1ELb0ELi3ELi1ELi1ELi1ELb0EEENS1_24CollectiveEpilogueBwdGQAISD_fSG_Li384ELb1ELb1EEENS1_25SingleTileBwdLPTSchedulerILb1ELi96ELb1EEEEEEEEEvNT_6ParamsE,@"STO_CUDA_ENTRY STV_DEFAULT"
_ZN7cutlass13device_kernelIN5flash11enable_sm90INS1_16FlashAttnBwdSm90INS1_25CollectiveMainloopBwdSm90ILi2ELi1ELi1EN4cute5tupleIJNS5_1CILi1EEES8_S8_EEENS6_IJNS7_ILi64EEENS7_ILi96EEENS7_ILi192EEEEEENS_6half_tEfNS_4arch4Sm90ELb1ELb0ELb0ELb1ELb1ELb0ELb1ELb0ELi3ELi1ELi1ELi1ELb0EEENS1_24CollectiveEpilogueBwdGQAISD_fSG_Li384ELb1ELb1EEENS1_25SingleTileBwdLPTSchedulerILb1ELi96ELb1EEEEEEEEEvNT_6ParamsE:
        /* <DEDUP_REMOVED lines=23> */
.L_x_3657:
[----:B------:R-:W-:Y:S05]  /*0170*/  BSYNC B0 ;  /* 0x0000000000007941 */ /* 0x000fea0003800000 */
.L_x_3656:
        /* <DEDUP_REMOVED lines=34> */
.L_x_3658:
        /* <DEDUP_REMOVED lines=20> */
.L_x_3659:
        /* <DEDUP_REMOVED lines=9> */
.L_x_3662:
        /* <DEDUP_REMOVED lines=32> */
.L_x_3663:
[----:B------:R-:W1:Y:S01]  /*0770*/  LDC R3, c[0x0][0x8cc] ;  /* 0x00023300ff037b82 */ /* 0x000e620000000800 */
[----:B------:R-:W-:Y:S01]  /*0780*/  IMAD.U32 R0, RZ, RZ, UR4 ;  /* 0x00000004ff007e24 */ /* 0x000fe2000f8e00ff */
[----:B-1----:R-:W-:-:S13]  /*0790*/  ISETP.NE.AND P0, PT, R3, 0x1, PT ;  /* 0x000000010300780c */ /* 0x002fda0003f05270 */
[----:B------:R-:W1:Y:S02]  /*07a0*/  @P0 LDC.64 R4, c[0x0][0x8d0] ;  /* 0x00023400ff040b82 */ /* 0x000e640000000a00 */
[----:B-1----:R-:W-:-:S05]  /*07b0*/  @P0 IMAD.HI.U32 R2, R4, UR4, RZ ;  /* 0x0000000404020c27 */ /* 0x002fca000f8e00ff */
[----:B------:R-:W-:-:S05]  /*07c0*/  @P0 SHF.R.U32.HI R0, RZ, R5, R2 ;  /* 0x00000005ff000219 */ /* 0x000fca0000011602 */
[----:B------:R-:W-:-:S07]  /*07d0*/  IMAD R2, R0, R3, RZ ;  /* 0x0000000300027224 */ /* 0x000fce00078e02ff */
.L_x_3664:
        /* <DEDUP_REMOVED lines=20> */
.L_x_3665:
        /* <DEDUP_REMOVED lines=10> */
.L_x_3667:
[----:B------:R-:W1:Y:S02]  /*09c0*/  LDC R4, c[0x0][0x8f4] ;  /* 0x00023d00ff047b82 */ /* 0x000e640000000800 */
.L_x_3666:
[----:B-1---5:R-:W-:-:S04]  /*09d0*/  VIADD R4, R4, 0x5f ;  /* 0x0000005f04047836 */ /* 0x022fc80000000000 */
[----:B------:R-:W-:-:S05]  /*09e0*/  IMAD.HI R4, R4, 0x2aaaaaab, RZ ;  /* 0x2aaaaaab04047827 */ /* 0x000fca00078e02ff */
[----:B--2---:R-:W-:-:S04]  /*09f0*/  SHF.R.U32.HI R3, RZ, 0x1f, R4 ;  /* 0x0000001fff037819 */ /* 0x004fc80000011604 */
[----:B------:R-:W-:-:S04]  /*0a00*/  LEA.HI.SX32 R3, R4, R3, 0x1c ;  /* 0x0000000304037211 */ /* 0x000fc800078fe2ff */
[-C--:B------:R-:W-:Y:S02]  /*0a10*/  ISETP.GT.AND P0, PT, R3, R0.reuse, PT ;  /* 0x000000000300720c */ /* 0x080fe40003f04270 */
[----:B------:R-:W-:Y:S02]  /*0a20*/  LOP3.LUT R0, RZ, R0, RZ, 0x33, !PT ;  /* 0x00000000ff007212 */ /* 0x000fe400078e33ff */
[----:B------:R-:W-:-:S03]  /*0a30*/  SEL R19, R19, 0xffffffff, P0 ;  /* 0xffffffff13137807 */ /* 0x000fc60000000000 */
[----:B------:R-:W-:Y:S01]  /*0a40*/  IMAD.IADD R153, R3, 0x1, R0 ;  /* 0x0000000103997824 */ /* 0x000fe200078e0200 */
        /* <DEDUP_REMOVED lines=11> */
.L_x_3669:
        /* <DEDUP_REMOVED lines=10> */
.L_x_3670:
        /* <DEDUP_REMOVED lines=8> */
.L_x_3671:
        /* <DEDUP_REMOVED lines=9> */
.L_x_3672:
        /* <DEDUP_REMOVED lines=87> */
.L_x_3675:
        /* <DEDUP_REMOVED lines=15> */
.L_x_3674:
        /* <DEDUP_REMOVED lines=20> */
.L_x_3677:
        /* <DEDUP_REMOVED lines=15> */
.L_x_3676:
        /* <DEDUP_REMOVED lines=8> */
.L_x_3804:
        /* <DEDUP_REMOVED lines=21> */
.L_x_3679:
        /* <DEDUP_REMOVED lines=15> */
[----:B--2---:R-:W-:Y:S02]  /*1800*/  SHF.R.S32.HI R10, RZ, 0x1f, R9 ;  /* 0x0000001fff0a7819 */ /* 0x004fe40000011409 */
        /* <DEDUP_REMOVED lines=87> */
.L_x_3691:
[----:B------:R-:W-:-:S13]  /*1d80*/  ISETP.NE.AND P0, PT, R10, 0x3, PT ;  /* 0x000000030a00780c */ /* 0x000fda0003f05270 */
[----:B--2---:R-:W-:Y:S05]  /*1d90*/  @!P0 BRA `(.L_x_3681) ;  /* 0x0000000000048947 */ /* 0x004fea0003800000 */
[----:B------:R-:W-:Y:S01]  /*1da0*/  BPT.TRAP 0x1 ;  /* 0x000000040000795c */ /* 0x000fe20000300000 */
.L_x_3681:
[----:B------:R-:W-:Y:S02]  /*1db0*/  LEA R3, R2, UR36, 0x3 ;  /* 0x0000002402037c11 */ /* 0x000fe4000f8e18ff */
[----:B------:R-:W-:-:S04]  /*1dc0*/  SHF.L.U32 R12, R7, 0x1f, RZ ;  /* 0x0000001f070c7819 */ /* 0x000fc800000006ff */
[----:B------:R2:W3:Y:S01]  /*1dd0*/  SYNCS.PHASECHK.TRANS64.TRYWAIT P1, [R3+URZ+0x36410], R12 ;  /* 0x0364100c030075a7 */ /* 0x0004e2000802017f */
[----:B------:R-:W-:Y:S05]  /*1de0*/  @!P0 BRA `(.L_x_3682) ;  /* 0x0000000000048947 */ /* 0x000fea0003800000 */
[----:B------:R-:W-:Y:S01]  /*1df0*/  BPT.TRAP 0x1 ;  /* 0x000000040000795c */ /* 0x000fe20000300000 */
.L_x_3682:
[----:B---3--:R-:W-:Y:S05]  /*1e00*/  @P1 BRA `(.L_x_3683) ;  /* 0x0000000000081947 */ /* 0x008fea0003800000 */
[----:B------:R-:W3:Y:S02]  /*1e10*/  SYNCS.PHASECHK.TRANS64.TRYWAIT P1, [R3+URZ+0x36410], R12 ;  /* 0x0364100c030075a7 */ /* 0x000ee4000802017f */
[----:B---3--:R-:W-:Y:S05]  /*1e20*/  @!P1 BRA `(.L_x_3684) ;  /* 0x0000007c00f89947 */ /* 0x008fea0003800000 */
.L_x_3683:
        /* <DEDUP_REMOVED lines=103> */
.L_x_3685:
[----:B--2---:R-:W-:-:S04]  /*24a0*/  SHF.L.U32 R14, R5, 0x1f, RZ ;  /* 0x0000001f050e7819 */ /* 0x004fc800000006ff */
[----:B------:R2:W1:Y:S01]  /*24b0*/  SYNCS.PHASECHK.TRANS64.TRYWAIT P1, [UR36+0x36430], R14 ;  /* 0x0364300eff0075a7 */ /* 0x0004620008020164 */
[----:B------:R-:W-:Y:S05]  /*24c0*/  @!P0 BRA `(.L_x_3686) ;  /* 0x0000000000048947 */ /* 0x000fea0003800000 */
[----:B------:R-:W-:Y:S01]  /*24d0*/  BPT.TRAP 0x1 ;  /* 0x000000040000795c */ /* 0x000fe20000300000 */
.L_x_3686:
[----:B-1----:R-:W-:Y:S05]  /*24e0*/  @P1 BRA `(.L_x_3687) ;  /* 0x0000000000081947 */ /* 0x002fea0003800000 */
[----:B------:R-:W1:Y:S02]  /*24f0*/  SYNCS.PHASECHK.TRANS64.TRYWAIT P1, [UR36+0x36430], R14 ;  /* 0x0364300eff0075a7 */ /* 0x000e640008020164 */
[----:B-1----:R-:W-:Y:S05]  /*2500*/  @!P1 BRA `(.L_x_3688) ;  /* 0x0000007800549947 */ /* 0x002fea0003800000 */
.L_x_3687:
        /* <DEDUP_REMOVED lines=36> */
[----:B----4-:R-:W-:-:S02]  /*2750*/  FSEL R23, R140, -INF , P2 ;  /* 0xff8000008c177808 */ /* 0x010fc40001000000 */
        /* <DEDUP_REMOVED lines=278> */
.L_x_3689:
        /* <DEDUP_REMOVED lines=60> */
.L_x_3690:
        /* <DEDUP_REMOVED lines=62> */
.L_x_3673:
[----:B------:R-:W-:Y:S05]  /*4060*/  @P0 BRA `(.L_x_3668) ;  /* 0x0000005c00300947 */ /* 0x000fea0003800000 */
[----:B--2---:R-:W1:Y:S08]  /*4070*/  LDC.64 R2, c[0x0][0x878] ;  /* 0x00021e00ff027b82 */ /* 0x004e700000000a00 */
[----:B------:R-:W2:Y:S01]  /*4080*/  LDC R5, c[0x0][0x850] ;  /* 0x00021400ff057b82 */ /* 0x000ea20000000800 */
[----:B------:R-:W3:Y:S01]  /*4090*/  S2R R6, SR_TID.X ;  /* 0x0000000000067919 */ /* 0x000ee20000002100 */
[----:B------:R-:W-:Y:S01]  /*40a0*/  ULDC UR7, c[0x0][0x870] ;  /* 0x00021c0000077ab9 */ /* 0x000fe20000000800 */
[----:B------:R-:W-:-:S05]  /*40b0*/  ULDC UR6, c[0x0][0x80c] ;  /* 0x0002030000067ab9 */ /* 0x000fca0000000800 */
[----:B------:R-:W5:Y:S01]  /*40c0*/  S2UR UR5, SR_CgaCtaId ;  /* 0x00000000000579c3 */ /* 0x000f620000008800 */
[----:B-1----:R-:W-:Y:S01]  /*40d0*/  ISETP.NE.U32.AND P0, PT, R2, RZ, PT ;  /* 0x000000ff0200720c */ /* 0x002fe20003f05070 */
[----:B------:R-:W-:-:S06]  /*40e0*/  UMOV UR4, 0x400 ;  /* 0x0000040000047882 */ /* 0x000fcc0000000000 */
[----:B------:R-:W1:Y:S01]  /*40f0*/  LDC.64 R16, c[0x0][0x820] ;  /* 0x00020800ff107b82 */ /* 0x000e620000000a00 */
[----:B------:R-:W-:-:S07]  /*4100*/  ISETP.NE.AND.EX P0, PT, R3, RZ, PT, P0 ;  /* 0x000000ff0300720c */ /* 0x000fce0003f05300 */
[----:B------:R-:W1:Y:S08]  /*4110*/  LDC.64 R20, c[0x0][0x848] ;  /* 0x00021200ff147b82 */ /* 0x000e700000000a00 */
[----:B------:R-:W5:Y:S08]  /*4120*/  @P0 LDC.64 R2, c[0x0][0x878] ;  /* 0x00021e00ff020b82 */ /* 0x000f700000000a00 */
[----:B----4-:R-:W4:Y:S01]  /*4130*/  LDC.64 R22, c[0x0][0x800] ;  /* 0x00020000ff167b82 */ /* 0x010f220000000a00 */
[----:B-----5:R-:W-:-:S05]  /*4140*/  @P0 IMAD.WIDE R2, R19, 0x4, R2 ;  /* 0x0000000413020825 */ /* 0x020fca00078e0202 */
[----:B------:R5:W4:Y:S02]  /*4150*/  @P0 LDG.E R4, desc[UR38][R2.64] ;  /* 0x0000002602040981 */ /* 0x000b24000c1e1900 */
[----:B------:R-:W-:Y:S01]  /*4160*/  BAR.SYNC.DEFER_BLOCKING 0x1, 0x180 ;  /* 0x0046000000007b1d */ /* 0x000fe20000010000 */
[----:B--2---:R-:W-:Y:S01]  /*4170*/  ISETP.NE.AND P2, PT, R5, 0x1, PT ;  /* 0x000000010500780c */ /* 0x004fe20003f45270 */
[C---:B---3--:R-:W-:Y:S01]  /*4180*/  VIADD R15, R6.reuse, 0xffffff80 ;  /* 0xffffff80060f7836 */ /* 0x048fe20000000000 */
[----:B------:R-:W-:Y:S01]  /*4190*/  ISETP.NE.AND P1, PT, R6, 0x80, PT ;  /* 0x000000800600780c */ /* 0x000fe20003f25270 */
[C---:B------:R-:W-:Y:S01]  /*41a0*/  IMAD R6, R153.reuse, UR7, RZ ;  /* 0x0000000799067c24 */ /* 0x040fe2000f8e02ff */
[----:B------:R-:W-:Y:S01]  /*41b0*/  ULEA UR4, UR5, UR4, 0x18 ;  /* 0x0000000405047291 */ /* 0x000fe2000f8ec03f */
[----:B------:R-:W-:Y:S01]  /*41c0*/  IMAD R153, R153, 0x4800, RZ ;  /* 0x0000480099997824 */ /* 0x000fe200078e02ff */
[----:B------:R-:W-:Y:S01]  /*41d0*/  SHF.R.S32.HI R0, RZ, 0x1f, R15 ;  /* 0x0000001fff007819 */ /* 0x000fe2000001140f */
[----:B------:R-:W-:Y:S01]  /*41e0*/  IMAD R10, R6, UR6, RZ ;  /* 0x00000006060a7c24 */ /* 0x000fe2000f8e02ff */
[----:B------:R-:W-:Y:S02]  /*41f0*/  BSSY B0, `(.L_x_3692) ;  /* 0x000004e000007945 */ /* 0x000fe40003800000 */
[----:B------:R-:W-:-:S03]  /*4200*/  LEA.HI R8, R0, R15, RZ, 0x7 ;  /* 0x0000000f00087211 */ /* 0x000fc600078f38ff */
[----:B------:R-:W2:Y:S01]  /*4210*/  @P2 LDC R7, c[0x0][0x854] ;  /* 0x00021500ff072b82 */ /* 0x000ea20000000800 */
[----:B------:R-:W-:Y:S02]  /*4220*/  LOP3.LUT R0, R8, 0x3fffff80, RZ, 0xc0, !PT ;  /* 0x3fffff8008007812 */ /* 0x000fe400078ec0ff */
[----:B------:R-:W-:-:S03]  /*4230*/  SHF.R.S32.HI R8, RZ, 0x7, R8 ;  /* 0x00000007ff087819 */ /* 0x000fc60000011408 */
[----:B-----5:R-:W-:Y:S02]  /*4240*/  IMAD.IADD R3, R15, 0x1, -R0 ;  /* 0x000000010f037824 */ /* 0x020fe400078e0a00 */
[----:B------:R-:W3:Y:S01]  /*4250*/  @P2 LDC R9, c[0x0][0x858] ;  /* 0x00021600ff092b82 */ /* 0x000ee20000000800 */
[----:B------:R-:W-:Y:S02]  /*4260*/  IMAD.MOV.U32 R0, RZ, RZ, R154 ;  /* 0x000000ffff007224 */ /* 0x000fe400078e009a */
[----:B------:R-:W-:-:S04]  /*4270*/  IMAD R8, R8, 0x600, R3 ;  /* 0x0000060008087824 */ /* 0x000fc800078e0203 */
[----:B------:R-:W-:Y:S02]  /*4280*/  IMAD.SHL.U32 R8, R8, 0x4, RZ ;  /* 0x0000000408087824 */ /* 0x000fe400078e00ff */
[----:B--2---:R-:W-:Y:S02]  /*4290*/  @P2 IMAD.HI.U32 R2, R154, R7, RZ ;  /* 0x000000079a022227 */ /* 0x004fe400078e00ff */
[----:B------:R-:W2:Y:S03]  /*42a0*/  LDC.64 R6, c[0x0][0x840] ;  /* 0x00021000ff067b82 */ /* 0x000ea60000000a00 */
[----:B---3--:R-:W-:Y:S01]  /*42b0*/  @P2 SHF.R.U32.HI R0, RZ, R9, R2 ;  /* 0x00000009ff002219 */ /* 0x008fe20000011602 */
[----:B------:R-:W-:-:S04]  /*42c0*/  IMAD R9, R19, UR6, RZ ;  /* 0x0000000613097c24 */ /* 0x000fc8000f8e02ff */
[----:B------:R-:W3:Y:S01]  /*42d0*/  LDC.64 R2, c[0x0][0x818] ;  /* 0x00020600ff027b82 */ /* 0x000ee20000000a00 */
[----:B------:R-:W-:Y:S01]  /*42e0*/  ISETP.NE.AND P2, PT, R15, RZ, PT ;  /* 0x000000ff0f00720c */ /* 0x000fe20003f45270 */
[----:B------:R-:W-:Y:S01]  /*42f0*/  ULDC.64 UR6, c[0x0][0x868] ;  /* 0x00021a0000067ab9 */ /* 0x000fe20000000a00 */
[--C-:B------:R-:W-:Y:S02]  /*4300*/  SHF.R.S32.HI R11, RZ, 0x1f, R0.reuse ;  /* 0x0000001fff0b7819 */ /* 0x100fe40000011400 */
[----:B------:R-:W-:Y:S02]  /*4310*/  SHF.R.S32.HI R12, RZ, 0x1f, R9 ;  /* 0x0000001fff0c7819 */ /* 0x000fe40000011409 */
[----:B------:R-:W-:Y:S02]  /*4320*/  IADD3 R13, P3, P4, R10, R9, R0 ;  /* 0x000000090a0d7210 */ /* 0x000fe40007c7e000 */
[----:B------:R-:W-:-:S04]  /*4330*/  SHF.R.S32.HI R10, RZ, 0x1f, R10 ;  /* 0x0000001fff0a7819 */ /* 0x000fc8000001140a */
[----:B------:R-:W-:Y:S01]  /*4340*/  IADD3.X R12, R10, R12, R11, P3, P4 ;  /* 0x0000000c0a0c7210 */ /* 0x000fe20001fe840b */
[----:B--2---:R-:W-:-:S03]  /*4350*/  IMAD R14, R11, R6, RZ ;  /* 0x000000060b0e7224 */ /* 0x004fc600078e02ff */
[C---:B------:R-:W-:Y:S01]  /*4360*/  SHF.L.U64.HI R12, R13.reuse, 0x2, R12 ;  /* 0x000000020d0c7819 */ /* 0x040fe2000001020c */
[----:B------:R-:W-:Y:S02]  /*4370*/  IMAD R15, R0, R7, R14 ;  /* 0x00000007000f7224 */ /* 0x000fe400078e020e */
[----:B------:R-:W-:Y:S02]  /*4380*/  IMAD.SHL.U32 R14, R13, 0x4, RZ ;  /* 0x000000040d0e7824 */ /* 0x000fe400078e00ff */
[----:B---3--:R-:W-:-:S04]  /*4390*/  IMAD R10, R11, R2, RZ ;  /* 0x000000020b0a7224 */ /* 0x008fc800078e02ff */
[----:B------:R-:W-:Y:S01]  /*43a0*/  IMAD R11, R0, R3, R10 ;  /* 0x00000003000b7224 */ /* 0x000fe200078e020a */
[----:B------:R-:W-:Y:S01]  /*43b0*/  SHF.R.S32.HI R10, RZ, 0x1f, R19 ;  /* 0x0000001fff0a7819 */ /* 0x000fe20000011413 */
[C---:B----4-:R-:W-:Y:S01]  /*43c0*/  @P0 IMAD R4, R19.reuse, 0x60, R4 ;  /* 0x0000006013040824 */ /* 0x050fe200078e0204 */
[----:B------:R-:W-:-:S03]  /*43d0*/  SEL R19, R19, RZ, !P0 ;  /* 0x000000ff13137207 */ /* 0x000fc60004000000 */
[----:B------:R-:W-:-:S05]  /*43e0*/  @P0 IMAD.HI R4, R4, 0x2aaaaaab, RZ ;  /* 0x2aaaaaab04040827 */ /* 0x000fca00078e02ff */
[----:B------:R-:W-:-:S04]  /*43f0*/  @P0 SHF.R.U32.HI R9, RZ, 0x1f, R4 ;  /* 0x0000001fff090819 */ /* 0x000fc80000011604 */
[----:B------:R-:W-:Y:S02]  /*4400*/  @P0 LEA.HI.SX32 R9, R4, R9, 0x1c ;  /* 0x0000000904090211 */ /* 0x000fe400078fe2ff */
[----:B------:R-:W-:-:S03]  /*4410*/  LEA R4, R8, UR4, 0x2 ;  /* 0x0000000408047c11 */ /* 0x000fc6000f8e10ff */
[----:B------:R-:W-:Y:S02]  /*4420*/  @P0 IMAD R8, R9, 0x4800, RZ ;  /* 0x0000480009080824 */ /* 0x000fe400078e02ff */
[----:B------:R2:W-:Y:S03]  /*4430*/  STS.128 [R4], R24 ;  /* 0x0000001804007388 */ /* 0x0005e60000000c00 */
[----:B------:R-:W-:Y:S02]  /*4440*/  @P0 SHF.R.S32.HI R9, RZ, 0x1f, R8 ;  /* 0x0000001fff090819 */ /* 0x000fe40000011408 */
[----:B------:R-:W-:Y:S01]  /*4450*/  @!P0 CS2R R8, SRZ ;  /* 0x0000000000088805 */ /* 0x000fe2000001ff00 */
[----:B------:R3:W-:Y:S04]  /*4460*/  STS.128 [R4+0x800], R28 ;  /* 0x0008001c04007388 */ /* 0x0007e80000000c00 */
[----:B------:R3:W-:Y:S01]  /*4470*/  STS.128 [R4+0x1000], R32 ;  /* 0x0010002004007388 */ /* 0x0007e20000000c00 */
[----:B------:R-:W-:-:S03]  /*4480*/  IADD3 R8, P3, R153, R8, RZ ;  /* 0x0000000899087210 */ /* 0x000fc60007f7e0ff */
[----:B------:R3:W-:Y:S01]  /*4490*/  STS.128 [R4+0x1800], R36 ;  /* 0x0018002404007388 */ /* 0x0007e20000000c00 */
[----:B------:R-:W-:Y:S01]  /*44a0*/  LEA.HI.X.SX32 R9, R153, R9, 0x1, P3 ;  /* 0x0000000999097211 */ /* 0x000fe200018f0eff */
[----:B--2---:R-:W2:Y:S02]  /*44b0*/  LDC.64 R24, c[0x0][0x828] ;  /* 0x00020a00ff187b82 */ /* 0x004ea40000000a00 */
[----:B------:R3:W-:Y:S01]  /*44c0*/  STS.128 [R4+0x2000], R40 ;  /* 0x0020002804007388 */ /* 0x0007e20000000c00 */
[----:B------:R-:W-:-:S03]  /*44d0*/  IMAD.WIDE.U32 R2, R0, R2, R8 ;  /* 0x0000000200027225 */ /* 0x000fc600078e0008 */
[----:B------:R3:W-:Y:S01]  /*44e0*/  STS.128 [R4+0x2800], R44 ;  /* 0x0028002c04007388 */ /* 0x0007e20000000c00 */
[----:B------:R-:W-:Y:S01]  /*44f0*/  IMAD.WIDE.U32 R6, R0, R6, R8 ;  /* 0x0000000600067225 */ /* 0x000fe200078e0008 */
[----:B------:R-:W-:Y:S02]  /*4500*/  SEL R9, R10, RZ, !P0 ;  /* 0x000000ff0a097207 */ /* 0x000fe40004000000 */
[----:B------:R3:W-:Y:S01]  /*4510*/  STS.128 [R4+0x3000], R48 ;  /* 0x0030003004007388 */ /* 0x0007e20000000c00 */
[----:B------:R-:W-:-:S03]  /*4520*/  IMAD.IADD R3, R3, 0x1, R11 ;  /* 0x0000000103037824 */ /* 0x000fc600078e020b */
[----:B------:R3:W-:Y:S01]  /*4530*/  STS.128 [R4+0x3800], R52 ;  /* 0x0038003404007388 */ /* 0x0007e20000000c00 */
[----:B-1----:R-:W-:Y:S02]  /*4540*/  IMAD R8, R9, R16, RZ ;  /* 0x0000001009087224 */ /* 0x002fe400078e02ff */
[----:B------:R-:W-:Y:S01]  /*4550*/  IMAD.IADD R7, R7, 0x1, R15 ;  /* 0x0000000107077824 */ /* 0x000fe200078e020f */
[----:B------:R3:W-:Y:S01]  /*4560*/  STS.128 [R4+0x4000], R56 ;  /* 0x0040003804007388 */ /* 0x0007e20000000c00 */
[----:B------:R-:W-:Y:S01]  /*4570*/  IMAD R11, R19, R17, R8 ;  /* 0x00000011130b7224 */ /* 0x000fe200078e0208 */
[----:B------:R-:W-:Y:S01]  /*4580*/  IADD3 R8, P0, R14, UR6, RZ ;  /* 0x000000060e087c10 */ /* 0x000fe2000ff1e0ff */
[----:B------:R-:W-:Y:S01]  /*4590*/  IMAD R10, R9, R20, RZ ;  /* 0x00000014090a7224 */ /* 0x000fe200078e02ff */
[----:B------:R3:W-:Y:S01]  /*45a0*/  STS.128 [R4+0x4800], R60 ;  /* 0x0048003c04007388 */ /* 0x0007e20000000c00 */
[----:B------:R-:W-:Y:S01]  /*45b0*/  IMAD.WIDE.U32 R2, R19, R16, R2 ;  /* 0x0000001013027225 */ /* 0x000fe200078e0002 */
[----:B------:R-:W-:-:S02]  /*45c0*/  IADD3.X R9, R12, UR7, RZ, P0, !PT ;  /* 0x000000070c097c10 */ /* 0x000fc400087fe4ff */
[----:B------:R3:W-:Y:S01]  /*45d0*/  STS.128 [R4+0x5000], R64 ;  /* 0x0050004004007388 */ /* 0x0007e20000000c00 */
[C---:B------:R-:W-:Y:S01]  /*45e0*/  IMAD.WIDE.U32 R6, R19.reuse, R20, R6 ;  /* 0x0000001413067225 */ /* 0x040fe200078e0006 */
[----:B------:R-:W-:Y:S02]  /*45f0*/  LEA R22, P3, R2, R22, 0x2 ;  /* 0x0000001602167211 */ /* 0x000fe400078610ff */
[----:B------:R3:W-:Y:S01]  /*4600*/  STS.128 [R4+0x5800], R68 ;  /* 0x0058004404007388 */ /* 0x0007e20000000c00 */
[----:B------:R-:W-:Y:S01]  /*4610*/  IMAD.MOV R0, RZ, RZ, -R0 ;  /* 0x000000ffff007224 */ /* 0x000fe200078e0a00 */
[----:B--2---:R-:W-:Y:S01]  /*4620*/  LEA R24, P4, R6, R24, 0x2 ;  /* 0x0000001806187211 */ /* 0x004fe200078810ff */
[----:B------:R-:W-:Y:S02]  /*4630*/  IMAD R19, R19, R21, R10 ;  /* 0x0000001513137224 */ /* 0x000fe400078e020a */
[----:B------:R-:W-:Y:S02]  /*4640*/  IMAD R13, R5, R0, R154 ;  /* 0x00000000050d7224 */ /* 0x000fe400078e029a */
[----:B------:R-:W-:-:S02]  /*4650*/  IMAD.IADD R10, R3, 0x1, R11 ;  /* 0x00000001030a7824 */ /* 0x000fc400078e020b */
[----:B------:R-:W-:Y:S01]  /*4660*/  IMAD.IADD R5, R7, 0x1, R19 ;  /* 0x0000000107057824 */ /* 0x000fe200078e0213 */
[----:B---3--:R-:W-:Y:S06]  /*4670*/  @P2 BRA `(.L_x_3693) ;  /* 0x0000000000142947 */ /* 0x008fec0003800000 */
.L_x_3694:
[----:B------:R-:W2:Y:S04]  /*4680*/  LDG.E.STRONG.GPU R0, desc[UR38][R8.64] ;  /* 0x0000002608007981 */ /* 0x000ea8000c1ef900 */
[----:B--2---:R-:W-:Y:S01]  /*4690*/  CCTL.IVALL ;  /* 0x00000000ff00798f */ /* 0x004fe20002000000 */
[----:B------:R-:W-:Y:S05]  /*46a0*/  YIELD ;  /* 0x0000000000007946 */ /* 0x000fea0003800000 */
[----:B------:R-:W-:-:S13]  /*46b0*/  ISETP.NE.AND P0, PT, R0, R13, PT ;  /* 0x0000000d0000720c */ /* 0x000fda0003f05270 */
[----:B------:R-:W-:Y:S05]  /*46c0*/  @P0 BRA `(.L_x_3694) ;  /* 0xfffffffc00ec0947 */ /* 0x000fea000383ffff */
.L_x_3693:
[----:B------:R-:W-:Y:S05]  /*46d0*/  BSYNC B0 ;  /* 0x0000000000007941 */ /* 0x000fea0003800000 */
.L_x_3692:
[----:B------:R-:W-:Y:S01]  /*46e0*/  UMOV UR5, 0xffffffff ;  /* 0xffffffff00057882 */ /* 0x000fe20000000000 */
[----:B------:R-:W-:Y:S02]  /*46f0*/  LEA.HI.X R10, R2, R23, R10, 0x2, P3 ;  /* 0x00000017020a7211 */ /* 0x000fe400018f140a */
[----:B------:R-:W-:Y:S01]  /*4700*/  LEA.HI.X R5, R6, R25, R5, 0x2, P4 ;  /* 0x0000001906057211 */ /* 0x000fe200020f1405 */
[----:B------:R-:W-:Y:S06]  /*4710*/  BRA.DIV UR5, `(.L_x_3695) ;  /* 0x0000005605e47947 */ /* 0x000fec000b800000 */
[----:B------:R-:W-:Y:S01]  /*4720*/  NOP ;  /* 0x0000000000007918 */ /* 0x000fe20000000000 */
.L_x_3807:
        /* <DEDUP_REMOVED lines=16> */
.L_x_3698:
[----:B------:R-:W-:Y:S01]  /*4830*/  @P0 ELECT P2, URZ, PT ;  /* 0x00000000003f082f */ /* 0x000fe20003840000 */
[----:B------:R1:W-:-:S12]  /*4840*/  UBLKRED.G.S.ADD.F32.RN [UR6], [UR4], UR5, desc[UR8] ;  /* 0x00000806040073bb */ /* 0x0003d800080a1405 */
[----:B------:R-:W-:Y:S02]  /*4850*/  @P2 PLOP3.LUT P0, PT, P2, PT, PT, 0x8, 0x0 ;  /* 0x000000000000281c */ /* 0x000fe4000170e170 */
[----:B------:R-:W-:-:S11]  /*4860*/  PLOP3.LUT P2, PT, PT, PT, PT, 0x8, 0x0 ;  /* 0x000000000000781c */ /* 0x000fd60003f4e170 */
[----:B-1----:R-:W-:Y:S05]  /*4870*/  @P0 BRA.U.ANY `(.L_x_3698) ;  /* 0xfffffffd00ec0947 */ /* 0x002fea000393ffff */
[----:B------:R0:W-:Y:S01]  /*4880*/  UTMACMDFLUSH ;  /* 0x00000000000079b7 */ /* 0x0001e20000000000 */
[----:B------:R-:W-:-:S04]  /*4890*/  DEPBAR.LE SB0, 0x0 ;  /* 0x000080000000791a */ /* 0x000fc80000000000 */
.L_x_3697:
[----:B------:R-:W-:Y:S05]  /*48a0*/  BSYNC B0 ;  /* 0x0000000000007941 */ /* 0x000fea0003800000 */
.L_x_3696:
        /* <DEDUP_REMOVED lines=14> */
.L_x_3700:
[----:B------:R-:W-:Y:S05]  /*4990*/  BSYNC B0 ;  /* 0x0000000000007941 */ /* 0x000fea0003800000 */
.L_x_3699:
        /* <DEDUP_REMOVED lines=18> */
.L_x_3703:
[----:B------:R-:W2:Y:S04]  /*4ac0*/  LDG.E.STRONG.GPU R0, desc[UR38][R2.64] ;  /* 0x0000002602007981 */ /* 0x000ea8000c1ef900 */
[----:B--2---:R-:W-:Y:S01]  /*4ad0*/  CCTL.IVALL ;  /* 0x00000000ff00798f */ /* 0x004fe20002000000 */
[----:B------:R-:W-:Y:S05]  /*4ae0*/  YIELD ;  /* 0x0000000000007946 */ /* 0x000fea0003800000 */
[----:B------:R-:W-:-:S13]  /*4af0*/  ISETP.NE.AND P0, PT, R0, R13, PT ;  /* 0x0000000d0000720c */ /* 0x000fda0003f05270 */
[----:B------:R-:W-:Y:S05]  /*4b00*/  @P0 BRA `(.L_x_3703) ;  /* 0xfffffffc00ec0947 */ /* 0x000fea000383ffff */
.L_x_3702:
[----:B------:R-:W-:Y:S05]  /*4b10*/  BSYNC B0 ;  /* 0x0000000000007941 */ /* 0x000fea0003800000 */
.L_x_3701:
[----:B------:R-:W-:-:S03]  /*4b20*/  UMOV UR5, 0xffffffff ;  /* 0xffffffff00057882 */ /* 0x000fc60000000000 */
[----:B------:R-:W-:Y:S05]  /*4b30*/  BRA.DIV UR5, `(.L_x_3704) ;  /* 0x0000005205f87947 */ /* 0x000fea000b800000 */
[----:B------:R-:W-:Y:S01]  /*4b40*/  NOP ;  /* 0x0000000000007918 */ /* 0x000fe20000000000 */
.L_x_3810:
        /* <DEDUP_REMOVED lines=16> */
.L_x_3707:
[----:B------:R-:W-:Y:S01]  /*4c50*/  @P0 ELECT P2, URZ, PT ;  /* 0x00000000003f082f */ /* 0x000fe20003840000 */
[----:B------:R2:W-:-:S12]  /*4c60*/  UBLKRED.G.S.ADD.F32.RN [UR6], [UR4], UR5, desc[UR8] ;  /* 0x00000806040073bb */ /* 0x0005d800080a1405 */
[----:B------:R-:W-:Y:S02]  /*4c70*/  @P2 PLOP3.LUT P0, PT, P2, PT, PT, 0x8, 0x0 ;  /* 0x000000000000281c */ /* 0x000fe4000170e170 */
[----:B------:R-:W-:-:S11]  /*4c80*/  PLOP3.LUT P2, PT, PT, PT, PT, 0x8, 0x0 ;  /* 0x000000000000781c */ /* 0x000fd60003f4e170 */
[----:B--2---:R-:W-:Y:S05]  /*4c90*/  @P0 BRA.U.ANY `(.L_x_3707) ;  /* 0xfffffffd00ec0947 */ /* 0x004fea000393ffff */
[----:B------:R0:W-:Y:S01]  /*4ca0*/  UTMACMDFLUSH ;  /* 0x00000000000079b7 */ /* 0x0001e20000000000 */
[----:B------:R-:W-:-:S04]  /*4cb0*/  DEPBAR.LE SB0, 0x0 ;  /* 0x000080000000791a */ /* 0x000fc80000000000 */
.L_x_3706:
[----:B------:R-:W-:Y:S05]  /*4cc0*/  BSYNC B0 ;  /* 0x0000000000007941 */ /* 0x000fea0003800000 */
.L_x_3705:
        /* <DEDUP_REMOVED lines=14> */
.L_x_3661:
        /* <DEDUP_REMOVED lines=29> */
.L_x_3709:
[----:B------:R-:W-:Y:S01]  /*4f80*/  ULDC UR9, c[0x0][0x8cc] ;  /* 0x0002330000097ab9 */ /* 0x000fe20000000800 */
[----:B------:R-:W-:Y:S01]  /*4f90*/  UMOV UR7, UR8 ;  /* 0x0000000800077c82 */ /* 0x000fe20008000000 */
[----:B------:R-:W-:-:S11]  /*4fa0*/  UISETP.NE.AND UP0, UPT, UR9, 0x1, UPT ;  /* 0x000000010900788c */ /* 0x000fd6000bf05270 */
[----:B------:R-:W-:Y:S02]  /*4fb0*/  @UP0 ULDC.64 UR10, c[0x0][0x8d0] ;  /* 0x00023400000a0ab9 */ /* 0x000fe40000000a00 */
[----:B------:R-:W-:-:S04]  /*4fc0*/  UIMAD.WIDE.U32 UR4, UR8, UR10, URZ ;  /* 0x0000000a080472a5 */ /* 0x000fc8000f8e003f */
[----:B------:R-:W-:-:S04]  /*4fd0*/  @UP0 USHF.R.U32.HI UR7, URZ, UR11, UR5 ;  /* 0x0000000b3f070299 */ /* 0x000fc80008011605 */
[----:B------:R-:W-:-:S12]  /*4fe0*/  UIMAD UR4, UR7, UR9, URZ ;  /* 0x00000009070472a4 */ /* 0x000fd8000f8e023f */
.L_x_3710:
        /* <DEDUP_REMOVED lines=23> */
.L_x_3711:
        /* <DEDUP_REMOVED lines=13> */
.L_x_3713:
[----:B------:R-:W-:-:S05]  /*5230*/  ULDC UR4, c[0x0][0x8f4] ;  /* 0x00023d0000047ab9 */ /* 0x000fca0000000800 */
.L_x_3712:
        /* <DEDUP_REMOVED lines=48> */
.L_x_3714:
        /* <DEDUP_REMOVED lines=13> */
.L_x_3715:
        /* <DEDUP_REMOVED lines=12> */
.L_x_3716:
        /* <DEDUP_REMOVED lines=68> */
.L_x_3720:
[----:B------:R-:W2:Y:S04]  /*5b10*/  LDG.E.STRONG.GPU R4, desc[UR38][R2.64] ;  /* 0x0000002602047981 */ /* 0x000ea8000c1ef900 */
[----:B--2---:R-:W-:Y:S01]  /*5b20*/  CCTL.IVALL ;  /* 0x00000000ff00798f */ /* 0x004fe20002000000 */
[----:B------:R-:W-:Y:S05]  /*5b30*/  YIELD ;  /* 0x0000000000007946 */ /* 0x000fea0003800000 */
[----:B------:R-:W-:-:S13]  /*5b40*/  ISETP.NE.AND P1, PT, R4, R5, PT ;  /* 0x000000050400720c */ /* 0x000fda0003f25270 */
[----:B------:R-:W-:Y:S05]  /*5b50*/  @P1 BRA `(.L_x_3720) ;  /* 0xfffffffc00ec1947 */ /* 0x000fea000383ffff */
.L_x_3719:
[----:B------:R-:W-:Y:S05]  /*5b60*/  BSYNC B0 ;  /* 0x0000000000007941 */ /* 0x000fea0003800000 */
.L_x_3718:
[----:B------:R-:W-:-:S03]  /*5b70*/  UMOV UR6, 0xffffffff ;  /* 0xffffffff00067882 */ /* 0x000fc60000000000 */
[----:B------:R-:W-:Y:S05]  /*5b80*/  BRA.DIV UR6, `(.L_x_3721) ;  /* 0x0000004606007947 */ /* 0x000fea000b800000 */
[----:B------:R-:W-:Y:S01]  /*5b90*/  NOP ;  /* 0x0000000000007918 */ /* 0x000fe20000000000 */
.L_x_3813:
        /* <DEDUP_REMOVED lines=22> */
.L_x_3723:
[----:B------:R-:W-:Y:S05]  /*5d00*/  BSYNC B0 ;  /* 0x0000000000007941 */ /* 0x000fea0003800000 */
.L_x_3722:
        /* <DEDUP_REMOVED lines=19> */
.L_x_3725:
[----:B------:R-:W-:Y:S05]  /*5e40*/  BSYNC B0 ;  /* 0x0000000000007941 */ /* 0x000fea0003800000 */
.L_x_3724:
        /* <DEDUP_REMOVED lines=20> */
.L_x_3727:
[----:B------:R-:W-:Y:S05]  /*5f90*/  BSYNC B0 ;  /* 0x0000000000007941 */ /* 0x000fea0003800000 */
.L_x_3726:
[----:B------:R-:W-:Y:S06]  /*5fa0*/  BAR.ARV 0xa, 0xa0 ;  /* 0x0282800000007b1d */ /* 0x000fec0000002000 */
[----:B------:R-:W-:Y:S04]  /*5fb0*/  BSSY B0, `(.L_x_3728) ;  /* 0x0000003000007945 */ /* 0x000fe80003800000 */
[----:B------:R-:W-:Y:S05]  /*5fc0*/  @!P0 BRA `(.L_x_3729) ;  /* 0x0000000000048947 */ /* 0x000fea0003800000 */
[----:B------:R-:W-:-:S04]  /*5fd0*/  DEPBAR.LE SB0, 0x1 ;  /* 0x000080400000791a */ /* 0x000fc80000000000 */
.L_x_3729:
[----:B------:R-:W-:Y:S05]  /*5fe0*/  BSYNC B0 ;  /* 0x0000000000007941 */ /* 0x000fea0003800000 */
.L_x_3728:
[----:B------:R-:W-:Y:S06]  /*5ff0*/  BAR.ARV 0xb, 0xa0 ;  /* 0x02c2800000007b1d */ /* 0x000fec0000002000 */
[----:B------:R-:W-:Y:S04]  /*6000*/  BSSY B0, `(.L_x_3730) ;  /* 0x0000003000007945 */ /* 0x000fe80003800000 */
[----:B------:R-:W-:Y:S05]  /*6010*/  @!P0 BRA `(.L_x_3731) ;  /* 0x0000000000048947 */ /* 0x000fea0003800000 */
[----:B------:R-:W-:-:S04]  /*6020*/  DEPBAR.LE SB0, 0x0 ;  /* 0x000080000000791a */ /* 0x000fc80000000000 */
.L_x_3731:
[----:B------:R-:W-:Y:S05]  /*6030*/  BSYNC B0 ;  /* 0x0000000000007941 */ /* 0x000fea0003800000 */
.L_x_3730:
        /* <DEDUP_REMOVED lines=19> */
.L_x_3733:
[----:B------:R-:W-:Y:S05]  /*6170*/  BSYNC B0 ;  /* 0x0000000000007941 */ /* 0x000fea0003800000 */
.L_x_3732:
[----:B------:R-:W-:Y:S01]  /*6180*/  UIADD3 UR13, UR12, 0x1, URZ ;  /* 0x000000010c0d7890 */ /* 0x000fe2000fffe03f */
[----:B------:R-:W-:Y:S11]  /*6190*/  BRA `(.L_x_3734) ;  /* 0x0000000000047947 */ /* 0x000ff60003800000 */
.L_x_3717:
[----:B------:R-:W-:-:S05]  /*61a0*/  UMOV UR13, UR12 ;  /* 0x0000000c000d7c82 */ /* 0x000fca0008000000 */
.L_x_3734:
        /* <DEDUP_REMOVED lines=16> */
.L_x_3767:
        /* <DEDUP_REMOVED lines=18> */
.L_x_3737:
[----:B------:R-:W2:Y:S04]  /*63d0*/  LDG.E.STRONG.GPU R4, desc[UR38][R2.64] ;  /* 0x0000002602047981 */ /* 0x000ea8000c1ef900 */
[----:B--2---:R-:W-:Y:S01]  /*63e0*/  CCTL.IVALL ;  /* 0x00000000ff00798f */ /* 0x004fe20002000000 */
[----:B------:R-:W-:Y:S05]  /*63f0*/  YIELD ;  /* 0x0000000000007946 */ /* 0x000fea0003800000 */
[----:B------:R-:W-:-:S13]  /*6400*/  ISETP.NE.AND P1, PT, R4, R5, PT ;  /* 0x000000050400720c */ /* 0x000fda0003f25270 */
[----:B------:R-:W-:Y:S05]  /*6410*/  @P1 BRA `(.L_x_3737) ;  /* 0xfffffffc00ec1947 */ /* 0x000fea000383ffff */
.L_x_3736:
[----:B------:R-:W-:Y:S05]  /*6420*/  BSYNC B0 ;  /* 0x0000000000007941 */ /* 0x000fea0003800000 */
.L_x_3735:
[----:B------:R-:W-:-:S03]  /*6430*/  UMOV UR24, 0xffffffff ;  /* 0xffffffff00187882 */ /* 0x000fc60000000000 */
[----:B------:R-:W-:Y:S05]  /*6440*/  BRA.DIV UR24, `(.L_x_3738) ;  /* 0x0000003a18ec7947 */ /* 0x000fea000b800000 */
[----:B------:R-:W-:Y:S01]  /*6450*/  NOP ;  /* 0x0000000000007918 */ /* 0x000fe20000000000 */
.L_x_3816:
        /* <DEDUP_REMOVED lines=19> */
.L_x_3740:
[----:B------:R-:W-:Y:S05]  /*6590*/  BSYNC B0 ;  /* 0x0000000000007941 */ /* 0x000fea0003800000 */
.L_x_3739:
        /* <DEDUP_REMOVED lines=14> */
.L_x_3742:
[----:B------:R-:W-:Y:S05]  /*6680*/  BSYNC B0 ;  /* 0x0000000000007941 */ /* 0x000fea0003800000 */
.L_x_3741:
        /* <DEDUP_REMOVED lines=15> */
.L_x_3744:
[----:B------:R-:W-:Y:S05]  /*6780*/  BSYNC B0 ;  /* 0x0000000000007941 */ /* 0x000fea0003800000 */
.L_x_3743:
[----:B------:R-:W-:Y:S06]  /*6790*/  BAR.ARV 0xa, 0xa0 ;  /* 0x0282800000007b1d */ /* 0x000fec0000002000 */
[----:B------:R-:W-:Y:S04]  /*67a0*/  BSSY B0, `(.L_x_3745) ;  /* 0x0000003000007945 */ /* 0x000fe80003800000 */
[----:B------:R-:W-:Y:S05]  /*67b0*/  @!P0 BRA `(.L_x_3746) ;  /* 0x0000000000048947 */ /* 0x000fea0003800000 */
[----:B------:R-:W-:-:S04]  /*67c0*/  DEPBAR.LE SB0, 0x1 ;  /* 0x000080400000791a */ /* 0x000fc80000000000 */
.L_x_3746:
[----:B------:R-:W-:Y:S05]  /*67d0*/  BSYNC B0 ;  /* 0x0000000000007941 */ /* 0x000fea0003800000 */
.L_x_3745:
[----:B------:R-:W-:Y:S06]  /*67e0*/  BAR.ARV 0xb, 0xa0 ;  /* 0x02c2800000007b1d */ /* 0x000fec0000002000 */
[----:B------:R-:W-:Y:S04]  /*67f0*/  BSSY B0, `(.L_x_3747) ;  /* 0x0000003000007945 */ /* 0x000fe80003800000 */
[----:B------:R-:W-:Y:S05]  /*6800*/  @!P0 BRA `(.L_x_3748) ;  /* 0x0000000000048947 */ /* 0x000fea0003800000 */
[----:B------:R-:W-:-:S04]  /*6810*/  DEPBAR.LE SB0, 0x0 ;  /* 0x000080000000791a */ /* 0x000fc80000000000 */
.L_x_3748:
[----:B------:R-:W-:Y:S05]  /*6820*/  BSYNC B0 ;  /* 0x0000000000007941 */ /* 0x000fea0003800000 */
.L_x_3747:
        /* <DEDUP_REMOVED lines=19> */
.L_x_3750:
[----:B------:R-:W-:Y:S05]  /*6960*/  BSYNC B0 ;  /* 0x0000000000007941 */ /* 0x000fea0003800000 */
.L_x_3749:
        /* <DEDUP_REMOVED lines=16> */
.L_x_3753:
[----:B------:R-:W2:Y:S04]  /*6a70*/  LDG.E.STRONG.GPU R4, desc[UR38][R2.64] ;  /* 0x0000002602047981 */ /* 0x000ea8000c1ef900 */
[----:B--2---:R-:W-:Y:S01]  /*6a80*/  CCTL.IVALL ;  /* 0x00000000ff00798f */ /* 0x004fe20002000000 */
[----:B------:R-:W-:Y:S05]  /*6a90*/  YIELD ;  /* 0x0000000000007946 */ /* 0x000fea0003800000 */
[----:B------:R-:W-:-:S13]  /*6aa0*/  ISETP.NE.AND P1, PT, R4, R5, PT ;  /* 0x000000050400720c */ /* 0x000fda0003f25270 */
[----:B------:R-:W-:Y:S05]  /*6ab0*/  @P1 BRA `(.L_x_3753) ;  /* 0xfffffffc00ec1947 */ /* 0x000fea000383ffff */
.L_x_3752:
[----:B------:R-:W-:Y:S05]  /*6ac0*/  BSYNC B0 ;  /* 0x0000000000007941 */ /* 0x000fea0003800000 */
.L_x_3751:
[----:B------:R-:W-:-:S03]  /*6ad0*/  UMOV UR22, 0xffffffff ;  /* 0xffffffff00167882 */ /* 0x000fc60000000000 */
[----:B------:R-:W-:Y:S05]  /*6ae0*/  BRA.DIV UR22, `(.L_x_3754) ;  /* 0x0000003616607947 */ /* 0x000fea000b800000 */
[----:B------:R-:W-:Y:S01]  /*6af0*/  NOP ;  /* 0x0000000000007918 */ /* 0x000fe20000000000 */
.L_x_3819:
        /* <DEDUP_REMOVED lines=15> */
.L_x_3756:
[----:B------:R-:W-:Y:S05]  /*6bf0*/  BSYNC B0 ;  /* 0x0000000000007941 */ /* 0x000fea0003800000 */
.L_x_3755:
        /* <DEDUP_REMOVED lines=14> */
.L_x_3758:
[----:B------:R-:W-:Y:S05]  /*6ce0*/  BSYNC B0 ;  /* 0x0000000000007941 */ /* 0x000fea0003800000 */
.L_x_3757:
        /* <DEDUP_REMOVED lines=15> */
.L_x_3760:
[----:B------:R-:W-:Y:S05]  /*6de0*/  BSYNC B0 ;  /* 0x0000000000007941 */ /* 0x000fea0003800000 */
.L_x_3759:
[----:B------:R-:W-:Y:S06]  /*6df0*/  BAR.ARV 0xa, 0xa0 ;  /* 0x0282800000007b1d */ /* 0x000fec0000002000 */
[----:B------:R-:W-:Y:S04]  /*6e00*/  BSSY B0, `(.L_x_3761) ;  /* 0x0000003000007945 */ /* 0x000fe80003800000 */
[----:B------:R-:W-:Y:S05]  /*6e10*/  @!P0 BRA `(.L_x_3762) ;  /* 0x0000000000048947 */ /* 0x000fea0003800000 */
[----:B------:R-:W-:-:S04]  /*6e20*/  DEPBAR.LE SB0, 0x1 ;  /* 0x000080400000791a */ /* 0x000fc80000000000 */
.L_x_3762:
[----:B------:R-:W-:Y:S05]  /*6e30*/  BSYNC B0 ;  /* 0x0000000000007941 */ /* 0x000fea0003800000 */
.L_x_3761:
[----:B------:R-:W-:Y:S06]  /*6e40*/  BAR.ARV 0xb, 0xa0 ;  /* 0x02c2800000007b1d */ /* 0x000fec0000002000 */
[----:B------:R-:W-:Y:S04]  /*6e50*/  BSSY B0, `(.L_x_3763) ;  /* 0x0000003000007945 */ /* 0x000fe80003800000 */
[----:B------:R-:W-:Y:S05]  /*6e60*/  @!P0 BRA `(.L_x_3764) ;  /* 0x0000000000048947 */ /* 0x000fea0003800000 */
[----:B------:R-:W-:-:S04]  /*6e70*/  DEPBAR.LE SB0, 0x0 ;  /* 0x000080000000791a */ /* 0x000fc80000000000 */
.L_x_3764:
[----:B------:R-:W-:Y:S05]  /*6e80*/  BSYNC B0 ;  /* 0x0000000000007941 */ /* 0x000fea0003800000 */
.L_x_3763:
        /* <DEDUP_REMOVED lines=19> */
.L_x_3766:
[----:B------:R-:W-:Y:S05]  /*6fc0*/  BSYNC B0 ;  /* 0x0000000000007941 */ /* 0x000fea0003800000 */
.L_x_3765:
[----:B------:R-:W-:Y:S02]  /*6fd0*/  UIADD3 UR13, UR13, 0x2, URZ ;  /* 0x000000020d0d7890 */ /* 0x000fe4000fffe03f */
[----:B------:R-:W-:Y:S02]  /*6fe0*/  UIADD3 UR6, UR6, 0x6000, URZ ;  /* 0x0000600006067890 */ /* 0x000fe4000fffe03f */
[----:B------:R-:W-:-:S06]  /*6ff0*/  UISETP.GE.AND UP0, UPT, UR13, UR7, UPT ;  /* 0x000000070d00728c */ /* 0x000fcc000bf06270 */
[----:B------:R-:W-:-:S13]  /*7000*/  PLOP3.LUT P1, PT, PT, PT, UP0, 0x80, 0x0 ;  /* 0x000000000000781c */ /* 0x000fda0003f2f008 */
[----:B------:R-:W-:Y:S05]  /*7010*/  @!P1 BRA `(.L_x_3767) ;  /* 0xfffffff000a49947 */ /* 0x000fea000383ffff */
[----:B------:R-:W-:Y:S05]  /*7020*/  BRA `(.L_x_3668) ;  /* 0x0000002c00407947 */ /* 0x000fea0003800000 */
.L_x_3708:
        /* <DEDUP_REMOVED lines=21> */
.L_x_3768:
[----:B------:R-:W1:Y:S01]  /*7180*/  LDC R3, c[0x0][0x8cc] ;  /* 0x00023300ff037b82 */ /* 0x000e620000000800 */
[----:B------:R-:W-:Y:S01]  /*7190*/  IMAD.MOV.U32 R0, RZ, RZ, R5 ;  /* 0x000000ffff007224 */ /* 0x000fe200078e0005 */
[----:B-1----:R-:W-:-:S13]  /*71a0*/  ISETP.NE.AND P0, PT, R3, 0x1, PT ;  /* 0x000000010300780c */ /* 0x002fda0003f05270 */
[----:B------:R-:W1:Y:S02]  /*71b0*/  @P0 LDC.64 R6, c[0x0][0x8d0] ;  /* 0x00023400ff060b82 */ /* 0x000e640000000a00 */
[----:B-1----:R-:W-:-:S05]  /*71c0*/  @P0 IMAD.HI.U32 R4, R5, R6, RZ ;  /* 0x0000000605040227 */ /* 0x002fca00078e00ff */
[----:B------:R-:W-:-:S05]  /*71d0*/  @P0 SHF.R.U32.HI R0, RZ, R7, R4 ;  /* 0x00000007ff000219 */ /* 0x000fca0000011604 */
[----:B------:R-:W-:-:S07]  /*71e0*/  IMAD R3, R0, R3, RZ ;  /* 0x0000000300037224 */ /* 0x000fce00078e02ff */
.L_x_3769:
        /* <DEDUP_REMOVED lines=23> */
.L_x_3770:
        /* <DEDUP_REMOVED lines=10> */
.L_x_3772:
[----:B------:R-:W2:Y:S02]  /*7400*/  LDC R4, c[0x0][0x8f4] ;  /* 0x00023d00ff047b82 */ /* 0x000ea40000000800 */
.L_x_3771:
        /* <DEDUP_REMOVED lines=52> */
.L_x_3774:
        /* <DEDUP_REMOVED lines=11> */
.L_x_3775:
[----:B------:R-:W-:Y:S05]  /*7800*/  @!P0 BRA `(.L_x_3776) ;  /* 0x00000000000c8947 */ /* 0x000fea0003800000 */
[----:B------:R-:W2:Y:S04]  /*7810*/  LDG.E R5, desc[UR38][R2.64] ;  /* 0x0000002602057981 */ /* 0x000ea8000c1e1900 */
[----:B------:R-:W2:Y:S02]  /*7820*/  LDG.E R4, desc[UR38][R2.64+0x4] ;  /* 0x0000042602047981 */ /* 0x000ea4000c1e1900 */
[----:B--2---:R-:W-:-:S07]  /*7830*/  IMAD.IADD R4, R4, 0x1, -R5 ;  /* 0x0000000104047824 */ /* 0x004fce00078e0a05 */
.L_x_3776:
        /* <DEDUP_REMOVED lines=73> */
.L_x_3820:
        /* <DEDUP_REMOVED lines=9> */
.L_x_3779:
        /* <DEDUP_REMOVED lines=112> */
.L_x_3790:
[----:B-1----:R-:W-:-:S05]  /*8460*/  IMAD.MOV.U32 R6, RZ, RZ, 0x1 ;  /* 0x00000001ff067424 */ /* 0x002fca00078e00ff */
[----:B------:R-:W-:-:S04]  /*8470*/  SHF.L.U32 R6, R6, 0x1f, RZ ;  /* 0x0000001f06067819 */ /* 0x000fc800000006ff */
[----:B------:R-:W1:Y:S02]  /*8480*/  SYNCS.PHASECHK.TRANS64.TRYWAIT P1, [R0+URZ+0x36438], R6 ;  /* 0x03643806000075a7 */ /* 0x000e64000802017f */
[----:B-1----:R-:W-:Y:S05]  /*8490*/  @!P1 BRA `(.L_x_3782) ;  /* 0x0000001c00249947 */ /* 0x002fea0003800000 */
.L_x_3821:
[----:B------:R-:W-:Y:S05]  /*84a0*/  @P0 BRA `(.L_x_3783) ;  /* 0x0000000000140947 */ /* 0x000fea0003800000 */
[----:B------:R-:W-:Y:S01]  /*84b0*/  ISETP.NE.AND P1, PT, R18, RZ, PT ;  /* 0x000000ff1200720c */ /* 0x000fe20003f25270 */
[----:B------:R-:W-:-:S04]  /*84c0*/  IMAD.MOV.U32 R3, RZ, RZ, 0x6100 ;  /* 0x00006100ff037424 */ /* 0x000fc800078e00ff */
[----:B------:R2:W-:Y:S08]  /*84d0*/  SYNCS.ARRIVE.TRANS64 RZ, [R0+URZ+0x36430], R3 ;  /* 0x0364300300ff79a7 */ /* 0x0005f0000800003f */
[----:B------:R-:W-:Y:S05]  /*84e0*/  @!P1 BRA `(.L_x_3783) ;  /* 0x0000000000049947 */ /* 0x000fea0003800000 */
[----:B------:R-:W-:Y:S01]  /*84f0*/  BPT.TRAP 0x1 ;  /* 0x000000040000795c */ /* 0x000fe20000300000 */
.L_x_3783:
        /* <DEDUP_REMOVED lines=48> */
.L_x_3822:
[----:B------:R-:W-:Y:S05]  /*8800*/  @P0 BRA `(.L_x_3785) ;  /* 0x0000000000140947 */ /* 0x000fea0003800000 */
[----:B------:R-:W-:Y:S01]  /*8810*/  ISETP.NE.AND P1, PT, R18, RZ, PT ;  /* 0x000000ff1200720c */ /* 0x000fe20003f25270 */
[----:B--2---:R-:W-:-:S04]  /*8820*/  IMAD.MOV.U32 R3, RZ, RZ, 0x6100 ;  /* 0x00006100ff037424 */ /* 0x004fc800078e00ff */
[----:B------:R3:W-:Y:S08]  /*8830*/  SYNCS.ARRIVE.TRANS64 RZ, [R0+URZ+0x36418], R3 ;  /* 0x0364180300ff79a7 */ /* 0x0007f0000800003f */
[----:B------:R-:W-:Y:S05]  /*8840*/  @!P1 BRA `(.L_x_3785) ;  /* 0x0000000000049947 */ /* 0x000fea0003800000 */
[----:B------:R-:W-:Y:S01]  /*8850*/  BPT.TRAP 0x1 ;  /* 0x000000040000795c */ /* 0x000fe20000300000 */
.L_x_3785:
        /* <DEDUP_REMOVED lines=47> */
.L_x_3823:
        /* <DEDUP_REMOVED lines=8> */
.L_x_3787:
        /* <DEDUP_REMOVED lines=37> */
.L_x_3825:
[----:B------:R-:W-:Y:S05]  /*8e20*/  @P0 BRA `(.L_x_3789) ;  /* 0x0000000000140947 */ /* 0x000fea0003800000 */
[----:B------:R-:W-:Y:S01]  /*8e30*/  ISETP.NE.AND P1, PT, R18, RZ, PT ;  /* 0x000000ff1200720c */ /* 0x000fe20003f25270 */
[----:B--2---:R-:W-:-:S04]  /*8e40*/  IMAD.MOV.U32 R5, RZ, RZ, 0x6100 ;  /* 0x00006100ff057424 */ /* 0x004fc800078e00ff */
[----:B------:R3:W-:Y:S08]  /*8e50*/  SYNCS.ARRIVE.TRANS64 RZ, [R0+URZ+0x36410], R5 ;  /* 0x0364100500ff79a7 */ /* 0x0007f0000800003f */
[----:B------:R-:W-:Y:S05]  /*8e60*/  @!P1 BRA `(.L_x_3789) ;  /* 0x0000000000049947 */ /* 0x000fea0003800000 */
[----:B------:R-:W-:Y:S01]  /*8e70*/  BPT.TRAP 0x1 ;  /* 0x000000040000795c */ /* 0x000fe20000300000 */
.L_x_3789:
        /* <DEDUP_REMOVED lines=44> */
.L_x_3781:
[----:B------:R-:W-:Y:S01]  /*9140*/  ISETP.NE.AND P1, PT, R20, RZ, PT ;  /* 0x000000ff1400720c */ /* 0x000fe20003f25270 */
[----:B------:R-:W-:Y:S02]  /*9150*/  IMAD.MOV.U32 R16, RZ, RZ, 0x1 ;  /* 0x00000001ff107424 */ /* 0x000fe400078e00ff */
[----:B------:R-:W-:-:S10]  /*9160*/  IMAD.MOV.U32 R5, RZ, RZ, R14 ;  /* 0x000000ffff057224 */ /* 0x000fd400078e000e */
[----:B------:R-:W-:Y:S05]  /*9170*/  @!P1 BRA `(.L_x_3780) ;  /* 0x00000004008c9947 */ /* 0x000fea0003800000 */
[----:B------:R-:W2:Y:S02]  /*9180*/  SYNCS.PHASECHK.TRANS64.TRYWAIT P1, [R0+URZ+0x36438], R6 ;  /* 0x03643806000075a7 */ /* 0x000ea4000802017f */
[----:B--2---:R-:W-:Y:S05]  /*9190*/  @!P1 BRA `(.L_x_3791) ;  /* 0x0000001000449947 */ /* 0x004fea0003800000 */
.L_x_3826:
[----:B------:R-:W-:Y:S05]  /*91a0*/  @P0 BRA `(.L_x_3792) ;  /* 0x0000000000140947 */ /* 0x000fea0003800000 */
[----:B------:R-:W-:Y:S01]  /*91b0*/  ISETP.NE.AND P1, PT, R18, RZ, PT ;  /* 0x000000ff1200720c */ /* 0x000fe20003f25270 */
[----:B------:R-:W-:-:S04]  /*91c0*/  IMAD.MOV.U32 R5, RZ, RZ, 0x6100 ;  /* 0x00006100ff057424 */ /* 0x000fc800078e00ff */
[----:B------:R3:W-:Y:S08]  /*91d0*/  SYNCS.ARRIVE.TRANS64 RZ, [R0+URZ+0x36430], R5 ;  /* 0x0364300500ff79a7 */ /* 0x0007f0000800003f */
[----:B------:R-:W-:Y:S05]  /*91e0*/  @!P1 BRA `(.L_x_3792) ;  /* 0x0000000000049947 */ /* 0x000fea0003800000 */
[----:B------:R-:W-:Y:S01]  /*91f0*/  BPT.TRAP 0x1 ;  /* 0x000000040000795c */ /* 0x000fe20000300000 */
.L_x_3792:
        /* <DEDUP_REMOVED lines=42> */
.L_x_3827:
[----:B------:R-:W-:Y:S01]  /*94a0*/  IMAD.MOV.U32 R16, RZ, RZ, RZ ;  /* 0x000000ffff107224 */ /* 0x000fe200078e00ff */
[----:B------:R-:W-:Y:S06]  /*94b0*/  @P0 BRA `(.L_x_3794) ;  /* 0x0000000000140947 */ /* 0x000fec0003800000 */
[----:B------:R-:W-:Y:S01]  /*94c0*/  ISETP.NE.AND P1, PT, R18, RZ, PT ;  /* 0x000000ff1200720c */ /* 0x000fe20003f25270 */
[----:B-1----:R-:W-:-:S04]  /*94d0*/  IMAD.MOV.U32 R5, RZ, RZ, 0x6100 ;  /* 0x00006100ff057424 */ /* 0x002fc800078e00ff */
[----:B------:R2:W-:Y:S08]  /*94e0*/  SYNCS.ARRIVE.TRANS64 RZ, [R0+URZ+0x36418], R5 ;  /* 0x0364180500ff79a7 */ /* 0x0005f0000800003f */
[----:B------:R-:W-:Y:S05]  /*94f0*/  @!P1 BRA `(.L_x_3794) ;  /* 0x0000000000049947 */ /* 0x000fea0003800000 */
[----:B------:R-:W-:Y:S01]  /*9500*/  BPT.TRAP 0x1 ;  /* 0x000000040000795c */ /* 0x000fe20000300000 */
.L_x_3794:
        /* <DEDUP_REMOVED lines=42> */
.L_x_3780:
[----:B------:R-:W-:-:S04]  /*97b0*/  SHF.L.U32 R3, R16, 0x1f, RZ ;  /* 0x0000001f10037819 */ /* 0x000fc800000006ff */
[----:B------:R-:W2:Y:S02]  /*97c0*/  SYNCS.PHASECHK.TRANS64.TRYWAIT P1, [R0+URZ+0x36438], R3 ;  /* 0x03643803000075a7 */ /* 0x000ea4000802017f */
[----:B--2---:R-:W-:Y:S05]  /*97d0*/  @!P1 BRA `(.L_x_3795) ;  /* 0x0000000800dc9947 */ /* 0x004fea0003800000 */
.L_x_3828:
[----:B------:R-:W-:Y:S05]  /*97e0*/  @P0 BRA `(.L_x_3796) ;  /* 0x0000000000180947 */ /* 0x000fea0003800000 */
[----:B------:R-:W3:Y:S01]  /*97f0*/  S2R R2, SR_TID.X ;  /* 0x0000000000027919 */ /* 0x000ee20000002100 */
[----:B--2---:R-:W-:-:S04]  /*9800*/  IMAD.MOV.U32 R3, RZ, RZ, 0x6100 ;  /* 0x00006100ff037424 */ /* 0x004fc800078e00ff */
[----:B------:R4:W-:Y:S01]  /*9810*/  SYNCS.ARRIVE.TRANS64 RZ, [R0+URZ+0x36430], R3 ;  /* 0x0364300300ff79a7 */ /* 0x0009e2000800003f */
[----:B---3--:R-:W-:-:S13]  /*9820*/  LOP3.LUT P0, RZ, R2, 0x1f, RZ, 0xc0, !PT ;  /* 0x0000001f02ff7812 */ /* 0x008fda000780c0ff */
[----:B----4-:R-:W-:Y:S05]  /*9830*/  @!P0 BRA `(.L_x_3796) ;  /* 0x0000000000048947 */ /* 0x010fea0003800000 */
[----:B------:R-:W-:Y:S01]  /*9840*/  BPT.TRAP 0x1 ;  /* 0x000000040000795c */ /* 0x000fe20000300000 */
.L_x_3796:
        /* <DEDUP_REMOVED lines=44> */
.L_x_3777:
[----:B------:R-:W-:Y:S05]  /*9b10*/  BSYNC B0 ;  /* 0x0000000000007941 */ /* 0x000fea0003800000 */
.L_x_3773:
[----:B------:R-:W-:-:S03]  /*9b20*/  UMOV UR7, 0xffffffff ;  /* 0xffffffff00077882 */ /* 0x000fc60000000000 */
[----:B------:R-:W-:Y:S05]  /*9b30*/  BRA.DIV UR7, `(.L_x_3797) ;  /* 0x0000000a07187947 */ /* 0x000fea000b800000 */
[----:B------:R-:W-:-:S13]  /*9b40*/  ELECT P6, URZ, PT ;  /* 0x00000000003f782f */ /* 0x000fda00038c0000 */
.L_x_3831:
[----:B------:R-:W-:Y:S05]  /*9b50*/  @!P6 BRA `(.L_x_3668) ;  /* 0x000000000074e947 */ /* 0x000fea0003800000 */
[----:B------:R-:W2:Y:S02]  /*9b60*/  LDL.LU R3, [R1] ;  /* 0x0000000001037983 */ /* 0x000ea40000300800 */
[----:B--2---:R-:W-:-:S04]  /*9b70*/  LOP3.LUT R3, R3, 0x2, RZ, 0xfc, !PT ;  /* 0x0000000203037812 */ /* 0x004fc800078efcff */
[----:B------:R-:W-:-:S13]  /*9b80*/  ISETP.NE.AND P2, PT, R3, 0x3, PT ;  /* 0x000000030300780c */ /* 0x000fda0003f45270 */
[----:B------:R-:W-:Y:S05]  /*9b90*/  @!P2 BRA `(.L_x_3798) ;  /* 0x000000000004a947 */ /* 0x000fea0003800000 */
[----:B------:R-:W-:Y:S01]  /*9ba0*/  BPT.TRAP 0x1 ;  /* 0x000000040000795c */ /* 0x000fe20000300000 */
.L_x_3798:
        /* <DEDUP_REMOVED lines=15> */
.L_x_3832:
[----:B------:R-:W2:Y:S02]  /*9ca0*/  SYNCS.PHASECHK.TRANS64.TRYWAIT P0, [R3+URZ], R0 ;  /* 0x00000000030075a7 */ /* 0x000ea4000800017f */
[----:B--2---:R-:W-:Y:S05]  /*9cb0*/  @!P0 BRA `(.L_x_3800) ;  /* 0x0000000400ec8947 */ /* 0x004fea0003800000 */
.L_x_3833:
[----:B------:R-:W-:Y:S05]  /*9cc0*/  @!P2 BRA `(.L_x_3801) ;  /* 0x000000000004a947 */ /* 0x000fea0003800000 */
[----:B------:R-:W-:Y:S01]  /*9cd0*/  BPT.TRAP 0x1 ;  /* 0x000000040000795c */ /* 0x000fe20000300000 */
.L_x_3801:
[----:B------:R-:W-:-:S07]  /*9ce0*/  SHF.L.U32 R16, R16, 0x1f, RZ ;  /* 0x0000001f10107819 */ /* 0x000fce00000006ff */
.L_x_3802:
[----:B---3--:R3:W4:Y:S02]  /*9cf0*/  SYNCS.PHASECHK.TRANS64.TRYWAIT P0, [R9+URZ+0x36438], R16 ;  /* 0x03643810090075a7 */ /* 0x008724000800017f */
[----:B----4-:R-:W-:Y:S05]  /*9d00*/  @!P0 NANOSLEEP.SYNCS 0x989680 ;  /* 0x009896800000895d */ /* 0x010fea0003900000 */
[----:B------:R-:W4:Y:S02]  /*9d10*/  @!P0 SYNCS.PHASECHK.TRANS64 P0, [R9+URZ+0x36438], R16 ;  /* 0x03643810090085a7 */ /* 0x000f24000800007f */
[----:B----4-:R-:W-:Y:S05]  /*9d20*/  @!P0 BRA `(.L_x_3802) ;  /* 0xfffffffc00f08947 */ /* 0x010fea000383ffff */
.L_x_3668:
[----:B------:R-:W-:Y:S05]  /*9d30*/  BSYNC B6 ;  /* 0x0000000000067941 */ /* 0x000fea0003800000 */
.L_x_3660:
[----:B------:R-:W-:Y:S05]  /*9d40*/  EXIT ;  /* 0x000000000000794d */ /* 0x000fea0003800000 */
.L_x_3678:
[----:B------:R-:W-:Y:S02]  /*9d50*/  IMAD.MOV.U32 R12, RZ, RZ, RZ ;  /* 0x000000ffff0c7224 */ /* 0x000fe400078e00ff */
[----:B------:R-:W-:Y:S02]  /*9d60*/  IMAD.MOV.U32 R11, RZ, RZ, 0x1f ;  /* 0x0000001fff0b7424 */ /* 0x000fe400078e00ff */
[----:B------:R-:W-:-:S07]  /*9d70*/  IMAD.MOV.U32 R15, RZ, RZ, -0x1 ;  /* 0xffffffffff0f7424 */ /* 0x000fce00078e00ff */
[----:B----4-:R-:W-:Y:S05]  /*9d80*/  WARPSYNC.COLLECTIVE R15, `(.L_x_3803) ;  /* 0x000000000f087348 */ /* 0x010fea0003c00000 */
[----:B------:R1:W2:Y:S02]  /*9d90*/  SHFL.IDX P6, R14, R13, R12, R11 ;  /* 0x0000000c0d0e7389 */ /* 0x0002a400000c000b */
[----:B-12-4-:R-:W-:Y:S01]  /*9da0*/  ENDCOLLECTIVE ;  /* 0x000000000000791b */ /* 0x016fe20003800000 */
.L_x_3803:
[----:B------:R-:W-:Y:S05]  /*9db0*/  BRA `(.L_x_3804) ;  /* 0xffffff7800007947 */ /* 0x000fea000383ffff */
.L_x_3680:
[----:B--2---:R2:W3:Y:S02]  /*9dc0*/  SYNCS.PHASECHK.TRANS64.TRYWAIT P0, [R155+URZ+0x36400], R10 ;  /* 0x0364000a9b0075a7 */ /* 0x0044e4000800017f */
[----:B---3--:R-:W-:Y:S05]  /*9dd0*/  @!P0 NANOSLEEP.SYNCS 0x989680 ;  /* 0x009896800000895d */ /* 0x008fea0003900000 */
[----:B------:R-:W3:Y:S02]  /*9de0*/  @!P0 SYNCS.PHASECHK.TRANS64 P0, [R155+URZ+0x36400], R10 ;  /* 0x0364000a9b0085a7 */ /* 0x000ee4000800007f */
[----:B---3--:R-:W-:Y:S05]  /*9df0*/  @!P0 BRA `(.L_x_3680) ;  /* 0xfffffffc00f08947 */ /* 0x008fea000383ffff */
[----:B------:R-:W-:Y:S05]  /*9e00*/  BRA `(.L_x_3679) ;  /* 0xffffff7800407947 */ /* 0x000fea000383ffff */
.L_x_3684:
[----:B---3--:R3:W1:Y:S02]  /*9e10*/  SYNCS.PHASECHK.TRANS64.TRYWAIT P1, [R3+URZ+0x36410], R12 ;  /* 0x0364100c030075a7 */ /* 0x008664000802017f */
[----:B-1----:R-:W-:Y:S05]  /*9e20*/  @!P1 NANOSLEEP.SYNCS 0x989680 ;  /* 0x009896800000995d */ /* 0x002fea0003900000 */
[----:B------:R-:W1:Y:S02]  /*9e30*/  @!P1 SYNCS.PHASECHK.TRANS64 P1, [R3+URZ+0x36410], R12 ;  /* 0x0364100c030095a7 */ /* 0x000e64000802007f */
[----:B-1----:R-:W-:Y:S05]  /*9e40*/  @!P1 BRA `(.L_x_3684) ;  /* 0xfffffffc00f09947 */ /* 0x002fea000383ffff */
[----:B------:R-:W-:Y:S05]  /*9e50*/  BRA `(.L_x_3683) ;  /* 0xffffff7c00f47947 */ /* 0x000fea000383ffff */
.L_x_3688:
[----:B------:R1:W1:Y:S02]  /*9e60*/  SYNCS.PHASECHK.TRANS64.TRYWAIT P1, [R155+URZ+0x36430], R14 ;  /* 0x0364300e9b0075a7 */ /* 0x000264000802017f */
[----:B-1----:R-:W-:Y:S05]  /*9e70*/  @!P1 NANOSLEEP.SYNCS 0x989680 ;  /* 0x009896800000995d */ /* 0x002fea0003900000 */
[----:B------:R-:W1:Y:S02]  /*9e80*/  @!P1 SYNCS.PHASECHK.TRANS64 P1, [R155+URZ+0x36430], R14 ;  /* 0x0364300e9b0095a7 */ /* 0x000e64000802007f */
[----:B-1----:R-:W-:Y:S05]  /*9e90*/  @!P1 BRA `(.L_x_3688) ;  /* 0xfffffffc00f09947 */ /* 0x002fea000383ffff */
[----:B------:R-:W-:Y:S05]  /*9ea0*/  BRA `(.L_x_3687) ;  /* 0xffffff8400987947 */ /* 0x000fea000383ffff */
.L_x_3695:
[----:B------:R-:W-:Y:S01]  /*9eb0*/  BSSY B0, `(.L_x_3805) ;  /* 0x0000005000007945 */ /* 0x000fe20003800000 */
[----:B------:R-:W-:-:S07]  /*9ec0*/  IMAD.MOV.U32 R15, RZ, RZ, -0x1 ;  /* 0xffffffffff0f7424 */ /* 0x000fce00078e00ff */
[----:B------:R-:W-:Y:S05]  /*9ed0*/  WARPSYNC.COLLECTIVE R15, `(.L_x_3806) ;  /* 0x000000000f087348 */ /* 0x000fea0003c00000 */
[----:B------:R-:W-:Y:S01]  /*9ee0*/  NOP ;  /* 0x0000000000007918 */ /* 0x000fe20000000000 */
[----:B------:R-:W-:Y:S01]  /*9ef0*/  ENDCOLLECTIVE ;  /* 0x000000000000791b */ /* 0x000fe20003800000 */
.L_x_3806:
[----:B------:R-:W-:Y:S05]  /*9f00*/  BSYNC B0 ;  /* 0x0000000000007941 */ /* 0x000fea0003800000 */
.L_x_3805:
[----:B------:R-:W-:Y:S05]  /*9f10*/  BRA `(.L_x_3807) ;  /* 0xffffffa800047947 */ /* 0x000fea000383ffff */
.L_x_3704:
[----:B------:R-:W-:Y:S01]  /*9f20*/  BSSY B0, `(.L_x_3808) ;  /* 0x0000005000007945 */ /* 0x000fe20003800000 */
[----:B------:R-:W-:-:S07]  /*9f30*/  IMAD.MOV.U32 R15, RZ, RZ, -0x1 ;  /* 0xffffffffff0f7424 */ /* 0x000fce00078e00ff */
[----:B-1----:R-:W-:Y:S05]  /*9f40*/  WARPSYNC.COLLECTIVE R15, `(.L_x_3809) ;  /* 0x000000000f087348 */ /* 0x002fea0003c00000 */
[----:B------:R-:W-:Y:S01]  /*9f50*/  NOP ;  /* 0x0000000000007918 */ /* 0x000fe20000000000 */
[----:B-1----:R-:W-:Y:S01]  /*9f60*/  ENDCOLLECTIVE ;  /* 0x000000000000791b */ /* 0x002fe20003800000 */
.L_x_3809:
[----:B------:R-:W-:Y:S05]  /*9f70*/  BSYNC B0 ;  /* 0x0000000000007941 */ /* 0x000fea0003800000 */
.L_x_3808:
[----:B------:R-:W-:Y:S05]  /*9f80*/  BRA `(.L_x_3810) ;  /* 0xffffffa800f07947 */ /* 0x000fea000383ffff */
.L_x_3721:
[----:B------:R-:W-:Y:S01]  /*9f90*/  BSSY B0, `(.L_x_3811) ;  /* 0x0000005000007945 */ /* 0x000fe20003800000 */
[----:B------:R-:W-:-:S07]  /*9fa0*/  IMAD.MOV.U32 R15, RZ, RZ, -0x1 ;  /* 0xffffffffff0f7424 */ /* 0x000fce00078e00ff */
[----:B------:R-:W-:Y:S05]  /*9fb0*/  WARPSYNC.COLLECTIVE R15, `(.L_x_3812) ;  /* 0x000000000f087348 */ /* 0x000fea0003c00000 */
[----:B------:R-:W-:Y:S01]  /*9fc0*/  NOP ;  /* 0x0000000000007918 */ /* 0x000fe20000000000 */
[----:B------:R-:W-:Y:S01]  /*9fd0*/  ENDCOLLECTIVE ;  /* 0x000000000000791b */ /* 0x000fe20003800000 */
.L_x_3812:
[----:B------:R-:W-:Y:S05]  /*9fe0*/  BSYNC B0 ;  /* 0x0000000000007941 */ /* 0x000fea0003800000 */
.L_x_3811:
[----:B------:R-:W-:Y:S05]  /*9ff0*/  BRA `(.L_x_3813) ;  /* 0xffffffb800e87947 */ /* 0x000fea000383ffff */
.L_x_3738:
[----:B------:R-:W-:Y:S01]  /*a000*/  BSSY B0, `(.L_x_3814) ;  /* 0x0000005000007945 */ /* 0x000fe20003800000 */
[----:B------:R-:W-:-:S07]  /*a010*/  IMAD.MOV.U32 R15, RZ, RZ, -0x1 ;  /* 0xffffffffff0f7424 */ /* 0x000fce00078e00ff */
[----:B------:R-:W-:Y:S05]  /*a020*/  WARPSYNC.COLLECTIVE R15, `(.L_x_3815) ;  /* 0x000000000f087348 */ /* 0x000fea0003c00000 */
[----:B------:R-:W-:Y:S01]  /*a030*/  NOP ;  /* 0x0000000000007918 */ /* 0x000fe20000000000 */
[----:B------:R-:W-:Y:S01]  /*a040*/  ENDCOLLECTIVE ;  /* 0x000000000000791b */ /* 0x000fe20003800000 */
.L_x_3815:
[----:B------:R-:W-:Y:S05]  /*a050*/  BSYNC B0 ;  /* 0x0000000000007941 */ /* 0x000fea0003800000 */
.L_x_3814:
[----:B------:R-:W-:Y:S05]  /*a060*/  BRA `(.L_x_3816) ;  /* 0xffffffc000fc7947 */ /* 0x000fea000383ffff */
.L_x_3754:
[----:B------:R-:W-:Y:S01]  /*a070*/  BSSY B0, `(.L_x_3817) ;  /* 0x0000005000007945 */ /* 0x000fe20003800000 */
[----:B------:R-:W-:-:S07]  /*a080*/  IMAD.MOV.U32 R15, RZ, RZ, -0x1 ;  /* 0xffffffffff0f7424 */ /* 0x000fce00078e00ff */
[----:B------:R-:W-:Y:S05]  /*a090*/  WARPSYNC.COLLECTIVE R15, `(.L_x_3818) ;  /* 0x000000000f087348 */ /* 0x000fea0003c00000 */
[----:B------:R-:W-:Y:S01]  /*a0a0*/  NOP ;  /* 0x0000000000007918 */ /* 0x000fe20000000000 */
[----:B------:R-:W-:Y:S01]  /*a0b0*/  ENDCOLLECTIVE ;  /* 0x000000000000791b */ /* 0x000fe20003800000 */
.L_x_3818:
[----:B------:R-:W-:Y:S05]  /*a0c0*/  BSYNC B0 ;  /* 0x0000000000007941 */ /* 0x000fea0003800000 */
.L_x_3817:
[----:B------:R-:W-:Y:S05]  /*a0d0*/  BRA `(.L_x_3819) ;  /* 0xffffffc800887947 */ /* 0x000fea000383ffff */
.L_x_3778:
[----:B-1----:R1:W2:Y:S02]  /*a0e0*/  SYNCS.PHASECHK.TRANS64.TRYWAIT P1, [R0+URZ+0x36420], R6 ;  /* 0x03642006000075a7 */ /* 0x0022a4000802017f */
[----:B--2---:R-:W-:Y:S05]  /*a0f0*/  @!P1 NANOSLEEP.SYNCS 0x989680 ;  /* 0x009896800000995d */ /* 0x004fea0003900000 */
[----:B------:R-:W2:Y:S02]  /*a100*/  @!P1 SYNCS.PHASECHK.TRANS64 P1, [R0+URZ+0x36420], R6 ;  /* 0x03642006000095a7 */ /* 0x000ea4000802007f */
[----:B--2---:R-:W-:Y:S05]  /*a110*/  @!P1 BRA `(.L_x_3778) ;  /* 0xfffffffc00f09947 */ /* 0x004fea000383ffff */
[----:B------:R-:W-:Y:S05]  /*a120*/  BRA `(.L_x_3820) ;  /* 0xffffffd800e87947 */ /* 0x000fea000383ffff */
.L_x_3782:
[----:B-1----:R1:W2:Y:S02]  /*a130*/  SYNCS.PHASECHK.TRANS64.TRYWAIT P1, [R0+URZ+0x36438], R6 ;  /* 0x03643806000075a7 */ /* 0x0022a4000802017f */
[----:B--2---:R-:W-:Y:S05]  /*a140*/  @!P1 NANOSLEEP.SYNCS 0x989680 ;  /* 0x009896800000995d */ /* 0x004fea0003900000 */
[----:B------:R-:W2:Y:S02]  /*a150*/  @!P1 SYNCS.PHASECHK.TRANS64 P1, [R0+URZ+0x36438], R6 ;  /* 0x03643806000095a7 */ /* 0x000ea4000802007f */
[----:B--2---:R-:W-:Y:S05]  /*a160*/  @!P1 BRA `(.L_x_3782) ;  /* 0xfffffffc00f09947 */ /* 0x004fea000383ffff */
[----:B------:R-:W-:Y:S05]  /*a170*/  BRA `(.L_x_3821) ;  /* 0xffffffe000c87947 */ /* 0x000fea000383ffff */
.L_x_3784:
[----:B--2---:R2:W3:Y:S02]  /*a180*/  SYNCS.PHASECHK.TRANS64.TRYWAIT P1, [R0+URZ+0x36428], R3 ;  /* 0x03642803000075a7 */ /* 0x0044e4000802017f */
[----:B---3--:R-:W-:Y:S05]  /*a190*/  @!P1 NANOSLEEP.SYNCS 0x989680 ;  /* 0x009896800000995d */ /* 0x008fea0003900000 */
[----:B------:R-:W3:Y:S02]  /*a1a0*/  @!P1 SYNCS.PHASECHK.TRANS64 P1, [R0+URZ+0x36428], R3 ;  /* 0x03642803000095a7 */ /* 0x000ee4000802007f */
[----:B---3--:R-:W-:Y:S05]  /*a1b0*/  @!P1 BRA `(.L_x_3784) ;  /* 0xfffffffc00f09947 */ /* 0x008fea000383ffff */
[----:B------:R-:W-:Y:S05]  /*a1c0*/  BRA `(.L_x_3822) ;  /* 0xffffffe4008c7947 */ /* 0x000fea000383ffff */
.L_x_3786:
        /* <DEDUP_REMOVED lines=8> */
.L_x_3788:
[----:B------:R-:W-:-:S07]  /*a250*/  SHF.L.U32 R5, R7, 0x1f, RZ ;  /* 0x0000001f07057819 */ /* 0x000fce00000006ff */
.L_x_3824:
[----:B--2---:R2:W3:Y:S02]  /*a260*/  SYNCS.PHASECHK.TRANS64.TRYWAIT P1, [R0+URZ+0x36420], R5 ;  /* 0x03642005000075a7 */ /* 0x0044e4000802017f */
[----:B---3--:R-:W-:Y:S05]  /*a270*/  @!P1 NANOSLEEP.SYNCS 0x989680 ;  /* 0x009896800000995d */ /* 0x008fea0003900000 */
[----:B------:R-:W3:Y:S02]  /*a280*/  @!P1 SYNCS.PHASECHK.TRANS64 P1, [R0+URZ+0x36420], R5 ;  /* 0x03642005000095a7 */ /* 0x000ee4000802007f */
[----:B---3--:R-:W-:Y:S05]  /*a290*/  @!P1 BRA `(.L_x_3824) ;  /* 0xfffffffc00f09947 */ /* 0x008fea000383ffff */
[----:B------:R-:W-:Y:S05]  /*a2a0*/  BRA `(.L_x_3825) ;  /* 0xffffffe800dc7947 */ /* 0x000fea000383ffff */
.L_x_3791:
[----:B--2---:R2:W3:Y:S02]  /*a2b0*/  SYNCS.PHASECHK.TRANS64.TRYWAIT P1, [R0+URZ+0x36438], R6 ;  /* 0x03643806000075a7 */ /* 0x0044e4000802017f */
[----:B---3--:R-:W-:Y:S05]  /*a2c0*/  @!P1 NANOSLEEP.SYNCS 0x989680 ;  /* 0x009896800000995d */ /* 0x008fea0003900000 */
[----:B------:R-:W3:Y:S02]  /*a2d0*/  @!P1 SYNCS.PHASECHK.TRANS64 P1, [R0+URZ+0x36438], R6 ;  /* 0x03643806000095a7 */ /* 0x000ee4000802007f */
[----:B---3--:R-:W-:Y:S05]  /*a2e0*/  @!P1 BRA `(.L_x_3791) ;  /* 0xfffffffc00f09947 */ /* 0x008fea000383ffff */
[----:B------:R-:W-:Y:S05]  /*a2f0*/  BRA `(.L_x_3826) ;  /* 0xffffffec00a87947 */ /* 0x000fea000383ffff */
.L_x_3793:
[----:B-1----:R1:W2:Y:S02]  /*a300*/  SYNCS.PHASECHK.TRANS64.TRYWAIT P1, [R0+URZ+0x36428], R5 ;  /* 0x03642805000075a7 */ /* 0x0022a4000802017f */
[----:B--2---:R-:W-:Y:S05]  /*a310*/  @!P1 NANOSLEEP.SYNCS 0x989680 ;  /* 0x009896800000995d */ /* 0x004fea0003900000 */
[----:B------:R-:W2:Y:S02]  /*a320*/  @!P1 SYNCS.PHASECHK.TRANS64 P1, [R0+URZ+0x36428], R5 ;  /* 0x03642805000095a7 */ /* 0x000ea4000802007f */
[----:B--2---:R-:W-:Y:S05]  /*a330*/  @!P1 BRA `(.L_x_3793) ;  /* 0xfffffffc00f09947 */ /* 0x004fea000383ffff */
[----:B------:R-:W-:Y:S05]  /*a340*/  BRA `(.L_x_3827) ;  /* 0xfffffff000547947 */ /* 0x000fea000383ffff */
.L_x_3795:
[----:B--2---:R2:W3:Y:S02]  /*a350*/  SYNCS.PHASECHK.TRANS64.TRYWAIT P1, [R0+URZ+0x36438], R3 ;  /* 0x03643803000075a7 */ /* 0x0044e4000802017f */
[----:B---3--:R-:W-:Y:S05]  /*a360*/  @!P1 NANOSLEEP.SYNCS 0x989680 ;  /* 0x009896800000995d */ /* 0x008fea0003900000 */
[----:B------:R-:W3:Y:S02]  /*a370*/  @!P1 SYNCS.PHASECHK.TRANS64 P1, [R0+URZ+0x36438], R3 ;  /* 0x03643803000095a7 */ /* 0x000ee4000802007f */
[----:B---3--:R-:W-:Y:S05]  /*a380*/  @!P1 BRA `(.L_x_3795) ;  /* 0xfffffffc00f09947 */ /* 0x008fea000383ffff */
[----:B------:R-:W-:Y:S05]  /*a390*/  BRA `(.L_x_3828) ;  /* 0xfffffff400107947 */ /* 0x000fea000383ffff */
.L_x_3797:
[----:B------:R-:W-:Y:S01]  /*a3a0*/  BSSY B0, `(.L_x_3829) ;  /* 0x0000006000007945 */ /* 0x000fe20003800000 */
[----:B------:R-:W-:-:S07]  /*a3b0*/  IMAD.MOV.U32 R15, RZ, RZ, -0x1 ;  /* 0xffffffffff0f7424 */ /* 0x000fce00078e00ff */
[----:B------:R-:W-:Y:S05]  /*a3c0*/  WARPSYNC.COLLECTIVE R15, `(.L_x_3830) ;  /* 0x000000000f0c7348 */ /* 0x000fea0003c00000 */
[----:B------:R-:W-:Y:S02]  /*a3d0*/  ELECT P6, UR62, PT ;  /* 0x00000000003e782f */ /* 0x000fe400038c0000 */
[----:B------:R-:W-:Y:S01]  /*a3e0*/  MOV R14, UR62 ;  /* 0x0000003e000e7c02 */ /* 0x000fe20008000f00 */
[----:B------:R-:W-:Y:S10]  /*a3f0*/  ENDCOLLECTIVE ;  /* 0x000000000000791b */ /* 0x000ff40003800000 */
.L_x_3830:
[----:B------:R-:W-:Y:S05]  /*a400*/  BSYNC B0 ;  /* 0x0000000000007941 */ /* 0x000fea0003800000 */
.L_x_3829:
[----:B------:R-:W-:Y:S05]  /*a410*/  BRA `(.L_x_3831) ;  /* 0xfffffff400cc7947 */ /* 0x000fea000383ffff */
.L_x_3799:
[----:B-1----:R1:W2:Y:S02]  /*a420*/  SYNCS.PHASECHK.TRANS64.TRYWAIT P0, [R7+URZ], R4 ;  /* 0x00000004070075a7 */ /* 0x0022a4000800017f */
[----:B--2---:R-:W-:Y:S05]  /*a430*/  @!P0 NANOSLEEP.SYNCS 0x989680 ;  /* 0x009896800000895d */ /* 0x004fea0003900000 */
[----:B------:R-:W2:Y:S02]  /*a440*/  @!P0 SYNCS.PHASECHK.TRANS64 P0, [R7+URZ], R4 ;  /* 0x00000004070085a7 */ /* 0x000ea4000800007f */
[----:B--2---:R-:W-:Y:S05]  /*a450*/  @!P0 BRA `(.L_x_3799) ;  /* 0xfffffffc00f08947 */ /* 0x004fea000383ffff */
[----:B------:R-:W-:Y:S05]  /*a460*/  BRA `(.L_x_3832) ;  /* 0xfffffff8000c7947 */ /* 0x000fea000383ffff */
.L_x_3800:
[----:B--2---:R2:W3:Y:S02]  /*a470*/  SYNCS.PHASECHK.TRANS64.TRYWAIT P0, [R3+URZ], R0 ;  /* 0x00000000030075a7 */ /* 0x0044e4000800017f */
[----:B---3--:R-:W-:Y:S05]  /*a480*/  @!P0 NANOSLEEP.SYNCS 0x989680 ;  /* 0x009896800000895d */ /* 0x008fea0003900000 */
[----:B------:R-:W3:Y:S02]  /*a490*/  @!P0 SYNCS.PHASECHK.TRANS64 P0, [R3+URZ], R0 ;  /* 0x00000000030085a7 */ /* 0x000ee4000800007f */
[----:B---3--:R-:W-:Y:S05]  /*a4a0*/  @!P0 BRA `(.L_x_3800) ;  /* 0xfffffffc00f08947 */ /* 0x008fea000383ffff */
[----:B------:R-:W-:Y:S05]  /*a4b0*/  BRA `(.L_x_3833) ;  /* 0xfffffff800007947 */ /* 0x000fea000383ffff */
.L_x_3834:
        /* <DEDUP_REMOVED lines=12> */
.L_x_3881:


//--------------------- .text._ZN7cutlass13device_kernelIN5flash22FlashAttnBwdPreprocessIN4cute5tupleIJNS3_1CILi64EEENS5_ILi192EEEEEENS_6half_tEfNS_4arch4Sm90ELb1ELb1EEEEEvNT_6ParamsE --------------------------
	.section	.text._ZN7cutlass13device_kernelIN5flash22FlashAttnBwdPreprocessIN4cute5tupleIJNS3_1CILi64EEENS5_ILi192EEEEEENS_6half_tEfNS_4arch4Sm90ELb1ELb1EEEEEvNT_6ParamsE,"ax",@progbits
	.align	128
.text._ZN7cutlass13device_kernelIN5flash22FlashAttnBwdPreprocessIN4cute5tupleIJNS3_1CILi64EEENS5_ILi192EEEEEENS_6half_tEfNS_4arch4Sm90ELb1ELb1EEEEEvNT_6ParamsE:
        .type           _ZN7cutlass13device_kernelIN5flash22FlashAttnBwdPreprocessIN4cute5tupleIJNS3_1CILi64EEENS5_ILi192EEEEEENS_6half_tEfNS_4arch4Sm90ELb1ELb1EEEEEvNT_6ParamsE,@function
        .size           _ZN7cutlass13device_kernelIN5flash22FlashAttnBwdPreprocessIN4cute5tupleIJNS3_1CILi64EEENS5_ILi192EEEEEENS_6half_tEfNS_4arch4Sm90ELb1ELb1EEEEEvNT_6ParamsE,(.L_x_3882 - _ZN7cutlass13device_kernelIN5flash22FlashAttnBwdPreprocessIN4cute5tupleIJNS3_1CILi64EEENS5_ILi192EEEEEENS_6half_tEfNS_4arch4Sm90ELb1ELb1EEEEEvNT_6ParamsE)
        .other          _ZN7cutlass13device_kernelIN5flash22FlashAttnBwdPreprocessIN4cute5tupleIJNS3_1CILi64EEENS5_ILi192EEEEEENS_6half_tEfNS_4arch4Sm90ELb1ELb1EEEEEvNT_6ParamsE,@"STO_CUDA_ENTRY STV_DEFAULT"
_ZN7cutlass13device_kernelIN5flash22FlashAttnBwdPreprocessIN4cute5tupleIJNS3_1CILi64EEENS5_ILi192EEEEEENS_6half_tEfNS_4arch4Sm90ELb1ELb1EEEEEvNT_6ParamsE:
        /* <DEDUP_REMOVED lines=17> */
[----:B------:R-:W0:Y:S01]  /*0110*/  S2UR UR6, SR_CTAID.Y ;  /* 0x00000000000679c3 */ /* 0x000e220000002600 */
[----:B------:R-:W1:Y:S02]  /*0120*/  S2R R11, SR_CTAID.X ;  /* 0x00000000000b7919 */ /* 0x000e640000002500 */
[----:B------:R-:W-:Y:S01]  /*0130*/  ISETP.NE.AND.EX P1, PT, R7, RZ, PT, P1 ;  /* 0x000000ff0700720c */ /* 0x000fe20003f25310 */
[----:B------:R-:W3:Y:S01]  /*0140*/  S2R R9, SR_TID.X ;  /* 0x0000000000097919 */ /* 0x000ee20000002100 */
[----:B-1----:R-:W-:Y:S01]  /*0150*/  SHF.L.U32 R10, R11, 0x6, RZ ;  /* 0x000000060b0a7819 */ /* 0x002fe200000006ff */
[----:B0-2---:R-:W-:Y:S10]  /*0160*/  @P2 BRA `(.L_x_3835) ;  /* 0x0000000000102947 */ /* 0x005ff40003800000 */
[----:B------:R-:W-:Y:S05]  /*0170*/  @!P0 BRA `(.L_x_3835) ;  /* 0x00000000000c8947 */ /* 0x000fea0003800000 */
[----:B------:R-:W2:Y:S04]  /*0180*/  LDG.E R0, desc[UR4][R2.64] ;  /* 0x0000000402007981 */ /* 0x000ea8000c1e1900 */
[----:B-----5:R-:W2:Y:S02]  /*0190*/  LDG.E R45, desc[UR4][R2.64+0x4] ;  /* 0x00000404022d7981 */ /* 0x020ea4000c1e1900 */
[----:B--2---:R-:W-:-:S07]  /*01a0*/  IADD3 R45, -R0, R45, RZ ;  /* 0x0000002d002d7210 */ /* 0x004fce0007ffe1ff */
.L_x_3835:
[----:B-----5:R-:W-:-:S13]  /*01b0*/  ISETP.LE.AND P2, PT, R45, R10, PT ;  /* 0x0000000a2d00720c */ /* 0x020fda0003f43270 */
[----:B------:R-:W-:Y:S05]  /*01c0*/  @P1 EXIT P2 ;  /* 0x000000000000194d */ /* 0x000fea0001000000 */
[----:B------:R-:W0:Y:S01]  /*01d0*/  LDC.64 R18, c[0x0][0x230] ;  /* 0x00008c00ff127b82 */ /* 0x000e220000000a00 */
[----:B---3--:R-:W-:Y:S01]  /*01e0*/  SHF.R.S32.HI R0, RZ, 0x1f, R9 ;  /* 0x0000001fff007819 */ /* 0x008fe20000011409 */
[----:B------:R-:W-:Y:S01]  /*01f0*/  USHF.R.S32.HI UR7, URZ, 0x1f, UR6 ;  /* 0x0000001f3f077899 */ /* 0x000fe20008011406 */
[----:B------:R-:W-:Y:S02]  /*0200*/  IADD3 R7, -R10, R45, RZ ;  /* 0x0000002d0a077210 */ /* 0x000fe40007ffe1ff */
[----:B------:R-:W-:Y:S02]  /*0210*/  CS2R R12, SRZ ;  /* 0x00000000000c7805 */ /* 0x000fe4000001ff00 */
[----:B------:R-:W-:Y:S01]  /*0220*/  LEA.HI R6, R0, R9, RZ, 0x3 ;  /* 0x0000000900067211 */ /* 0x000fe200078f18ff */
[----:B------:R-:W-:Y:S01]  /*0230*/  BSSY B0, `(.L_x_3836) ;  /* 0x000002a000007945 */ /* 0x000fe20003800000 */
[----:B------:R-:W-:Y:S01]  /*0240*/  ISETP.GE.AND P2, PT, R9, R7, PT ;  /* 0x000000070900720c */ /* 0x000fe20003f46270 */
[----:B------:R-:W-:Y:S01]  /*0250*/  HFMA2.MMA R5, -RZ, RZ, 0, 0 ;  /* 0x00000000ff057435 */ /* 0x000fe200000001ff */
[----:B------:R-:W-:-:S02]  /*0260*/  LOP3.LUT R8, R6, 0xfffffff8, RZ, 0xc0, !PT ;  /* 0xfffffff806087812 */ /* 0x000fc400078ec0ff */
[----:B------:R-:W-:Y:S02]  /*0270*/  ISETP.GT.OR P2, PT, R9, 0x3f, P2 ;  /* 0x0000003f0900780c */ /* 0x000fe40001744670 */
[----:B------:R-:W-:Y:S02]  /*0280*/  @P0 LEA R0, R44, R15, 0x6 ;  /* 0x0000000f2c000211 */ /* 0x000fe400078e30ff */
[----:B------:R-:W-:Y:S02]  /*0290*/  IADD3 R8, -R8, R9, RZ ;  /* 0x0000000908087210 */ /* 0x000fe40007ffe1ff */
[----:B------:R-:W-:Y:S02]  /*02a0*/  @P0 SHF.R.S32.HI R3, RZ, 0x1f, R0 ;  /* 0x0000001fff030819 */ /* 0x000fe40000011400 */
[----:B------:R-:W-:Y:S02]  /*02b0*/  SHF.L.U32 R64, R8, 0x3, RZ ;  /* 0x0000000308407819 */ /* 0x000fe400000006ff */
[----:B------:R-:W-:-:S02]  /*02c0*/  @P0 LEA.HI R20, R3, R0, RZ, 0x6 ;  /* 0x0000000003140211 */ /* 0x000fc400078f30ff */
[----:B------:R-:W-:Y:S01]  /*02d0*/  SHF.R.S32.HI R65, RZ, 0x1f, R64 ;  /* 0x0000001fff417819 */ /* 0x000fe20000011440 */
[C---:B0-----:R-:W-:Y:S01]  /*02e0*/  IMAD R2, R18.reuse, UR7, RZ ;  /* 0x0000000712027c24 */ /* 0x041fe2000f8e02ff */
[----:B------:R-:W-:Y:S02]  /*02f0*/  @P0 MOV R12, R15 ;  /* 0x0000000f000c0202 */ /* 0x000fe40000000f00 */
[----:B------:R-:W-:Y:S01]  /*0300*/  SHF.R.S32.HI R6, RZ, 0x3, R6 ;  /* 0x00000003ff067819 */ /* 0x000fe20000011406 */
[----:B------:R-:W-:Y:S01]  /*0310*/  IMAD R21, R19, UR6, R2 ;  /* 0x0000000613157c24 */ /* 0x000fe2000f8e0202 */
[----:B------:R-:W-:Y:S01]  /*0320*/  SHF.R.S32.HI R0, RZ, 0x1f, R44 ;  /* 0x0000001fff007819 */ /* 0x000fe2000001142c */
[----:B------:R-:W-:Y:S01]  /*0330*/  IMAD.WIDE.U32 R18, R18, UR6, R64 ;  /* 0x0000000612127c25 */ /* 0x000fe2000f8e0040 */
[----:B------:R-:W-:Y:S02]  /*0340*/  @P0 SHF.R.S32.HI R13, RZ, 0x1f, R15 ;  /* 0x0000001fff0d0819 */ /* 0x000fe4000001140f */
[----:B------:R-:W-:-:S02]  /*0350*/  IADD3 R62, P3, R6, R12, RZ ;  /* 0x0000000c063e7210 */ /* 0x000fc40007f7e0ff */
[----:B------:R-:W-:Y:S02]  /*0360*/  SEL R4, R44, RZ, !P1 ;  /* 0x000000ff2c047207 */ /* 0x000fe40004800000 */
[----:B------:R-:W-:Y:S02]  /*0370*/  MOV R3, 0x7f800000 ;  /* 0x7f80000000037802 */ /* 0x000fe40000000f00 */
[----:B------:R-:W-:Y:S02]  /*0380*/  SHF.R.S32.HI R2, RZ, 0x1f, R6 ;  /* 0x0000001fff027819 */ /* 0x000fe40000011406 */
[----:B------:R-:W-:Y:S01]  /*0390*/  SEL R0, R0, RZ, !P1 ;  /* 0x000000ff00007207 */ /* 0x000fe20004800000 */
[----:B------:R-:W-:Y:S06]  /*03a0*/  @P2 BRA `(.L_x_3837) ;  /* 0x0000000000482947 */ /* 0x000fec0003800000 */
[----:B------:R-:W0:Y:S01]  /*03b0*/  LDC.64 R22, c[0x0][0x290] ;  /* 0x0000a400ff167b82 */ /* 0x000e220000000a00 */
[----:B------:R-:W-:Y:S01]  /*03c0*/  SHF.R.S32.HI R3, RZ, 0x1f, R10 ;  /* 0x0000001fff037819 */ /* 0x000fe2000001140a */
[----:B------:R-:W-:Y:S01]  /*03d0*/  ULDC.64 UR8, c[0x0][0x298] ;  /* 0x0000a60000087ab9 */ /* 0x000fe20000000a00 */
[--C-:B------:R-:W-:Y:S01]  /*03e0*/  SHF.R.S32.HI R15, RZ, 0x1f, R9.reuse ;  /* 0x0000001fff0f7819 */ /* 0x100fe20000011409 */
[----:B------:R-:W-:Y:S01]  /*03f0*/  IMAD R17, R0, UR8, RZ ;  /* 0x0000000800117c24 */ /* 0x000fe2000f8e02ff */
[----:B------:R-:W-:-:S04]  /*0400*/  IADD3 R14, P1, P2, R12, R10, R9 ;  /* 0x0000000a0c0e7210 */ /* 0x000fc80007a3e009 */
[----:B------:R-:W-:Y:S01]  /*0410*/  IADD3.X R15, R13, R3, R15, P1, P2 ;  /* 0x000000030d0f7210 */ /* 0x000fe20000fe440f */
[C---:B0-----:R-:W-:Y:S02]  /*0420*/  IMAD R16, R22.reuse, UR7, RZ ;  /* 0x0000000716107c24 */ /* 0x041fe4000f8e02ff */
[----:B------:R-:W-:-:S04]  /*0430*/  IMAD.WIDE.U32 R14, R22, UR6, R14 ;  /* 0x00000006160e7c25 */ /* 0x000fc8000f8e000e */
[----:B------:R-:W-:-:S05]  /*0440*/  IMAD R3, R23, UR6, R16 ;  /* 0x0000000617037c24 */ /* 0x000fca000f8e0210 */
[----:B------:R-:W-:Y:S01]  /*0450*/  IADD3 R15, R15, R3, RZ ;  /* 0x000000030f0f7210 */ /* 0x000fe20007ffe0ff */
[C---:B------:R-:W-:Y:S02]  /*0460*/  IMAD R3, R4.reuse, UR9, R17 ;  /* 0x0000000904037c24 */ /* 0x040fe4000f8e0211 */
[----:B------:R-:W-:Y:S01]  /*0470*/  IMAD.WIDE.U32 R14, R4, UR8, R14 ;  /* 0x00000008040e7c25 */ /* 0x000fe2000f8e000e */
[----:B------:R-:W-:-:S04]  /*0480*/  ULDC.64 UR8, c[0x0][0x288] ;  /* 0x0000a20000087ab9 */ /* 0x000fc80000000a00 */
[----:B------:R-:W-:Y:S02]  /*0490*/  IADD3 R3, R15, R3, RZ ;  /* 0x000000030f037210 */ /* 0x000fe40007ffe0ff */
[----:B------:R-:W-:-:S04]  /*04a0*/  LEA R16, P1, R14, UR8, 0x2 ;  /* 0x000000080e107c11 */ /* 0x000fc8000f8210ff */
[----:B------:R-:W-:-:S05]  /*04b0*/  LEA.HI.X R17, R14, UR9, R3, 0x2, P1 ;  /* 0x000000090e117c11 */ /* 0x000fca00088f1403 */
[----:B------:R0:W5:Y:S04]  /*04c0*/  LDG.E R3, desc[UR4][R16.64] ;  /* 0x0000000410037981 */ /* 0x000168000c1e1900 */
.L_x_3837:
[----:B------:R-:W-:Y:S05]  /*04d0*/  BSYNC B0 ;  /* 0x0000000000007941 */ /* 0x000fea0003800000 */
.L_x_3836:
[----:B------:R-:W-:Y:S01]  /*04e0*/  @P0 LOP3.LUT R5, R20, 0xffffffc0, RZ, 0xc0, !PT ;  /* 0xffffffc014050812 */ /* 0x000fe200078ec0ff */
[----:B------:R-:W-:Y:S01]  /*04f0*/  ULDC.64 UR8, c[0x0][0x238] ;  /* 0x00008e0000087ab9 */ /* 0x000fe20000000a00 */
[----:B------:R-:W-:Y:S01]  /*0500*/  ISETP.GE.AND P0, PT, R6, R7, PT ;  /* 0x000000070600720c */ /* 0x000fe20003f06270 */
[----:B------:R-:W-:Y:S01]  /*0510*/  IMAD R15, R0, UR8, RZ ;  /* 0x00000008000f7c24 */ /* 0x000fe2000f8e02ff */
[----:B------:R-:W-:Y:S01]  /*0520*/  IADD3 R19, R19, R21, RZ ;  /* 0x0000001513137210 */ /* 0x000fe20007ffe0ff */
[----:B------:R-:W-:Y:S01]  /*0530*/  BSSY B0, `(.L_x_3838) ;  /* 0x0000035000007945 */ /* 0x000fe20003800000 */
[----:B------:R-:W-:Y:S01]  /*0540*/  IADD3.X R63, R2, R13, RZ, P3, !PT ;  /* 0x0000000d023f7210 */ /* 0x000fe20001ffe4ff */
[C---:B------:R-:W-:Y:S01]  /*0550*/  IMAD R35, R4.reuse, UR9, R15 ;  /* 0x0000000904237c24 */ /* 0x040fe2000f8e020f */
[----:B0-----:R-:W-:Y:S01]  /*0560*/  HFMA2.MMA R16, -RZ, RZ, 0, 0 ;  /* 0x00000000ff107435 */ /* 0x001fe200000001ff */
[----:B------:R-:W-:Y:S01]  /*0570*/  IMAD.WIDE.U32 R36, R4, UR8, R18 ;  /* 0x0000000804247c25 */ /* 0x000fe2000f8e0012 */
[----:B------:R-:W-:-:S02]  /*0580*/  CS2R R28, SRZ ;  /* 0x00000000001c7805 */ /* 0x000fc4000001ff00 */
[----:B------:R-:W-:Y:S02]  /*0590*/  CS2R R20, SRZ ;  /* 0x0000000000147805 */ /* 0x000fe4000001ff00 */
[----:B------:R-:W-:Y:S02]  /*05a0*/  CS2R R22, SRZ ;  /* 0x0000000000167805 */ /* 0x000fe4000001ff00 */
[----:B------:R-:W-:Y:S02]  /*05b0*/  CS2R R24, SRZ ;  /* 0x0000000000187805 */ /* 0x000fe4000001ff00 */
[----:B------:R-:W-:Y:S02]  /*05c0*/  CS2R R26, SRZ ;  /* 0x00000000001a7805 */ /* 0x000fe4000001ff00 */
[----:B------:R-:W-:Y:S02]  /*05d0*/  CS2R R12, SRZ ;  /* 0x00000000000c7805 */ /* 0x000fe4000001ff00 */
[----:B------:R-:W-:Y:S01]  /*05e0*/  CS2R R14, SRZ ;  /* 0x00000000000e7805 */ /* 0x000fe2000001ff00 */
[----:B------:R-:W-:Y:S01]  /*05f0*/  IMAD.WIDE R62, R11, 0x40, R62 ;  /* 0x000000400b3e7825 */ /* 0x000fe200078e023e */
        /* <DEDUP_REMOVED lines=9> */
[----:B------:R-:W-:-:S03]  /*0690*/  @!P1 MOV R34, R36 ;  /* 0x0000002400229202 */ /* 0x000fc60000000f00 */
[----:B------:R-:W-:Y:S02]  /*06a0*/  @!P2 MOV R30, R36 ;  /* 0x00000024001ea202 */ /* 0x000fe40000000f00 */
[----:B------:R-:W-:Y:S02]  /*06b0*/  @!P2 MOV R31, R35 ;  /* 0x00000023001fa202 */ /* 0x000fe40000000f00 */
[----:B------:R-:W1:Y:S08]  /*06c0*/  @!P2 LDC.64 R46, c[0x0][0x228] ;  /* 0x00008a00ff2eab82 */ /* 0x000e700000000a00 */
[----:B------:R-:W2:Y:S08]  /*06d0*/  @!P3 LDC.64 R48, c[0x0][0x228] ;  /* 0x00008a00ff30bb82 */ /* 0x000eb00000000a00 */
[----:B------:R-:W3:Y:S01]  /*06e0*/  @!P1 LDC.64 R40, c[0x0][0x210] ;  /* 0x00008400ff289b82 */ /* 0x000ee20000000a00 */
[----:B0-----:R-:W-:-:S02]  /*06f0*/  @!P1 IMAD R17, R63, R18, RZ ;  /* 0x000000123f119224 */ /* 0x001fc400078e02ff */
[----:B------:R-:W-:Y:S01]  /*0700*/  @!P1 IMAD.WIDE.U32 R38, R62, R18, R34 ;  /* 0x000000123e269225 */ /* 0x000fe200078e0022 */
[----:B------:R-:W-:-:S03]  /*0710*/  @!P3 MOV R18, R36 ;  /* 0x000000240012b202 */ /* 0x000fc60000000f00 */
[C---:B------:R-:W-:Y:S01]  /*0720*/  @!P1 IMAD R17, R62.reuse, R19, R17 ;  /* 0x000000133e119224 */ /* 0x040fe200078e0211 */
[----:B------:R-:W0:Y:S01]  /*0730*/  @!P2 LDC.64 R32, c[0x0][0x210] ;  /* 0x00008400ff20ab82 */ /* 0x000e220000000a00 */
[-C--:B-1----:R-:W-:Y:S01]  /*0740*/  @!P2 IMAD.WIDE.U32 R30, R62, R46.reuse, R30 ;  /* 0x0000002e3e1ea225 */ /* 0x082fe200078e001e */
[----:B------:R-:W-:Y:S02]  /*0750*/  @!P3 MOV R19, R35 ;  /* 0x000000230013b202 */ /* 0x000fe40000000f00 */
[----:B------:R-:W-:Y:S01]  /*0760*/  @!P1 IADD3 R17, R39, R17, RZ ;  /* 0x0000001127119210 */ /* 0x000fe20007ffe0ff */
[----:B------:R-:W-:-:S03]  /*0770*/  @!P2 IMAD R46, R63, R46, RZ ;  /* 0x0000002e3f2ea224 */ /* 0x000fc600078e02ff */
[----:B------:R-:W1:Y:S01]  /*0780*/  @!P3 LDC.64 R42, c[0x0][0x210] ;  /* 0x00008400ff2abb82 */ /* 0x000e620000000a00 */
[-C--:B--2---:R-:W-:Y:S02]  /*0790*/  @!P3 IMAD R50, R63, R48.reuse, RZ ;  /* 0x000000303f32b224 */ /* 0x084fe400078e02ff */
[----:B------:R-:W-:-:S04]  /*07a0*/  @!P3 IMAD.WIDE.U32 R18, R62, R48, R18 ;  /* 0x000000303e12b225 */ /* 0x000fc800078e0012 */
[----:B------:R-:W-:Y:S01]  /*07b0*/  @!P2 IMAD R47, R62, R47, R46 ;  /* 0x0000002f3e2fa224 */ /* 0x000fe200078e022e */
[----:B---3--:R-:W-:Y:S01]  /*07c0*/  @!P1 LEA R40, P4, R38, R40, 0x1 ;  /* 0x0000002826289211 */ /* 0x008fe200078808ff */
[----:B------:R-:W-:-:S03]  /*07d0*/  @!P3 IMAD R49, R62, R49, R50 ;  /* 0x000000313e31b224 */ /* 0x000fc600078e0232 */
[----:B------:R-:W-:Y:S02]  /*07e0*/  @!P2 IADD3 R47, R31, R47, RZ ;  /* 0x0000002f1f2fa210 */ /* 0x000fe40007ffe0ff */
[----:B------:R-:W-:Y:S02]  /*07f0*/  @!P3 IADD3 R49, R19, R49, RZ ;  /* 0x000000311331b210 */ /* 0x000fe40007ffe0ff */
[----:B0-----:R-:W-:Y:S02]  /*0800*/  @!P2 LEA R32, P5, R30, R32, 0x1 ;  /* 0x000000201e20a211 */ /* 0x001fe400078a08ff */
[----:B------:R-:W-:Y:S02]  /*0810*/  @!P1 LEA.HI.X R41, R38, R41, R17, 0x1, P4 ;  /* 0x0000002926299211 */ /* 0x000fe400020f0c11 */
[----:B------:R-:W-:-:S03]  /*0820*/  @!P2 LEA.HI.X R33, R30, R33, R47, 0x1, P5 ;  /* 0x000000211e21a211 */ /* 0x000fc600028f0c2f */
[----:B------:R0:W5:Y:S01]  /*0830*/  @!P1 LDG.E.128 R20, desc[UR4][R40.64] ;  /* 0x0000000428149981 */ /* 0x000162000c1e1d00 */
[----:B-1----:R-:W-:-:S03]  /*0840*/  @!P3 LEA R42, P6, R18, R42, 0x1 ;  /* 0x0000002a122ab211 */ /* 0x002fc600078c08ff */
[----:B------:R0:W5:Y:S01]  /*0850*/  @!P2 LDG.E.128 R24, desc[UR4][R32.64+0x80] ;  /* 0x000080042018a981 */ /* 0x000162000c1e1d00 */
[----:B------:R-:W-:-:S05]  /*0860*/  @!P3 LEA.HI.X R43, R18, R43, R49, 0x1, P6 ;  /* 0x0000002b122bb211 */ /* 0x000fca00030f0c31 */
[----:B------:R0:W5:Y:S04]  /*0870*/  @!P3 LDG.E.128 R12, desc[UR4][R42.64+0x100] ;  /* 0x000100042a0cb981 */ /* 0x000168000c1e1d00 */
.L_x_3839:
[----:B------:R-:W-:Y:S05]  /*0880*/  BSYNC B0 ;  /* 0x0000000000007941 */ /* 0x000fea0003800000 */
.L_x_3838:
[----:B------:R-:W-:Y:S01]  /*0890*/  IADD3 R48, R6, 0x20, RZ ;  /* 0x0000002006307810 */ /* 0x000fe20007ffe0ff */
[----:B------:R-:W-:Y:S01]  /*08a0*/  BSSY B0, `(.L_x_3840) ;  /* 0x0000025000007945 */ /* 0x000fe20003800000 */
[----:B------:R-:W-:Y:S01]  /*08b0*/  HFMA2.MMA R17, -RZ, RZ, 0, 0 ;  /* 0x00000000ff117435 */ /* 0x000fe200000001ff */
[----:B0----5:R-:W-:Y:S02]  /*08c0*/  MOV R32, R20 ;  /* 0x0000001400207202 */ /* 0x021fe40000000f00 */
[----:B------:R-:W-:Y:S02]  /*08d0*/  CS2R R30, SRZ ;  /* 0x00000000001e7805 */ /* 0x000fe4000001ff00 */
[----:B------:R-:W-:Y:S02]  /*08e0*/  ISETP.GE.AND P1, PT, R48, R7, PT ;  /* 0x000000073000720c */ /* 0x000fe40003f26270 */
[----:B------:R-:W-:Y:S02]  /*08f0*/  CS2R R18, SRZ ;  /* 0x0000000000127805 */ /* 0x000fe4000001ff00 */
[----:B------:R-:W-:-:S02]  /*0900*/  MOV R33, R21 ;  /* 0x0000001500217202 */ /* 0x000fc40000000f00 */
[----:B------:R-:W-:Y:S02]  /*0910*/  CS2R R20, SRZ ;  /* 0x0000000000147805 */ /* 0x000fe4000001ff00 */
[----:B------:R-:W-:Y:S02]  /*0920*/  MOV R46, R22 ;  /* 0x00000016002e7202 */ /* 0x000fe40000000f00 */
[----:B------:R-:W-:Y:S02]  /*0930*/  MOV R49, R23 ;  /* 0x0000001700317202 */ /* 0x000fe40000000f00 */
[----:B------:R-:W-:Y:S02]  /*0940*/  CS2R R22, SRZ ;  /* 0x0000000000167805 */ /* 0x000fe4000001ff00 */
[----:B------:R-:W-:Y:S02]  /*0950*/  MOV R47, R24 ;  /* 0x00000018002f7202 */ /* 0x000fe40000000f00 */
[----:B------:R-:W-:-:S02]  /*0960*/  MOV R50, R25 ;  /* 0x0000001900327202 */ /* 0x000fc40000000f00 */
[----:B------:R-:W-:Y:S02]  /*0970*/  MOV R51, R26 ;  /* 0x0000001a00337202 */ /* 0x000fe40000000f00 */
[----:B------:R-:W-:Y:S01]  /*0980*/  MOV R52, R27 ;  /* 0x0000001b00347202 */ /* 0x000fe20000000f00 */
[----:B------:R-:W-:Y:S06]  /*0990*/  @P1 BRA `(.L_x_3841) ;  /* 0x0000000000541947 */ /* 0x000fec0003800000 */
[----:B------:R-:W-:Y:S01]  /*09a0*/  IADD3 R25, P1, R62, 0x20, RZ ;  /* 0x000000203e197810 */ /* 0x000fe20007f3e0ff */
[----:B------:R-:W-:Y:S01]  /*09b0*/  ULDC.64 UR10, c[0x0][0x228] ;  /* 0x00008a00000a7ab9 */ /* 0x000fe20000000a00 */
[----:B------:R-:W-:Y:S01]  /*09c0*/  IADD3 R34, R64, 0x40, RZ ;  /* 0x0000004040227810 */ /* 0x000fe20007ffe0ff */
[----:B------:R-:W-:Y:S01]  /*09d0*/  ULDC UR8, c[0x0][0x21c] ;  /* 0x0000870000087ab9 */ /* 0x000fe20000000800 */
[----:B------:R-:W-:Y:S02]  /*09e0*/  IADD3.X R24, RZ, R63, RZ, P1, !PT ;  /* 0x0000003fff187210 */ /* 0x000fe40000ffe4ff */
[----:B------:R-:W-:Y:S02]  /*09f0*/  MOV R26, R36 ;  /* 0x00000024001a7202 */ /* 0x000fe40000000f00 */
[----:B------:R-:W-:Y:S01]  /*0a00*/  MOV R27, R35 ;  /* 0x00000023001b7202 */ /* 0x000fe20000000f00 */
[----:B------:R-:W-:Y:S01]  /*0a10*/  IMAD R24, R24, UR10, RZ ;  /* 0x0000000a18187c24 */ /* 0x000fe2000f8e02ff */
[----:B------:R-:W-:-:S02]  /*0a20*/  ISETP.GE.AND P3, PT, R34, UR8, PT ;  /* 0x0000000822007c0c */ /* 0x000fc4000bf66270 */
[C---:B------:R-:W-:Y:S01]  /*0a30*/  IADD3 R34, R64.reuse, 0x80, RZ ;  /* 0x0000008040227810 */ /* 0x040fe20007ffe0ff */
[C---:B------:R-:W-:Y:S01]  /*0a40*/  IMAD.WIDE.U32 R26, R25.reuse, UR10, R26 ;  /* 0x0000000a191a7c25 */ /* 0x040fe2000f8e001a */
        /* <DEDUP_REMOVED lines=10> */
.L_x_3841:
[----:B------:R-:W-:Y:S05]  /*0af0*/  BSYNC B0 ;  /* 0x0000000000007941 */ /* 0x000fea0003800000 */
.L_x_3840:
[----:B------:R-:W-:Y:S01]  /*0b00*/  BSSY B0, `(.L_x_3842) ;  /* 0x0000056000007945 */ /* 0x000fe20003800000 */
[----:B-----5:R-:W-:Y:S02]  /*0b10*/  MOV R53, R28 ;  /* 0x0000001c00357202 */ /* 0x020fe40000000f00 */
[----:B0-----:R-:W-:Y:S02]  /*0b20*/  CS2R R24, SRZ ;  /* 0x0000000000187805 */ /* 0x001fe4000001ff00 */
[----:B------:R-:W-:Y:S02]  /*0b30*/  MOV R54, R29 ;  /* 0x0000001d00367202 */ /* 0x000fe40000000f00 */
[----:B------:R-:W-:Y:S02]  /*0b40*/  CS2R R26, SRZ ;  /* 0x00000000001a7805 */ /* 0x000fe4000001ff00 */
[----:B------:R-:W-:Y:S02]  /*0b50*/  MOV R55, R30 ;  /* 0x0000001e00377202 */ /* 0x000fe40000000f00 */
[----:B------:R-:W-:-:S02]  /*0b60*/  CS2R R28, SRZ ;  /* 0x00000000001c7805 */ /* 0x000fc4000001ff00 */
[----:B------:R-:W-:Y:S02]  /*0b70*/  MOV R57, R31 ;  /* 0x0000001f00397202 */ /* 0x000fe40000000f00 */
[----:B------:R-:W-:Y:S02]  /*0b80*/  CS2R R30, SRZ ;  /* 0x00000000001e7805 */ /* 0x000fe4000001ff00 */
[----:B------:R-:W-:Y:S02]  /*0b90*/  MOV R56, R20 ;  /* 0x0000001400387202 */ /* 0x000fe40000000f00 */
[----:B------:R-:W-:Y:S02]  /*0ba0*/  MOV R58, R21 ;  /* 0x00000015003a7202 */ /* 0x000fe40000000f00 */
[----:B------:R-:W-:Y:S02]  /*0bb0*/  CS2R R20, SRZ ;  /* 0x0000000000147805 */ /* 0x000fe4000001ff00 */
[----:B------:R-:W-:-:S02]  /*0bc0*/  MOV R59, R22 ;  /* 0x00000016003b7202 */ /* 0x000fc40000000f00 */
[----:B------:R-:W-:Y:S02]  /*0bd0*/  MOV R60, R23 ;  /* 0x00000017003c7202 */ /* 0x000fe40000000f00 */
[----:B------:R-:W-:Y:S01]  /*0be0*/  CS2R R22, SRZ ;  /* 0x0000000000167805 */ /* 0x000fe2000001ff00 */
[----:B------:R-:W-:Y:S06]  /*0bf0*/  @P0 BRA `(.L_x_3843) ;  /* 0x0000000400180947 */ /* 0x000fec0003800000 */
[----:B------:R-:W0:Y:S01]  /*0c00*/  LDC R35, c[0x0][0x21c] ;  /* 0x00008700ff237b82 */ /* 0x000e220000000800 */
[C---:B------:R-:W-:Y:S01]  /*0c10*/  IADD3 R34, R64.reuse, 0x40, RZ ;  /* 0x0000004040227810 */ /* 0x040fe20007ffe0ff */
[----:B------:R-:W-:Y:S01]  /*0c20*/  BSSY B1, `(.L_x_3844) ;  /* 0x0000019000017945 */ /* 0x000fe20003800000 */
[C---:B------:R-:W-:Y:S02]  /*0c30*/  IADD3 R36, R64.reuse, 0x80, RZ ;  /* 0x0000008040247810 */ /* 0x040fe40007ffe0ff */
[-C--:B0-----:R-:W-:Y:S02]  /*0c40*/  ISETP.GE.AND P0, PT, R64, R35.reuse, PT ;  /* 0x000000234000720c */ /* 0x081fe40003f06270 */
[-C--:B------:R-:W-:Y:S02]  /*0c50*/  ISETP.GE.AND P1, PT, R34, R35.reuse, PT ;  /* 0x000000232200720c */ /* 0x080fe40003f26270 */
[----:B------:R-:W-:-:S09]  /*0c60*/  ISETP.GE.AND P2, PT, R36, R35, PT ;  /* 0x000000232400720c */ /* 0x000fd20003f46270 */
[----:B------:R-:W-:Y:S05]  /*0c70*/  @P0 BRA `(.L_x_3845) ;  /* 0x00000000004c0947 */ /* 0x000fea0003800000 */
[----:B------:R-:W0:Y:S01]  /*0c80*/  LDC.64 R20, c[0x0][0x250] ;  /* 0x00009400ff147b82 */ /* 0x000e220000000a00 */
[----:B------:R-:W-:Y:S02]  /*0c90*/  ULDC.64 UR8, c[0x0][0x258] ;  /* 0x0000960000087ab9 */ /* 0x000fe40000000a00 */
[----:B------:R-:W-:-:S04]  /*0ca0*/  IMAD R35, R0, UR8, RZ ;  /* 0x0000000800237c24 */ /* 0x000fc8000f8e02ff */
[----:B------:R-:W-:Y:S02]  /*0cb0*/  IMAD R35, R4, UR9, R35 ;  /* 0x0000000904237c24 */ /* 0x000fe4000f8e0223 */
[C---:B0-----:R-:W-:Y:S02]  /*0cc0*/  IMAD R34, R20.reuse, UR7, RZ ;  /* 0x0000000714227c24 */ /* 0x041fe4000f8e02ff */
[----:B------:R-:W-:-:S04]  /*0cd0*/  IMAD.WIDE.U32 R22, R20, UR6, R64 ;  /* 0x0000000614167c25 */ /* 0x000fc8000f8e0040 */
[----:B------:R-:W-:-:S05]  /*0ce0*/  IMAD R21, R21, UR6, R34 ;  /* 0x0000000615157c24 */ /* 0x000fca000f8e0222 */
[----:B------:R-:W-:-:S03]  /*0cf0*/  IADD3 R23, R23, R21, RZ ;  /* 0x0000001517177210 */ /* 0x000fc60007ffe0ff */
[----:B------:R-:W-:Y:S01]  /*0d00*/  IMAD.WIDE.U32 R22, R4, UR8, R22 ;  /* 0x0000000804167c25 */ /* 0x000fe2000f8e0016 */
[----:B------:R-:W-:-:S03]  /*0d10*/  ULDC.64 UR8, c[0x0][0x248] ;  /* 0x0000920000087ab9 */ /* 0x000fc60000000a00 */
[----:B------:R-:W-:Y:S01]  /*0d20*/  IMAD R21, R63, UR8, RZ ;  /* 0x000000083f157c24 */ /* 0x000fe2000f8e02ff */
[----:B------:R-:W-:-:S03]  /*0d30*/  IADD3 R23, R23, R35, RZ ;  /* 0x0000002317177210 */ /* 0x000fc60007ffe0ff */
[C---:B------:R-:W-:Y:S02]  /*0d40*/  IMAD R21, R62.reuse, UR9, R21 ;  /* 0x000000093e157c24 */ /* 0x040fe4000f8e0215 */
[----:B------:R-:W-:Y:S01]  /*0d50*/  IMAD.WIDE.U32 R22, R62, UR8, R22 ;  /* 0x000000083e167c25 */ /* 0x000fe2000f8e0016 */
[----:B------:R-:W-:-:S04]  /*0d60*/  ULDC.64 UR8, c[0x0][0x240] ;  /* 0x0000900000087ab9 */ /* 0x000fc80000000a00 */
[----:B------:R-:W-:Y:S02]  /*0d70*/  IADD3 R21, R23, R21, RZ ;  /* 0x0000001517157210 */ /* 0x000fe40007ffe0ff */
[----:B------:R-:W-:-:S04]  /*0d80*/  LEA R20, P0, R22, UR8, 0x1 ;  /* 0x0000000816147c11 */ /* 0x000fc8000f8008ff */
[----:B------:R-:W-:-:S06]  /*0d90*/  LEA.HI.X R21, R22, UR9, R21, 0x1, P0 ;  /* 0x0000000916157c11 */ /* 0x000fcc00080f0c15 */
[----:B------:R-:W5:Y:S03]  /*0da0*/  LDG.E.128 R20, desc[UR4][R20.64] ;  /* 0x0000000414147981 */ /* 0x000f66000c1e1d00 */
.L_x_3845:
[----:B------:R-:W-:Y:S05]  /*0db0*/  BSYNC B1 ;  /* 0x0000000000017941 */ /* 0x000fea0003800000 */
.L_x_3844:
[----:B------:R-:W-:Y:S04]  /*0dc0*/  BSSY B1, `(.L_x_3846) ;  /* 0x0000015000017945 */ /* 0x000fe80003800000 */
        /* <DEDUP_REMOVED lines=20> */
.L_x_3847:
[----:B------:R-:W-:Y:S05]  /*0f10*/  BSYNC B1 ;  /* 0x0000000000017941 */ /* 0x000fea0003800000 */
.L_x_3846:
        /* <DEDUP_REMOVED lines=20> */
.L_x_3843:
[----:B------:R-:W-:Y:S05]  /*1060*/  BSYNC B0 ;  /* 0x0000000000007941 */ /* 0x000fea0003800000 */
.L_x_3842:
[----:B-----5:R-:W-:Y:S01]  /*1070*/  MOV R34, R20 ;  /* 0x0000001400227202 */ /* 0x020fe20000000f00 */
[--C-:B------:R-:W-:Y:S01]  /*1080*/  HADD2.F32 R20, -RZ, R32.reuse.H1_H1 ;  /* 0x30000020ff147230 */ /* 0x100fe20000004100 */
[----:B------:R-:W-:Y:S01]  /*1090*/  MOV R36, R21 ;  /* 0x0000001500247202 */ /* 0x000fe20000000f00 */
[----:B------:R-:W-:Y:S01]  /*10a0*/  HADD2.F32 R32, -RZ, R32.H0_H0 ;  /* 0x20000020ff207230 */ /* 0x000fe20000004100 */
[----:B------:R-:W-:Y:S01]  /*10b0*/  MOV R61, R22 ;  /* 0x00000016003d7202 */ /* 0x000fe20000000f00 */
[--C-:B------:R-:W-:Y:S01]  /*10c0*/  HADD2.F32 R35, -RZ, R34.reuse.H1_H1 ;  /* 0x30000022ff237230 */ /* 0x100fe20000004100 */
[----:B------:R-:W-:Y:S01]  /*10d0*/  BSSY B0, `(.L_x_3848) ;  /* 0x0000032000007945 */ /* 0x000fe20003800000 */
[----:B------:R-:W-:Y:S01]  /*10e0*/  HADD2.F32 R21, -RZ, R34.H0_H0 ;  /* 0x20000022ff157230 */ /* 0x000fe20000004100 */
[----:B------:R-:W-:Y:S01]  /*10f0*/  CS2R R38, SRZ ;  /* 0x0000000000267805 */ /* 0x000fe2000001ff00 */
[--C-:B------:R-:W-:Y:S02]  /*1100*/  HADD2.F32 R66, -RZ, R33.reuse.H1_H1 ;  /* 0x30000021ff427230 */ /* 0x100fe40000004100 */
[----:B------:R-:W-:Y:S01]  /*1110*/  FMUL.FTZ R37, R20, R35 ;  /* 0x0000002314257220 */ /* 0x000fe20000410000 */
[----:B------:R-:W-:Y:S01]  /*1120*/  HADD2.F32 R20, -RZ, R33.H0_H0 ;  /* 0x20000021ff147230 */ /* 0x000fe20000004100 */
[----:B------:R-:W-:Y:S01]  /*1130*/  CS2R R40, SRZ ;  /* 0x0000000000287805 */ /* 0x000fe2000001ff00 */
[----:B------:R-:W-:-:S02]  /*1140*/  HADD2.F32 R35, -RZ, R36.H0_H0 ;  /* 0x20000024ff237230 */ /* 0x000fc40000004100 */
[----:B------:R-:W-:Y:S01]  /*1150*/  FFMA.FTZ R37, R32, R21, R37 ;  /* 0x0000001520257223 */ /* 0x000fe20000010025 */
[----:B------:R-:W-:Y:S01]  /*1160*/  IMAD R21, R11, -0x40, R45 ;  /* 0xffffffc00b157824 */ /* 0x000fe200078e022d */
[----:B------:R-:W-:Y:S01]  /*1170*/  CS2R R42, SRZ ;  /* 0x00000000002a7805 */ /* 0x000fe2000001ff00 */
[----:B------:R-:W-:Y:S02]  /*1180*/  HADD2.F32 R33, -RZ, R36.H1_H1 ;  /* 0x30000024ff217230 */ /* 0x000fe40000004100 */
[----:B------:R-:W-:Y:S01]  /*1190*/  FFMA.FTZ R35, R20, R35, R37 ;  /* 0x0000002314237223 */ /* 0x000fe20000010025 */
[----:B------:R-:W-:Y:S01]  /*11a0*/  HADD2.F32 R67, -RZ, R46.H0_H0 ;  /* 0x2000002eff437230 */ /* 0x000fe20000004100 */
[----:B------:R-:W-:Y:S02]  /*11b0*/  ISETP.GE.AND P0, PT, R48, R21, PT ;  /* 0x000000153000720c */ /* 0x000fe40003f06270 */
[----:B------:R-:W-:Y:S01]  /*11c0*/  CS2R R36, SRZ ;  /* 0x0000000000247805 */ /* 0x000fe2000001ff00 */
[----:B------:R-:W-:Y:S01]  /*11d0*/  FFMA.FTZ R66, R66, R33, R35 ;  /* 0x0000002142427223 */ /* 0x000fe20000010023 */
[----:B------:R-:W-:-:S02]  /*11e0*/  CS2R R32, SRZ ;  /* 0x0000000000207805 */ /* 0x000fc4000001ff00 */
[----:B------:R-:W-:Y:S01]  /*11f0*/  CS2R R34, SRZ ;  /* 0x0000000000227805 */ /* 0x000fe2000001ff00 */
[----:B------:R-:W-:-:S06]  /*1200*/  HADD2.F32 R68, -RZ, R61.H0_H0 ;  /* 0x2000003dff447230 */ /* 0x000fcc0000004100 */
[----:B------:R-:W-:Y:S05]  /*1210*/  @P0 BRA `(.L_x_3849) ;  /* 0x0000000000740947 */ /* 0x000fea0003800000 */
[----:B------:R-:W0:Y:S01]  /*1220*/  LDC.64 R20, c[0x0][0x250] ;  /* 0x00009400ff147b82 */ /* 0x000e220000000a00 */
[----:B------:R-:W-:Y:S01]  /*1230*/  ULDC.64 UR8, c[0x0][0x258] ;  /* 0x0000960000087ab9 */ /* 0x000fe20000000a00 */
[----:B------:R-:W-:Y:S01]  /*1240*/  ULDC.64 UR10, c[0x0][0x248] ;  /* 0x00009200000a7ab9 */ /* 0x000fe20000000a00 */
[C---:B0-----:R-:W-:Y:S02]  /*1250*/  IMAD R69, R20.reuse, UR7, RZ ;  /* 0x0000000714457c24 */ /* 0x041fe4000f8e02ff */
[----:B------:R-:W-:Y:S01]  /*1260*/  IMAD.WIDE.U32 R70, R20, UR6, R64 ;  /* 0x0000000614467c25 */ /* 0x000fe2000f8e0040 */
[----:B------:R-:W-:Y:S02]  /*1270*/  IADD3 R20, P0, R62, 0x20, RZ ;  /* 0x000000203e147810 */ /* 0x000fe40007f1e0ff */
[----:B------:R-:W-:Y:S01]  /*1280*/  IADD3 R62, R64, 0x40, RZ ;  /* 0x00000040403e7810 */ /* 0x000fe20007ffe0ff */
[----:B------:R-:W-:Y:S02]  /*1290*/  IMAD R21, R21, UR6, R69 ;  /* 0x0000000615157c24 */ /* 0x000fe4000f8e0245 */
[----:B------:R-:W-:-:S03]  /*12a0*/  IMAD R65, R0, UR8, RZ ;  /* 0x0000000800417c24 */ /* 0x000fc6000f8e02ff */
[----:B------:R-:W-:Y:S01]  /*12b0*/  IADD3 R71, R71, R21, RZ ;  /* 0x0000001547477210 */ /* 0x000fe20007ffe0ff */
[----:B------:R-:W-:Y:S01]  /*12c0*/  IMAD R65, R4, UR9, R65 ;  /* 0x0000000904417c24 */ /* 0x000fe2000f8e0241 */
[----:B------:R-:W-:Y:S02]  /*12d0*/  IADD3.X R21, RZ, R63, RZ, P0, !PT ;  /* 0x0000003fff157210 */ /* 0x000fe400007fe4ff */
[----:B------:R-:W-:Y:S01]  /*12e0*/  IADD3 R63, R64, 0x80, RZ ;  /* 0x00000080403f7810 */ /* 0x000fe20007ffe0ff */
[----:B------:R-:W-:Y:S01]  /*12f0*/  IMAD.WIDE.U32 R70, R4, UR8, R70 ;  /* 0x0000000804467c25 */ /* 0x000fe2000f8e0046 */
[----:B------:R-:W-:Y:S02]  /*1300*/  ULDC UR8, c[0x0][0x21c] ;  /* 0x0000870000087ab9 */ /* 0x000fe40000000800 */
[----:B------:R-:W-:Y:S01]  /*1310*/  ISETP.GE.AND P1, PT, R64, UR8, PT ;  /* 0x0000000840007c0c */ /* 0x000fe2000bf26270 */
[----:B------:R-:W-:Y:S01]  /*1320*/  IMAD R21, R21, UR10, RZ ;  /* 0x0000000a15157c24 */ /* 0x000fe2000f8e02ff */
[----:B------:R-:W-:-:S02]  /*1330*/  IADD3 R71, R71, R65, RZ ;  /* 0x0000004147477210 */ /* 0x000fc40007ffe0ff */
[----:B------:R-:W-:Y:S01]  /*1340*/  ISETP.GE.AND P2, PT, R62, UR8, PT ;  /* 0x000000083e007c0c */ /* 0x000fe2000bf46270 */
[C---:B------:R-:W-:Y:S01]  /*1350*/  IMAD R21, R20.reuse, UR11, R21 ;  /* 0x0000000b14157c24 */ /* 0x040fe2000f8e0215 */
[----:B------:R-:W-:Y:S01]  /*1360*/  ISETP.GE.AND P3, PT, R63, UR8, PT ;  /* 0x000000083f007c0c */ /* 0x000fe2000bf66270 */
[----:B------:R-:W-:Y:S01]  /*1370*/  IMAD.WIDE.U32 R70, R20, UR10, R70 ;  /* 0x0000000a14467c25 */ /* 0x000fe2000f8e0046 */
[----:B------:R-:W-:-:S04]  /*1380*/  ULDC.64 UR8, c[0x0][0x240] ;  /* 0x0000900000087ab9 */ /* 0x000fc80000000a00 */
[----:B------:R-:W-:Y:S02]  /*1390*/  IADD3 R21, R71, R21, RZ ;  /* 0x0000001547157210 */ /* 0x000fe40007ffe0ff */
[----:B------:R-:W-:-:S04]  /*13a0*/  LEA R20, P0, R70, UR8, 0x1 ;  /* 0x0000000846147c11 */ /* 0x000fc8000f8008ff */
[----:B------:R-:W-:-:S05]  /*13b0*/  LEA.HI.X R21, R70, UR9, R21, 0x1, P0 ;  /* 0x0000000946157c11 */ /* 0x000fca00080f0c15 */
[----:B------:R0:W5:Y:S04]  /*13c0*/  @!P1 LDG.E.128 R32, desc[UR4][R20.64] ;  /* 0x0000000414209981 */ /* 0x000168000c1e1d00 */
[----:B------:R0:W5:Y:S04]  /*13d0*/  @!P2 LDG.E.128 R36, desc[UR4][R20.64+0x80] ;  /* 0x000080041424a981 */ /* 0x000168000c1e1d00 */
[----:B------:R0:W5:Y:S02]  /*13e0*/  @!P3 LDG.E.128 R40, desc[UR4][R20.64+0x100] ;  /* 0x000100041428b981 */ /* 0x000164000c1e1d00 */
.L_x_3849:
[----:B------:R-:W-:Y:S05]  /*13f0*/  BSYNC B0 ;  /* 0x0000000000007941 */ /* 0x000fea0003800000 */
.L_x_3848:
[----:B-----5:R-:W-:Y:S01]  /*1400*/  MOV R22, R32 ;  /* 0x0000002000167202 */ /* 0x020fe20000000f00 */
[----:B------:R-:W-:Y:S02]  /*1410*/  HADD2.F32 R46, -RZ, R46.H1_H1 ;  /* 0x3000002eff2e7230 */ /* 0x000fe40000004100 */
[----:B------:R-:W-:Y:S01]  /*1420*/  FFMA.FTZ R67, R67, R68, R66 ;  /* 0x0000004443437223 */ /* 0x000fe20000010042 */
[----:B0-----:R-:W-:Y:S01]  /*1430*/  HADD2.F32 R21, -RZ, R61.H1_H1 ;  /* 0x3000003dff157230 */ /* 0x001fe20000004100 */
[----:B------:R-:W-:Y:S01]  /*1440*/  BSSY B0, `(.L_x_3850) ;  /* 0x00000bc000007945 */ /* 0x000fe20003800000 */
[--C-:B------:R-:W-:Y:S02]  /*1450*/  HADD2.F32 R20, -RZ, R53.reuse.H1_H1 ;  /* 0x30000035ff147230 */ /* 0x100fe40000004100 */
[----:B------:R-:W-:Y:S02]  /*1460*/  HADD2.F32 R61, -RZ, R22.H1_H1 ;  /* 0x30000016ff3d7230 */ /* 0x000fe40000004100 */
[----:B------:R-:W-:Y:S01]  /*1470*/  FFMA.FTZ R46, R46, R21, R67 ;  /* 0x000000152e2e7223 */ /* 0x000fe20000010043 */
[----:B------:R-:W-:-:S02]  /*1480*/  HADD2.F32 R53, -RZ, R53.H0_H0 ;  /* 0x20000035ff357230 */ /* 0x000fc40000004100 */
[----:B------:R-:W-:Y:S02]  /*1490*/  HADD2.F32 R21, -RZ, R49.H0_H0 ;  /* 0x20000031ff157230 */ /* 0x000fe40000004100 */
[----:B------:R-:W-:Y:S01]  /*14a0*/  FMUL.FTZ R20, R20, R61 ;  /* 0x0000003d14147220 */ /* 0x000fe20000410000 */
[----:B------:R-:W-:Y:S02]  /*14b0*/  HADD2.F32 R32, -RZ, R23.H0_H0 ;  /* 0x20000017ff207230 */ /* 0x000fe40000004100 */
[----:B------:R-:W-:Y:S02]  /*14c0*/  HADD2.F32 R22, -RZ, R22.H0_H0 ;  /* 0x20000016ff167230 */ /* 0x000fe40000004100 */
[----:B------:R-:W-:Y:S02]  /*14d0*/  HADD2.F32 R49, -RZ, R49.H1_H1 ;  /* 0x30000031ff317230 */ /* 0x000fe40000004100 */
[----:B------:R-:W-:Y:S01]  /*14e0*/  FFMA.FTZ R32, R21, R32, R46 ;  /* 0x0000002015207223 */ /* 0x000fe2000001002e */
[----:B------:R-:W-:-:S02]  /*14f0*/  HADD2.F32 R21, -RZ, R33.H0_H0 ;  /* 0x20000021ff157230 */ /* 0x000fc40000004100 */
[----:B------:R-:W-:Y:S01]  /*1500*/  FFMA.FTZ R53, R53, R22, R20 ;  /* 0x0000001635357223 */ /* 0x000fe20000010014 */
[--C-:B------:R-:W-:Y:S01]  /*1510*/  HADD2.F32 R20, -RZ, R54.reuse.H0_H0 ;  /* 0x20000036ff147230 */ /* 0x100fe20000004100 */
[----:B------:R-:W-:Y:S01]  /*1520*/  MOV R46, R24 ;  /* 0x00000018002e7202 */ /* 0x000fe20000000f00 */
[----:B------:R-:W-:Y:S02]  /*1530*/  HADD2.F32 R22, -RZ, R23.H1_H1 ;  /* 0x30000017ff167230 */ /* 0x000fe40000004100 */
[----:B------:R-:W-:Y:S02]  /*1540*/  HADD2.F32 R54, -RZ, R54.H1_H1 ;  /* 0x30000036ff367230 */ /* 0x000fe40000004100 */
[----:B------:R-:W-:Y:S01]  /*1550*/  FFMA.FTZ R21, R20, R21, R53 ;  /* 0x0000001514157223 */ /* 0x000fe20000010035 */
[----:B------:R-:W-:Y:S02]  /*1560*/  HADD2.F32 R23, -RZ, R33.H1_H1 ;  /* 0x30000021ff177230 */ /* 0x000fe40000004100 */
[----:B------:R-:W-:Y:S01]  /*1570*/  FFMA.FTZ R32, R49, R22, R32 ;  /* 0x0000001631207223 */ /* 0x000fe20000010020 */
[----:B------:R-:W-:-:S02]  /*1580*/  HADD2.F32 R20, -RZ, R55.H0_H0 ;  /* 0x20000037ff147230 */ /* 0x000fc40000004100 */
[----:B------:R-:W-:Y:S02]  /*1590*/  HADD2.F32 R55, -RZ, R55.H1_H1 ;  /* 0x30000037ff377230 */ /* 0x000fe40000004100 */
[----:B------:R-:W-:Y:S01]  /*15a0*/  FFMA.FTZ R33, R54, R23, R21 ;  /* 0x0000001736217223 */ /* 0x000fe20000010015 */
[----:B------:R-:W-:Y:S02]  /*15b0*/  HADD2.F32 R23, -RZ, R34.H0_H0 ;  /* 0x20000022ff177230 */ /* 0x000fe40000004100 */
[----:B------:R-:W-:Y:S02]  /*15c0*/  HADD2.F32 R21, -RZ, R47.H0_H0 ;  /* 0x2000002fff157230 */ /* 0x000fe40000004100 */
[----:B------:R-:W-:Y:S02]  /*15d0*/  HADD2.F32 R24, -RZ, R46.H0_H0 ;  /* 0x2000002eff187230 */ /* 0x000fe40000004100 */
[----:B------:R-:W-:Y:S01]  /*15e0*/  FFMA.FTZ R20, R20, R23, R33 ;  /* 0x0000001714147223 */ /* 0x000fe20000010021 */
[----:B------:R-:W-:Y:S01]  /*15f0*/  HADD2.F32 R22, -RZ, R34.H1_H1 ;  /* 0x30000022ff167230 */ /* 0x000fe20000004100 */
[----:B------:R-:W-:Y:S01]  /*1600*/  MOV R34, R25 ;  /* 0x0000001900227202 */ /* 0x000fe20000000f00 */
[----:B------:R-:W-:-:S02]  /*1610*/  HADD2.F32 R23, -RZ, R36.H0_H0 ;  /* 0x20000024ff177230 */ /* 0x000fc40000004100 */
[----:B------:R-:W-:Y:S01]  /*1620*/  FFMA.FTZ R32, R21, R24, R32 ;  /* 0x0000001815207223 */ /* 0x000fe20000010020 */
[----:B------:R-:W-:Y:S02]  /*1630*/  HADD2.F32 R21, -RZ, R35.H0_H0 ;  /* 0x20000023ff157230 */ /* 0x000fe40000004100 */
[----:B------:R-:W-:Y:S01]  /*1640*/  FFMA.FTZ R55, R55, R22, R20 ;  /* 0x0000001637377223 */ /* 0x000fe20000010014 */
[--C-:B------:R-:W-:Y:S02]  /*1650*/  HADD2.F32 R20, -RZ, R57.reuse.H0_H0 ;  /* 0x20000039ff147230 */ /* 0x100fe40000004100 */
[----:B------:R-:W-:Y:S02]  /*1660*/  HADD2.F32 R57, -RZ, R57.H1_H1 ;  /* 0x30000039ff397230 */ /* 0x000fe40000004100 */
[----:B------:R-:W-:Y:S02]  /*1670*/  HADD2.F32 R22, -RZ, R35.H1_H1 ;  /* 0x30000023ff167230 */ /* 0x000fe40000004100 */
[----:B------:R-:W-:Y:S01]  /*1680*/  FFMA.FTZ R20, R20, R21, R55 ;  /* 0x0000001514147223 */ /* 0x000fe20000010037 */
[----:B------:R-:W-:-:S02]  /*1690*/  HADD2.F32 R47, -RZ, R47.H1_H1 ;  /* 0x3000002fff2f7230 */ /* 0x000fc40000004100 */
[----:B------:R-:W-:Y:S02]  /*16a0*/  HADD2.F32 R24, -RZ, R46.H1_H1 ;  /* 0x3000002eff187230 */ /* 0x000fe40000004100 */
[----:B------:R-:W-:Y:S01]  /*16b0*/  FFMA.FTZ R57, R57, R22, R20 ;  /* 0x0000001639397223 */ /* 0x000fe20000010014 */
[--C-:B------:R-:W-:Y:S02]  /*16c0*/  HADD2.F32 R20, -RZ, R56.reuse.H0_H0 ;  /* 0x20000038ff147230 */ /* 0x100fe40000004100 */
[----:B------:R-:W-:Y:S02]  /*16d0*/  HADD2.F32 R56, -RZ, R56.H1_H1 ;  /* 0x30000038ff387230 */ /* 0x000fe40000004100 */
[----:B------:R-:W-:Y:S01]  /*16e0*/  FFMA.FTZ R24, R47, R24, R32 ;  /* 0x000000182f187223 */ /* 0x000fe20000010020 */
        /* <DEDUP_REMOVED lines=13> */
[----:B------:R-:W-:Y:S02]  /*17c0*/  HADD2.F32 R24, -RZ, R51.H0_H0 ;  /* 0x20000033ff187230 */ /* 0x000fe40000004100 */
[----:B------:R-:W-:Y:S01]  /*17d0*/  FFMA.FTZ R35, R50, R21, R33 ;  /* 0x0000001532237223 */ /* 0x000fe20000010021 */
[----:B------:R-:W-:Y:S02]  /*17e0*/  HADD2.F32 R33, -RZ, R26.H0_H0 ;  /* 0x2000001aff217230 */ /* 0x000fe40000004100 */
[----:B------:R-:W-:Y:S01]  /*17f0*/  FFMA.FTZ R58, R58, R25, R23 ;  /* 0x000000193a3a7223 */ /* 0x000fe20000010017 */
[----:B------:R-:W-:-:S02]  /*1800*/  HADD2.F32 R25, -RZ, R59.H0_H0 ;  /* 0x2000003bff197230 */ /* 0x000fc40000004100 */
[----:B------:R-:W-:Y:S02]  /*1810*/  HADD2.F32 R32, -RZ, R38.H0_H0 ;  /* 0x20000026ff207230 */ /* 0x000fe40000004100 */
[----:B------:R-:W-:Y:S01]  /*1820*/  FFMA.FTZ R36, R24, R33, R35 ;  /* 0x0000002118247223 */ /* 0x000fe20000010023 */
[--C-:B------:R-:W-:Y:S02]  /*1830*/  HADD2.F32 R24, -RZ, R30.reuse.H0_H0 ;  /* 0x2000001eff187230 */ /* 0x100fe40000004100 */
[----:B------:R-:W-:Y:S02]  /*1840*/  HADD2.F32 R51, -RZ, R51.H1_H1 ;  /* 0x30000033ff337230 */ /* 0x000fe40000004100 */
[----:B------:R-:W-:Y:S01]  /*1850*/  FFMA.FTZ R58, R25, R32, R58 ;  /* 0x00000020193a7223 */ /* 0x000fe2000001003a */
[----:B------:R-:W-:Y:S02]  /*1860*/  HADD2.F32 R25, -RZ, R30.H1_H1 ;  /* 0x3000001eff197230 */ /* 0x000fe40000004100 */
[----:B------:R-:W-:-:S02]  /*1870*/  HADD2.F32 R30, -RZ, R26.H1_H1 ;  /* 0x3000001aff1e7230 */ /* 0x000fc40000004100 */
[----:B------:R-:W-:Y:S02]  /*1880*/  HADD2.F32 R59, -RZ, R59.H1_H1 ;  /* 0x3000003bff3b7230 */ /* 0x000fe40000004100 */
[----:B------:R-:W-:Y:S02]  /*1890*/  HADD2.F32 R34, -RZ, R38.H1_H1 ;  /* 0x30000026ff227230 */ /* 0x000fe40000004100 */
[----:B------:R-:W-:Y:S01]  /*18a0*/  FFMA.FTZ R51, R51, R30, R36 ;  /* 0x0000001e33337223 */ /* 0x000fe20000010024 */
[--C-:B------:R-:W-:Y:S02]  /*18b0*/  HADD2.F32 R32, -RZ, R28.reuse.H0_H0 ;  /* 0x2000001cff207230 */ /* 0x100fe40000004100 */
[----:B------:R-:W-:Y:S02]  /*18c0*/  HADD2.F32 R35, -RZ, R28.H1_H1 ;  /* 0x3000001cff237230 */ /* 0x000fe40000004100 */
[----:B------:R-:W-:Y:S01]  /*18d0*/  FFMA.FTZ R58, R59, R34, R58 ;  /* 0x000000223b3a7223 */ /* 0x000fe2000001003a */
[----:B------:R-:W-:-:S02]  /*18e0*/  HADD2.F32 R28, -RZ, R29.H0_H0 ;  /* 0x2000001dff1c7230 */ /* 0x000fc40000004100 */
[----:B------:R-:W-:Y:S02]  /*18f0*/  HADD2.F32 R33, -RZ, R29.H1_H1 ;  /* 0x3000001dff217230 */ /* 0x000fe40000004100 */
[----:B------:R-:W-:Y:S02]  /*1900*/  HADD2.F32 R30, -RZ, R52.H0_H0 ;  /* 0x20000034ff1e7230 */ /* 0x000fe40000004100 */
[----:B------:R-:W-:Y:S02]  /*1910*/  HADD2.F32 R37, -RZ, R27.H0_H0 ;  /* 0x2000001bff257230 */ /* 0x000fe40000004100 */
[--C-:B------:R-:W-:Y:S02]  /*1920*/  HADD2.F32 R29, -RZ, R31.reuse.H0_H0 ;  /* 0x2000001fff1d7230 */ /* 0x100fe40000004100 */
[----:B------:R-:W-:Y:S02]  /*1930*/  HADD2.F32 R26, -RZ, R31.H1_H1 ;  /* 0x3000001fff1a7230 */ /* 0x000fe40000004100 */
[----:B------:R-:W-:Y:S01]  /*1940*/  FFMA.FTZ R51, R30, R37, R51 ;  /* 0x000000251e337223 */ /* 0x000fe20000010033 */
[----:B------:R-:W-:-:S02]  /*1950*/  HADD2.F32 R31, -RZ, R60.H0_H0 ;  /* 0x2000003cff1f7230 */ /* 0x000fc40000004100 */
[----:B------:R-:W-:Y:S02]  /*1960*/  HADD2.F32 R34, -RZ, R39.H0_H0 ;  /* 0x20000027ff227230 */ /* 0x000fe40000004100 */
        /* <DEDUP_REMOVED lines=10> */
[----:B------:R-:W-:Y:S01]  /*1a10*/  FFMA.FTZ R31, R23, R32, R52 ;  /* 0x00000020171f7223 */ /* 0x000fe20000010034 */
[----:B------:R-:W-:Y:S02]  /*1a20*/  HADD2.F32 R22, -RZ, R12.H1_H1 ;  /* 0x3000000cff167230 */ /* 0x000fe40000004100 */
[----:B------:R-:W-:Y:S02]  /*1a30*/  HADD2.F32 R16, -RZ, R16.H1_H1 ;  /* 0x30000010ff107230 */ /* 0x000fe40000004100 */
[----:B------:R-:W-:Y:S01]  /*1a40*/  FFMA.FTZ R37, R27, R30, R60 ;  /* 0x0000001e1b257223 */ /* 0x000fe2000001003c */
[----:B------:R-:W-:-:S02]  /*1a50*/  HADD2.F32 R23, -RZ, R40.H1_H1 ;  /* 0x30000028ff177230 */ /* 0x000fc40000004100 */
[----:B------:R-:W-:Y:S01]  /*1a60*/  FFMA.FTZ R30, R22, R35, R31 ;  /* 0x00000023161e7223 */ /* 0x000fe2000001001f */
[----:B------:R-:W-:Y:S02]  /*1a70*/  HADD2.F32 R21, -RZ, R13.H0_H0 ;  /* 0x2000000dff157230 */ /* 0x000fe40000004100 */
[----:B------:R-:W-:Y:S02]  /*1a80*/  HADD2.F32 R22, -RZ, R17.H0_H0 ;  /* 0x20000011ff167230 */ /* 0x000fe40000004100 */
[----:B------:R-:W-:Y:S01]  /*1a90*/  FFMA.FTZ R23, R16, R23, R37 ;  /* 0x0000001710177223 */ /* 0x000fe20000010025 */
[----:B------:R-:W-:Y:S02]  /*1aa0*/  HADD2.F32 R27, -RZ, R41.H0_H0 ;  /* 0x20000029ff1b7230 */ /* 0x000fe40000004100 */
[----:B------:R-:W-:Y:S01]  /*1ab0*/  FFMA.FTZ R21, R21, R28, R30 ;  /* 0x0000001c15157223 */ /* 0x000fe2000001001e */
[----:B------:R-:W-:Y:S02]  /*1ac0*/  HADD2.F32 R20, -RZ, R13.H1_H1 ;  /* 0x3000000dff147230 */ /* 0x000fe40000004100 */
[----:B------:R-:W-:-:S02]  /*1ad0*/  HADD2.F32 R17, -RZ, R17.H1_H1 ;  /* 0x30000011ff117230 */ /* 0x000fc40000004100 */
[----:B------:R-:W-:Y:S01]  /*1ae0*/  FFMA.FTZ R22, R22, R27, R23 ;  /* 0x0000001b16167223 */ /* 0x000fe20000010017 */
[----:B------:R-:W-:Y:S02]  /*1af0*/  HADD2.F32 R28, -RZ, R41.H1_H1 ;  /* 0x30000029ff1c7230 */ /* 0x000fe40000004100 */
[----:B------:R-:W-:Y:S01]  /*1b00*/  FFMA.FTZ R20, R20, R33, R21 ;  /* 0x0000002114147223 */ /* 0x000fe20000010015 */
[----:B------:R-:W-:Y:S02]  /*1b10*/  HADD2.F32 R13, -RZ, R14.H0_H0 ;  /* 0x2000000eff0d7230 */ /* 0x000fe40000004100 */
[----:B------:R-:W-:Y:S02]  /*1b20*/  HADD2.F32 R16, -RZ, R18.H0_H0 ;  /* 0x20000012ff107230 */ /* 0x000fe40000004100 */
[----:B------:R-:W-:Y:S01]  /*1b30*/  FFMA.FTZ R23, R17, R28, R22 ;  /* 0x0000001c11177223 */ /* 0x000fe20000010016 */
[----:B------:R-:W-:Y:S02]  /*1b40*/  HADD2.F32 R21, -RZ, R42.H0_H0 ;  /* 0x2000002aff157230 */ /* 0x000fe40000004100 */
[----:B------:R-:W-:Y:S01]  /*1b50*/  FFMA.FTZ R13, R13, R24, R20 ;  /* 0x000000180d0d7223 */ /* 0x000fe20000010014 */
[----:B------:R-:W-:Y:S01]  /*1b60*/  HADD2.F32 R14, -RZ, R14.H1_H1 ;  /* 0x3000000eff0e7230 */ /* 0x000fe20000004100 */
[----:B------:R-:W-:Y:S01]  /*1b70*/  IADD3 R20, R45, 0x3f, RZ ;  /* 0x0000003f2d147810 */ /* 0x000fe20007ffe0ff */
[----:B------:R-:W-:-:S02]  /*1b80*/  HADD2.F32 R18, -RZ, R18.H1_H1 ;  /* 0x30000012ff127230 */ /* 0x000fc40000004100 */
[----:B------:R-:W-:Y:S01]  /*1b90*/  FFMA.FTZ R21, R16, R21, R23 ;  /* 0x0000001510157223 */ /* 0x000fe20000010017 */
[----:B------:R-:W-:Y:S02]  /*1ba0*/  HADD2.F32 R17, -RZ, R42.H1_H1 ;  /* 0x3000002aff117230 */ /* 0x000fe40000004100 */
[----:B------:R-:W-:Y:S01]  /*1bb0*/  FFMA.FTZ R25, R14, R25, R13 ;  /* 0x000000190e197223 */ /* 0x000fe2000001000d */
[----:B------:R-:W-:Y:S01]  /*1bc0*/  HADD2.F32 R12, -RZ, R15.H0_H0 ;  /* 0x2000000fff0c7230 */ /* 0x000fe20000004100 */
[----:B------:R-:W-:Y:S01]  /*1bd0*/  SHF.L.U32 R23, R9, 0x2, RZ ;  /* 0x0000000209177819 */ /* 0x000fe200000006ff */
[----:B------:R-:W-:Y:S02]  /*1be0*/  HADD2.F32 R13, -RZ, R19.H0_H0 ;  /* 0x20000013ff0d7230 */ /* 0x000fe40000004100 */
[----:B------:R-:W-:Y:S01]  /*1bf0*/  FFMA.FTZ R18, R18, R17, R21 ;  /* 0x0000001112127223 */ /* 0x000fe20000010015 */
[----:B------:R-:W-:Y:S02]  /*1c00*/  HADD2.F32 R14, -RZ, R43.H0_H0 ;  /* 0x2000002bff0e7230 */ /* 0x000fe40000004100 */
[----:B------:R-:W-:Y:S01]  /*1c10*/  FFMA.FTZ R12, R12, R29, R25 ;  /* 0x0000001d0c0c7223 */ /* 0x000fe20000010019 */
[----:B------:R-:W-:-:S02]  /*1c20*/  HADD2.F32 R15, -RZ, R15.H1_H1 ;  /* 0x3000000fff0f7230 */ /* 0x000fc40000004100 */
[----:B------:R-:W-:Y:S02]  /*1c30*/  HADD2.F32 R19, -RZ, R19.H1_H1 ;  /* 0x30000013ff137230 */ /* 0x000fe40000004100 */
[----:B------:R-:W-:Y:S01]  /*1c40*/  FFMA.FTZ R14, R13, R14, R18 ;  /* 0x0000000e0d0e7223 */ /* 0x000fe20000010012 */
[----:B------:R-:W-:Y:S02]  /*1c50*/  HADD2.F32 R16, -RZ, R43.H1_H1 ;  /* 0x3000002bff107230 */ /* 0x000fe40000004100 */
[----:B------:R-:W-:Y:S01]  /*1c60*/  FFMA.FTZ R15, R15, R26, R12 ;  /* 0x0000001a0f0f7223 */ /* 0x000fe2000001000c */
[----:B------:R-:W-:Y:S02]  /*1c70*/  IMAD R21, R5, 0xc0, RZ ;  /* 0x000000c005157824 */ /* 0x000fe400078e02ff */
[----:B------:R-:W-:Y:S02]  /*1c80*/  IMAD R22, R11, 0x3000, RZ ;  /* 0x000030000b167824 */ /* 0x000fe400078e02ff */
[----:B------:R-:W-:Y:S01]  /*1c90*/  FFMA.FTZ R16, R19, R16, R14 ;  /* 0x0000001013107223 */ /* 0x000fe2000001000e */
[----:B------:R-:W0:Y:S01]  /*1ca0*/  SHFL.BFLY PT, R12, R15, 0x4, 0x1f ;  /* 0x0c801f000f0c7f89 */ /* 0x000e2200000e0000 */
[----:B------:R-:W-:-:S02]  /*1cb0*/  SHF.R.S32.HI R24, RZ, 0x1f, R21 ;  /* 0x0000001fff187819 */ /* 0x000fc40000011415 */
[----:B------:R-:W-:Y:S01]  /*1cc0*/  SHF.R.S32.HI R25, RZ, 0x1f, R22 ;  /* 0x0000001fff197819 */ /* 0x000fe20000011416 */
[----:B------:R-:W1:Y:S01]  /*1cd0*/  SHFL.BFLY PT, R13, R16, 0x4, 0x1f ;  /* 0x0c801f00100d7f89 */ /* 0x000e6200000e0000 */
[----:B0-----:R-:W-:Y:S01]  /*1ce0*/  FADD.FTZ R14, R15, R12 ;  /* 0x0000000c0f0e7221 */ /* 0x001fe20000010000 */
[----:B------:R-:W-:Y:S01]  /*1cf0*/  SHF.R.S32.HI R15, RZ, 0x1f, R20 ;  /* 0x0000001fff0f7819 */ /* 0x000fe20000011414 */
[----:B-1----:R-:W-:-:S03]  /*1d00*/  FADD.FTZ R18, R16, R13 ;  /* 0x0000000d10127221 */ /* 0x002fc60000010000 */
[----:B------:R-:W0:Y:S01]  /*1d10*/  SHFL.BFLY PT, R17, R14, 0x2, 0x1f ;  /* 0x0c401f000e117f89 */ /* 0x000e2200000e0000 */
[----:B------:R-:W1:Y:S01]  /*1d20*/  LDC.64 R12, c[0x0][0x2d0] ;  /* 0x0000b400ff0c7b82 */ /* 0x000e620000000a00 */
[----:B------:R-:W-:Y:S02]  /*1d30*/  LEA.HI R15, R15, R20, RZ, 0x6 ;  /* 0x000000140f0f7211 */ /* 0x000fe400078f30ff */
[----:B------:R-:W2:Y:S02]  /*1d40*/  SHFL.BFLY PT, R19, R18, 0x2, 0x1f ;  /* 0x0c401f0012137f89 */ /* 0x000ea400000e0000 */
[----:B------:R-:W-:Y:S01]  /*1d50*/  LOP3.LUT R15, R15, 0xffffffc0, RZ, 0xc0, !PT ;  /* 0xffffffc00f0f7812 */ /* 0x000fe200078ec0ff */
[----:B0-----:R-:W-:Y:S01]  /*1d60*/  FADD.FTZ R17, R14, R17 ;  /* 0x000000110e117221 */ /* 0x001fe20000010000 */
[----:B------:R-:W-:Y:S01]  /*1d70*/  IADD3 R14, P0, P1, R21, R23, R22 ;  /* 0x00000017150e7210 */ /* 0x000fe2000791e016 */
[--C-:B------:R-:W-:Y:S01]  /*1d80*/  IMAD R21, R11, -0x40, R20.reuse ;  /* 0xffffffc00b157824 */ /* 0x100fe200078e0214 */
[----:B------:R-:W-:Y:S01]  /*1d90*/  SHF.R.S32.HI R23, RZ, 0x1f, R23 ;  /* 0x0000001fff177819 */ /* 0x000fe20000011417 */
[----:B--2---:R-:W-:Y:S01]  /*1da0*/  FADD.FTZ R19, R18, R19 ;  /* 0x0000001312137221 */ /* 0x004fe20000010000 */
[----:B------:R-:W0:Y:S01]  /*1db0*/  SHFL.BFLY PT, R16, R17, 0x1, 0x1f ;  /* 0x0c201f0011107f89 */ /* 0x000e2200000e0000 */
[----:B-1----:R-:W-:Y:S01]  /*1dc0*/  IMAD R22, R12, UR7, RZ ;  /* 0x000000070c167c24 */ /* 0x002fe2000f8e02ff */
[----:B------:R-:W-:-:S02]  /*1dd0*/  IADD3 R20, R21, R15, -R20 ;  /* 0x0000000f15147210 */ /* 0x000fc40007ffe814 */
[----:B------:R-:W1:Y:S01]  /*1de0*/  SHFL.BFLY PT, R18, R19, 0x1, 0x1f ;  /* 0x0c201f0013127f89 */ /* 0x000e6200000e0000 */
[----:B------:R-:W-:Y:S01]  /*1df0*/  IADD3.X R15, R24, R23, R25, P0, P1 ;  /* 0x00000017180f7210 */ /* 0x000fe200007e2419 */
[----:B------:R-:W-:Y:S01]  /*1e00*/  IMAD R21, R13, UR6, R22 ;  /* 0x000000060d157c24 */ /* 0x000fe2000f8e0216 */
[----:B------:R-:W-:Y:S02]  /*1e10*/  ISETP.NE.AND P1, PT, R8, RZ, PT ;  /* 0x000000ff0800720c */ /* 0x000fe40003f25270 */
[----:B------:R-:W-:Y:S01]  /*1e20*/  ISETP.GE.AND P0, PT, R9, R20, PT ;  /* 0x000000140900720c */ /* 0x000fe20003f06270 */
[----:B------:R-:W-:-:S03]  /*1e30*/  IMAD.WIDE.U32 R12, R12, UR6, R14 ;  /* 0x000000060c0c7c25 */ /* 0x000fc6000f8e000e */
[----:B------:R-:W-:Y:S02]  /*1e40*/  ISETP.GT.OR P0, PT, R9, 0x3f, P0 ;  /* 0x0000003f0900780c */ /* 0x000fe40000704670 */
[----:B------:R-:W-:Y:S01]  /*1e50*/  IADD3 R15, R13, R21, RZ ;  /* 0x000000150d0f7210 */ /* 0x000fe20007ffe0ff */
[----:B0-----:R-:W-:Y:S01]  /*1e60*/  FADD.FTZ R14, R17, R16 ;  /* 0x00000010110e7221 */ /* 0x001fe20000010000 */
[----:B-1----:R-:W-:-:S03]  /*1e70*/  FADD.FTZ R20, R19, R18 ;  /* 0x0000001213147221 */ /* 0x002fc60000010000 */
[----:B------:R-:W-:Y:S06]  /*1e80*/  @P1 BRA `(.L_x_3851) ;  /* 0x00000000005c1947 */ /* 0x000fec0003800000 */
[----:B------:R-:W0:Y:S01]  /*1e90*/  LDC.64 R18, c[0x0][0x278] ;  /* 0x00009e00ff127b82 */ /* 0x000e220000000a00 */
[----:B------:R-:W-:Y:S01]  /*1ea0*/  SHF.R.S32.HI R17, RZ, 0x1f, R5 ;  /* 0x0000001fff117819 */ /* 0x000fe20000011405 */
[----:B------:R-:W-:Y:S01]  /*1eb0*/  ULDC.64 UR8, c[0x0][0x280] ;  /* 0x0000a00000087ab9 */ /* 0x000fe20000000a00 */
[----:B------:R-:W-:Y:S02]  /*1ec0*/  IADD3 R16, P1, R10, R5, RZ ;  /* 0x000000050a107210 */ /* 0x000fe40007f3e0ff */
[----:B------:R-:W-:Y:S02]  /*1ed0*/  ISETP.GE.AND P2, PT, R6, R7, PT ;  /* 0x000000070600720c */ /* 0x000fe40003f46270 */
[----:B------:R-:W-:Y:S01]  /*1ee0*/  LEA.HI.X.SX32 R17, R10, R17, 0x1, P1 ;  /* 0x000000110a117211 */ /* 0x000fe200008f0eff */
[C---:B0-----:R-:W-:Y:S02]  /*1ef0*/  IMAD R8, R18.reuse, UR7, RZ ;  /* 0x0000000712087c24 */ /* 0x041fe4000f8e02ff */
[----:B------:R-:W-:-:S04]  /*1f00*/  IMAD.WIDE.U32 R16, R18, UR6, R16 ;  /* 0x0000000612107c25 */ /* 0x000fc8000f8e0010 */
[----:B------:R-:W-:-:S05]  /*1f10*/  IMAD R19, R19, UR6, R8 ;  /* 0x0000000613137c24 */ /* 0x000fca000f8e0208 */
[----:B------:R-:W-:Y:S01]  /*1f20*/  IADD3 R17, R17, R19, RZ ;  /* 0x0000001311117210 */ /* 0x000fe20007ffe0ff */
[----:B------:R-:W-:Y:S02]  /*1f30*/  IMAD R19, R0, UR8, RZ ;  /* 0x0000000800137c24 */ /* 0x000fe4000f8e02ff */
[----:B------:R-:W-:-:S04]  /*1f40*/  IMAD.WIDE.U32 R16, R4, UR8, R16 ;  /* 0x0000000804107c25 */ /* 0x000fc8000f8e0010 */
[----:B------:R-:W-:Y:S01]  /*1f50*/  IMAD R19, R4, UR9, R19 ;  /* 0x0000000904137c24 */ /* 0x000fe2000f8e0213 */
[----:B------:R-:W-:Y:S01]  /*1f60*/  IADD3 R8, P1, R6, R16, RZ ;  /* 0x0000001006087210 */ /* 0x000fe20007f3e0ff */
[----:B------:R-:W-:-:S03]  /*1f70*/  ULDC.64 UR8, c[0x0][0x260] ;  /* 0x0000980000087ab9 */ /* 0x000fc60000000a00 */
[----:B------:R-:W-:Y:S02]  /*1f80*/  IADD3.X R17, R2, R17, R19, P1, !PT ;  /* 0x0000001102117210 */ /* 0x000fe40000ffe413 */
[----:B------:R-:W-:Y:S02]  /*1f90*/  LEA R16, P3, R8, UR8, 0x2 ;  /* 0x0000000808107c11 */ /* 0x000fe4000f8610ff */
[----:B------:R-:W-:Y:S02]  /*1fa0*/  ISETP.GE.AND P1, PT, R48, R7, PT ;  /* 0x000000073000720c */ /* 0x000fe40003f26270 */
[----:B------:R-:W-:Y:S02]  /*1fb0*/  LEA.HI.X R17, R8, UR9, R17, 0x2, P3 ;  /* 0x0000000908117c11 */ /* 0x000fe400098f1411 */
[----:B------:R-:W-:Y:S02]  /*1fc0*/  FSEL R7, R14, RZ, !P2 ;  /* 0x000000ff0e077208 */ /* 0x000fe40005000000 */
[----:B------:R-:W-:-:S03]  /*1fd0*/  FSEL R19, R20, RZ, !P1 ;  /* 0x000000ff14137208 */ /* 0x000fc60004800000 */
[----:B------:R0:W-:Y:S04]  /*1fe0*/  STG.E desc[UR4][R16.64], R7 ;  /* 0x0000000710007986 */ /* 0x0001e8000c101904 */
[----:B------:R0:W-:Y:S02]  /*1ff0*/  STG.E desc[UR4][R16.64+0x80], R19 ;  /* 0x0000801310007986 */ /* 0x0001e4000c101904 */
.L_x_3851:
[----:B------:R-:W-:Y:S05]  /*2000*/  BSYNC B0 ;  /* 0x0000000000007941 */ /* 0x000fea0003800000 */
.L_x_3850:
[----:B------:R-:W-:Y:S04]  /*2010*/  BSSY B0, `(.L_x_3852) ;  /* 0x0000018000007945 */ /* 0x000fe80003800000 */
[----:B------:R-:W-:Y:S05]  /*2020*/  @P0 BRA `(.L_x_3853) ;  /* 0x0000000000580947 */ /* 0x000fea0003800000 */
[----:B0-----:R-:W0:Y:S01]  /*2030*/  LDC.64 R16, c[0x0][0x2a8] ;  /* 0x0000aa00ff107b82 */ /* 0x001e220000000a00 */
[----:B------:R-:W-:Y:S01]  /*2040*/  IADD3 R6, P0, P1, R5, R10, R9 ;  /* 0x0000000a05067210 */ /* 0x000fe2000791e009 */
[----:B------:R-:W-:Y:S01]  /*2050*/  ULDC.64 UR8, c[0x0][0x2b0] ;  /* 0x0000ac0000087ab9 */ /* 0x000fe20000000a00 */
[----:B------:R-:W-:Y:S02]  /*2060*/  SHF.R.S32.HI R7, RZ, 0x1f, R5 ;  /* 0x0000001fff077819 */ /* 0x000fe40000011405 */
[----:B------:R-:W-:Y:S02]  /*2070*/  SHF.R.S32.HI R2, RZ, 0x1f, R10 ;  /* 0x0000001fff027819 */ /* 0x000fe4000001140a */
[----:B------:R-:W-:-:S04]  /*2080*/  SHF.R.S32.HI R5, RZ, 0x1f, R9 ;  /* 0x0000001fff057819 */ /* 0x000fc80000011409 */
[----:B------:R-:W-:Y:S02]  /*2090*/  IADD3.X R7, R7, R2, R5, P0, P1 ;  /* 0x0000000207077210 */ /* 0x000fe400007e2405 */
[----:B------:R-:W-:Y:S01]  /*20a0*/  FSETP.NEU.FTZ.AND P0, PT, R3, -INF , PT ;  /* 0xff8000000300780b */ /* 0x000fe20003f1d000 */
[C---:B0-----:R-:W-:Y:S02]  /*20b0*/  IMAD R2, R16.reuse, UR7, RZ ;  /* 0x0000000710027c24 */ /* 0x041fe4000f8e02ff */
[----:B------:R-:W-:-:S04]  /*20c0*/  IMAD.WIDE.U32 R6, R16, UR6, R6 ;  /* 0x0000000610067c25 */ /* 0x000fc8000f8e0006 */
[----:B------:R-:W-:Y:S02]  /*20d0*/  IMAD R5, R17, UR6, R2 ;  /* 0x0000000611057c24 */ /* 0x000fe4000f8e0202 */
[----:B------:R-:W-:-:S03]  /*20e0*/  IMAD R17, R0, UR8, RZ ;  /* 0x0000000800117c24 */ /* 0x000fc6000f8e02ff */
[----:B------:R-:W-:Y:S01]  /*20f0*/  IADD3 R7, R7, R5, RZ ;  /* 0x0000000507077210 */ /* 0x000fe20007ffe0ff */
[C---:B------:R-:W-:Y:S02]  /*2100*/  IMAD R17, R4.reuse, UR9, R17 ;  /* 0x0000000904117c24 */ /* 0x040fe4000f8e0211 */
[----:B------:R-:W-:Y:S01]  /*2110*/  FMUL.FTZ R5, R3, 1.4426950216293334961 ;  /* 0x3fb8aa3b03057820 */ /* 0x000fe20000410000 */
[----:B------:R-:W-:Y:S01]  /*2120*/  IMAD.WIDE.U32 R6, R4, UR8, R6 ;  /* 0x0000000804067c25 */ /* 0x000fe2000f8e0006 */
[----:B------:R-:W-:-:S03]  /*2130*/  ULDC.64 UR8, c[0x0][0x2a0] ;  /* 0x0000a80000087ab9 */ /* 0x000fc60000000a00 */
[----:B------:R-:W-:Y:S02]  /*2140*/  FSEL R5, R5, RZ, P0 ;  /* 0x000000ff05057208 */ /* 0x000fe40000000000 */
[----:B------:R-:W-:Y:S02]  /*2150*/  IADD3 R7, R7, R17, RZ ;  /* 0x0000001107077210 */ /* 0x000fe40007ffe0ff */
[----:B------:R-:W-:-:S04]  /*2160*/  LEA R2, P1, R6, UR8, 0x2 ;  /* 0x0000000806027c11 */ /* 0x000fc8000f8210ff */
[----:B------:R-:W-:-:S05]  /*2170*/  LEA.HI.X R3, R6, UR9, R7, 0x2, P1 ;  /* 0x0000000906037c11 */ /* 0x000fca00088f1407 */
[----:B------:R1:W-:Y:S04]  /*2180*/  STG.E desc[UR4][R2.64], R5 ;  /* 0x0000000502007986 */ /* 0x0003e8000c101904 */
.L_x_3853:
[----:B------:R-:W-:Y:S05]  /*2190*/  BSYNC B0 ;  /* 0x0000000000007941 */ /* 0x000fea0003800000 */
.L_x_3852:
[----:B------:R-:W-:Y:S01]  /*21a0*/  ULDC.64 UR10, c[0x0][0x2e8] ;  /* 0x0000ba00000a7ab9 */ /* 0x000fe20000000a00 */
[----:B------:R-:W-:Y:S01]  /*21b0*/  ULDC.64 UR8, c[0x0][0x2d8] ;  /* 0x0000b60000087ab9 */ /* 0x000fe20000000a00 */
[----:B------:R-:W-:Y:S01]  /*21c0*/  ISETP.NE.U32.AND P0, PT, RZ, UR10, PT ;  /* 0x0000000aff007c0c */ /* 0x000fe2000bf05070 */
[----:B-1----:R-:W-:Y:S01]  /*21d0*/  IMAD R3, R0, UR8, RZ ;  /* 0x0000000800037c24 */ /* 0x002fe2000f8e02ff */
[----:B------:R-:W-:Y:S02]  /*21e0*/  MOV R14, R12 ;  /* 0x0000000c000e7202 */ /* 0x000fe40000000f00 */
[----:B------:R-:W-:Y:S01]  /*21f0*/  ISETP.NE.AND.EX P0, PT, RZ, UR11, PT, P0 ;  /* 0x0000000bff007c0c */ /* 0x000fe2000bf05300 */
[C---:B------:R-:W-:Y:S02]  /*2200*/  IMAD R3, R4.reuse, UR9, R3 ;  /* 0x0000000904037c24 */ /* 0x040fe4000f8e0203 */
[----:B------:R-:W-:Y:S01]  /*2210*/  IMAD.WIDE.U32 R14, R4, UR8, R14 ;  /* 0x00000008040e7c25 */ /* 0x000fe2000f8e000e */
[----:B------:R-:W-:Y:S01]  /*2220*/  ISETP.NE.OR P0, PT, R9, RZ, !P0 ;  /* 0x000000ff0900720c */ /* 0x000fe20004705670 */
[----:B------:R-:W-:-:S02]  /*2230*/  ULDC.64 UR8, c[0x0][0x2b8] ;  /* 0x0000ae0000087ab9 */ /* 0x000fc40000000a00 */
[----:B------:R-:W-:Y:S02]  /*2240*/  LEA R2, P1, R14, UR8, 0x2 ;  /* 0x000000080e027c11 */ /* 0x000fe4000f8210ff */
[----:B------:R-:W-:-:S04]  /*2250*/  IADD3 R3, R15, R3, RZ ;  /* 0x000000030f037210 */ /* 0x000fc80007ffe0ff */
[----:B------:R-:W-:-:S05]  /*2260*/  LEA.HI.X R3, R14, UR9, R3, 0x2, P1 ;  /* 0x000000090e037c11 */ /* 0x000fca00088f1403 */
        /* <DEDUP_REMOVED lines=13> */
[----:B------:R-:W2:Y:S08]  /*2340*/  LDC R0, c[0x0][0x2e0] ;  /* 0x0000b800ff007b82 */ /* 0x000eb00000000800 */
[----:B------:R-:W3:Y:S08]  /*2350*/  LDC R4, c[0x0][0x220] ;  /* 0x00008800ff047b82 */ /* 0x000ef00000000800 */
[----:B-1----:R-:W1:Y:S01]  /*2360*/  LDC.64 R2, c[0x0][0x2e8] ;  /* 0x0000ba00ff027b82 */ /* 0x002e620000000a00 */
[----:B--2---:R-:W-:-:S04]  /*2370*/  IMAD R11, R11, R0, R44 ;  /* 0x000000000b0b7224 */ /* 0x004fc800078e022c */
[----:B---3--:R-:W-:-:S04]  /*2380*/  IMAD R11, R11, R4, UR6 ;  /* 0x000000060b0b7e24 */ /* 0x008fc8000f8e0204 */
[----:B-1----:R-:W-:-:S05]  /*2390*/  IMAD.WIDE R2, R11, 0x4, R2 ;  /* 0x000000040b027825 */ /* 0x002fca00078e0202 */
[----:B------:R-:W-:Y:S01]  /*23a0*/  STG.E desc[UR4][R2.64], RZ ;  /* 0x000000ff02007986 */ /* 0x000fe2000c101904 */
[----:B------:R-:W-:Y:S05]  /*23b0*/  EXIT ;  /* 0x000000000000794d */ /* 0x000fea0003800000 */
.L_x_3854:
        /* <DEDUP_REMOVED lines=12> */
.L_x_3882:


//--------------------- .nv.global.init           --------------------------
	.section	.nv.global.init,"aw",@progbits
.nv.global.init:
	.type		$str$23,@object
	.size		$str$23,($str$24 - $str$23)
$str$23:
        /*0000*/ 	.byte	0x28, 0x61, 0x64, 0x64, 0x72, 0x65, 0x73, 0x73, 0x20, 0x26, 0x20, 0x6d, 0x61, 0x73, 0x6b, 0x29
        /*0010*/ 	.byte	0x20, 0x3d, 0x3d, 0x20, 0x30, 0x00
	.type		$str$24,@object
	.size		$str$24,(__unnamed_4 - $str$24)
$str$24:
        /*0016*/ 	.byte	0x2f, 0x74, 0x6d, 0x70, 0x2f, 0x6f, 0x73, 0x73, 0x5f, 0x6b, 0x65, 0x72, 0x6e, 0x65, 0x6c, 0x73
        /*0026*/ 	.byte	0x5f, 0x73, 0x72, 0x63, 0x2f, 0x66, 0x6c, 0x61, 0x73, 0x68, 0x5f, 0x61, 0x74, 0x74, 0x65, 0x6e
        /*0036*/ 	.byte	0x74, 0x69, 0x6f, 0x6e, 0x2f, 0x63, 0x73, 0x72, 0x63, 0x2f, 0x63, 0x75, 0x74, 0x6c, 0x61, 0x73
        /*0046*/ 	.byte	0x73, 0x2f, 0x69, 0x6e, 0x63, 0x6c, 0x75, 0x64, 0x65, 0x2f, 0x63, 0x75, 0x74, 0x65, 0x2f, 0x70
        /*0056*/ 	.byte	0x6f, 0x69, 0x6e, 0x74, 0x65, 0x72, 0x5f, 0x66, 0x6c, 0x61, 0x67, 0x67, 0x65, 0x64, 0x2e, 0x68
        /*0066*/ 	.byte	0x70, 0x70, 0x00
	.type		__unnamed_4,@object
	.size		__unnamed_4,(__unnamed_2 - __unnamed_4)
__unnamed_4:
        /*0069*/ 	.byte	0x61, 0x75, 0x74, 0x6f, 0x20, 0x63, 0x75, 0x74, 0x65, 0x3a, 0x3a, 0x61, 0x73, 0x5f, 0x70, 0x6f
        /* <DEDUP_REMOVED lines=19> */
        /*01a9*/ 	.byte	0x43, 0x3c, 0x36, 0x34, 0x3e, 0x3e, 0x3e, 0x3e, 0x5d, 0x00
	.type		__unnamed_2,@object
	.size		__unnamed_2,(__unnamed_3 - __unnamed_2)
__unnamed_2:
        /* <DEDUP_REMOVED lines=22> */
        /*0313*/ 	.byte	0x20, 0x26, 0x5d, 0x00
	.type		__unnamed_3,@object
	.size		__unnamed_3,(__unnamed_1 - __unnamed_3)
__unnamed_3:
        /* <DEDUP_REMOVED lines=23> */
        /*0487*/ 	.byte	0x3a, 0x43, 0x3c, 0x36, 0x31, 0x34, 0x34, 0x3e, 0x3e, 0x3e, 0x3e, 0x3e, 0x5d, 0x00
	.type		__unnamed_1,@object
	.size		__unnamed_1,(.L_0 - __unnamed_1)
__unnamed_1:
        /* <DEDUP_REMOVED lines=28> */
        /*0655*/ 	.byte	0x3e, 0x3e, 0x3e, 0x3e, 0x3e, 0x20, 0x26, 0x5d, 0x00
.L_0:


//--------------------- .nv.shared._ZN7cutlass13device_kernelIN5flash11enable_sm90INS1_16FlashAttnBwdSm90INS1_25CollectiveMainloopBwdSm90ILi2ELi1ELi1EN4cute5tupleIJNS5_1CILi1EEES8_S8_EEENS6_IJNS7_ILi64EEENS7_ILi96EEENS7_ILi192EEEEEENS_6half_tEfNS_4arch4Sm90ELb0ELb0ELb0ELb0ELb0ELb0ELb1ELb0ELi3ELi1ELi1ELi1ELb0EEENS1_21CollectiveEpilogueBwdISD_SE_SG_Li384ELb0ELb1ELi3EEENS1_19SingleTileSchedulerILb0ELb0ELb0ELi96EEEEEEEEEvNT_6ParamsE --------------------------
	.section	.nv.shared._ZN7cutlass13device_kernelIN5flash11enable_sm90INS1_16FlashAttnBwdSm90INS1_25CollectiveMainloopBwdSm90ILi2ELi1ELi1EN4cute5tupleIJNS5_1CILi1EEES8_S8_EEENS6_IJNS7_ILi64EEENS7_ILi96EEENS7_ILi192EEEEEENS_6half_tEfNS_4arch4Sm90ELb0ELb0ELb0ELb0ELb0ELb0ELb1ELb0ELi3ELi1ELi1ELi1ELb0EEENS1_21CollectiveEpilogueBwdISD_SE_SG_Li384ELb0ELb1ELi3EEENS1_19SingleTileSchedulerILb0ELb0ELb0ELi96EEEEEEEEEvNT_6ParamsE,"aw",@nobits
	.sectionflags	@""
	.align	16
	.zero		1024


//--------------------- .nv.shared.reserved.0     --------------------------
	.section	.nv.shared.reserved.0,"aw",@nobits
	.weak		__nv_reservedSMEM_offset_0_alias
	.size		__nv_reservedSMEM_offset_0_alias, 0, 0
	.other		__nv_reservedSMEM_offset_0_alias,@"STO_CUDA_RESERVED_SHARED STV_DEFAULT"
__nv_reservedSMEM_offset_0_alias:
	.zero		0


//--------------------- .nv.global                --------------------------
	.section	.nv.global,"aw",@nobits
.nv.global:
	.type		_ZN66_INTERNAL_5e14b357_30_flash_bwd_hdim192_fp16_sm90_cu_18e39b8a_30214cute1_E,@object
	.size		_ZN66_INTERNAL_5e14b357_30_flash_bwd_hdim192_fp16_sm90_cu_18e39b8a_30214cute1_E,(_ZN66_INTERNAL_5e14b357_30_flash_bwd_hdim192_fp16_sm90_cu_18e39b8a_30214cuda3std3__45__cpo6cbeginE - _ZN66_INTERNAL_5e14b357_30_flash_bwd_hdim192_fp16_sm90_cu_18e39b8a_30214cute1_E)
_ZN66_INTERNAL_5e14b357_30_flash_bwd_hdim192_fp16_sm90_cu_18e39b8a_30214cute1_E:
	.zero		1
	.type		_ZN66_INTERNAL_5e14b357_30_flash_bwd_hdim192_fp16_sm90_cu_18e39b8a_30214cuda3std3__45__cpo6cbeginE,@object
	.size		_ZN66_INTERNAL_5e14b357_30_flash_bwd_hdim192_fp16_sm90_cu_18e39b8a_30214cuda3std3__45__cpo6cbeginE,(_ZN66_INTERNAL_5e14b357_30_flash_bwd_hdim192_fp16_sm90_cu_18e39b8a_30214cuda3std3__48in_placeE - _ZN66_INTERNAL_5e14b357_30_flash_bwd_hdim192_fp16_sm90_cu_18e39b8a_30214cuda3std3__45__cpo6cbeginE)
_ZN66_INTERNAL_5e14b357_30_flash_bwd_hdim192_fp16_sm90_cu_18e39b8a_30214cuda3std3__45__cpo6cbeginE:
	.zero		1
	.type		_ZN66_INTERNAL_5e14b357_30_flash_bwd_hdim192_fp16_sm90_cu_18e39b8a_30214cuda3std3__48in_placeE,@object
	.size		_ZN66_INTERNAL_5e14b357_30_flash_bwd_hdim192_fp16_sm90_cu_18e39b8a_30214cuda3std3__48in_placeE,(_ZN66_INTERNAL_5e14b357_30_flash_bwd_hdim192_fp16_sm90_cu_18e39b8a_30214cuda3std6ranges3__45__cpo9iter_moveE - _ZN66_INTERNAL_5e14b357_30_flash_bwd_hdim192_fp16_sm90_cu_18e39b8a_30214cuda3std3__48in_placeE)
_ZN66_INTERNAL_5e14b357_30_flash_bwd_hdim192_fp16_sm90_cu_18e39b8a_30214cuda3std3__48in_placeE:
	.zero		1
	.type		_ZN66_INTERNAL_5e14b357_30_flash_bwd_hdim192_fp16_sm90_cu_18e39b8a_30214cuda3std6ranges3__45__cpo9iter_moveE,@object
	.size		_ZN66_INTERNAL_5e14b357_30_flash_bwd_hdim192_fp16_sm90_cu_18e39b8a_30214cuda3std6ranges3__45__cpo9iter_moveE,(_ZN66_INTERNAL_5e14b357_30_flash_bwd_hdim192_fp16_sm90_cu_18e39b8a_30214cuda3std3__45__cpo5beginE - _ZN66_INTERNAL_5e14b357_30_flash_bwd_hdim192_fp16_sm90_cu_18e39b8a_30214cuda3std6ranges3__45__cpo9iter_moveE)
_ZN66_INTERNAL_5e14b357_30_flash_bwd_hdim192_fp16_sm90_cu_18e39b8a_30214cuda3std6ranges3__45__cpo9iter_moveE:
	.zero		1
	.type		_ZN66_INTERNAL_5e14b357_30_flash_bwd_hdim192_fp16_sm90_cu_18e39b8a_30214cuda3std3__45__cpo5beginE,@object
	.size		_ZN66_INTERNAL_5e14b357_30_flash_bwd_hdim192_fp16_sm90_cu_18e39b8a_30214cuda3std3__45__cpo5beginE,(_ZN66_INTERNAL_5e14b357_30_flash_bwd_hdim192_fp16_sm90_cu_18e39b8a_30214cuda3std3__468_GLOBAL__N__5e14b357_30_flash_bwd_hdim192_fp16_sm90_cu_18e39b8a_30216ignoreE - _ZN66_INTERNAL_5e14b357_30_flash_bwd_hdim192_fp16_sm90_cu_18e39b8a_30214cuda3std3__45__cpo5beginE)
_ZN66_INTERNAL_5e14b357_30_flash_bwd_hdim192_fp16_sm90_cu_18e39b8a_30214cuda3std3__45__cpo5beginE:
	.zero		1
	.type		_ZN66_INTERNAL_5e14b357_30_flash_bwd_hdim192_fp16_sm90_cu_18e39b8a_30214cuda3std3__468_GLOBAL__N__5e14b357_30_flash_bwd_hdim192_fp16_sm90_cu_18e39b8a_30216ignoreE,@object
	.size		_ZN66_INTERNAL_5e14b357_30_flash_bwd_hdim192_fp16_sm90_cu_18e39b8a_30214cuda3std3__468_GLOBAL__N__5e14b357_30_flash_bwd_hdim192_fp16_sm90_cu_18e39b8a_30216ignoreE,(_ZN66_INTERNAL_5e14b357_30_flash_bwd_hdim192_fp16_sm90_cu_18e39b8a_30214cute7productE - _ZN66_INTERNAL_5e14b357_30_flash_bwd_hdim192_fp16_sm90_cu_18e39b8a_30214cuda3std3__468_GLOBAL__N__5e14b357_30_flash_bwd_hdim192_fp16_sm90_cu_18e39b8a_30216ignoreE)
_ZN66_INTERNAL_5e14b357_30_flash_bwd_hdim192_fp16_sm90_cu_18e39b8a_30214cuda3std3__468_GLOBAL__N__5e14b357_30_flash_bwd_hdim192_fp16_sm90_cu_18e39b8a_30216ignoreE:
	.zero		1
	.type		_ZN66_INTERNAL_5e14b357_30_flash_bwd_hdim192_fp16_sm90_cu_18e39b8a_30214cute7productE,@object
	.size		_ZN66_INTERNAL_5e14b357_30_flash_bwd_hdim192_fp16_sm90_cu_18e39b8a_30214cute7productE,(_ZN66_INTERNAL_5e14b357_30_flash_bwd_hdim192_fp16_sm90_cu_18e39b8a_30214cuda3std3__45__cpo3endE - _ZN66_INTERNAL_5e14b357_30_flash_bwd_hdim192_fp16_sm90_cu_18e39b8a_30214cute7productE)
_ZN66_INTERNAL_5e14b357_30_flash_bwd_hdim192_fp16_sm90_cu_18e39b8a_30214cute7productE:
	.zero		1
	.type		_ZN66_INTERNAL_5e14b357_30_flash_bwd_hdim192_fp16_sm90_cu_18e39b8a_30214cuda3std3__45__cpo3endE,@object
	.size		_ZN66_INTERNAL_5e14b357_30_flash_bwd_hdim192_fp16_sm90_cu_18e39b8a_30214cuda3std3__45__cpo3endE,(_ZN66_INTERNAL_5e14b357_30_flash_bwd_hdim192_fp16_sm90_cu_18e39b8a_30214cuda3std3__419piecewise_constructE - _ZN66_INTERNAL_5e14b357_30_flash_bwd_hdim192_fp16_sm90_cu_18e39b8a_30214cuda3std3__45__cpo3endE)
_ZN66_INTERNAL_5e14b357_30_flash_bwd_hdim192_fp16_sm90_cu_18e39b8a_30214cuda3std3__45__cpo3endE:
	.zero		1
	.type		_ZN66_INTERNAL_5e14b357_30_flash_bwd_hdim192_fp16_sm90_cu_18e39b8a_30214cuda3std3__419piecewise_constructE,@object
	.size		_ZN66_INTERNAL_5e14b357_30_flash_bwd_hdim192_fp16_sm90_cu_18e39b8a_30214cuda3std3__419piecewise_constructE,(_ZN66_INTERNAL_5e14b357_30_flash_bwd_hdim192_fp16_sm90_cu_18e39b8a_30214cuda3std3__45__cpo4cendE - _ZN66_INTERNAL_5e14b357_30_flash_bwd_hdim192_fp16_sm90_cu_18e39b8a_30214cuda3std3__419piecewise_constructE)
_ZN66_INTERNAL_5e14b357_30_flash_bwd_hdim192_fp16_sm90_cu_18e39b8a_30214cuda3std3__419piecewise_constructE:
	.zero		1
	.type		_ZN66_INTERNAL_5e14b357_30_flash_bwd_hdim192_fp16_sm90_cu_18e39b8a_30214cuda3std3__45__cpo4cendE,@object
	.size		_ZN66_INTERNAL_5e14b357_30_flash_bwd_hdim192_fp16_sm90_cu_18e39b8a_30214cuda3std3__45__cpo4cendE,(_ZN66_INTERNAL_5e14b357_30_flash_bwd_hdim192_fp16_sm90_cu_18e39b8a_30214cuda3std6ranges3__45__cpo4swapE - _ZN66_INTERNAL_5e14b357_30_flash_bwd_hdim192_fp16_sm90_cu_18e39b8a_30214cuda3std3__45__cpo4cendE)
_ZN66_INTERNAL_5e14b357_30_flash_bwd_hdim192_fp16_sm90_cu_18e39b8a_30214cuda3std3__45__cpo4cendE:
	.zero		1
	.type		_ZN66_INTERNAL_5e14b357_30_flash_bwd_hdim192_fp16_sm90_cu_18e39b8a_30214cuda3std6ranges3__45__cpo4swapE,@object
	.size		_ZN66_INTERNAL_5e14b357_30_flash_bwd_hdim192_fp16_sm90_cu_18e39b8a_30214cuda3std6ranges3__45__cpo4swapE,(.L_11 - _ZN66_INTERNAL_5e14b357_30_flash_bwd_hdim192_fp16_sm90_cu_18e39b8a_30214cuda3std6ranges3__45__cpo4swapE)
_ZN66_INTERNAL_5e14b357_30_flash_bwd_hdim192_fp16_sm90_cu_18e39b8a_30214cuda3std6ranges3__45__cpo4swapE:
	.zero		1
.L_11:


//--------------------- .nv.shared._ZN7cutlass13device_kernelIN5flash11enable_sm90INS1_16FlashAttnBwdSm90INS1_25CollectiveMainloopBwdSm90ILi2ELi1ELi1EN4cute5tupleIJNS5_1CILi1EEES8_S8_EEENS6_IJNS7_ILi64EEENS7_ILi96EEENS7_ILi192EEEEEENS_6half_tEfNS_4arch4Sm90ELb0ELb0ELb0ELb0ELb1ELb0ELb1ELb0ELi3ELi1ELi1ELi1ELb0EEENS1_21CollectiveEpilogueBwdISD_SE_SG_Li384ELb0ELb1ELi3EEENS1_19SingleTileSchedulerILb0ELb0ELb0ELi96EEEEEEEEEvNT_6ParamsE --------------------------
	.section	.nv.shared._ZN7cutlass13device_kernelIN5flash11enable_sm90INS1_16FlashAttnBwdSm90INS1_25CollectiveMainloopBwdSm90ILi2ELi1ELi1EN4cute5tupleIJNS5_1CILi1EEES8_S8_EEENS6_IJNS7_ILi64EEENS7_ILi96EEENS7_ILi192EEEEEENS_6half_tEfNS_4arch4Sm90ELb0ELb0ELb0ELb0ELb1ELb0ELb1ELb0ELi3ELi1ELi1ELi1ELb0EEENS1_21CollectiveEpilogueBwdISD_SE_SG_Li384ELb0ELb1ELi3EEENS1_19SingleTileSchedulerILb0ELb0ELb0ELi96EEEEEEEEEvNT_6ParamsE,"aw",@nobits
	.sectionflags	@""
	.align	16
	.zero		1024


//--------------------- .nv.shared._ZN7cutlass13device_kernelIN5flash11enable_sm90INS1_16FlashAttnBwdSm90INS1_25CollectiveMainloopBwdSm90ILi2ELi1ELi1EN4cute5tupleIJNS5_1CILi1EEES8_S8_EEENS6_IJNS7_ILi64EEENS7_ILi96EEENS7_ILi192EEEEEENS_6half_tEfNS_4arch4Sm90ELb0ELb0ELb0ELb0ELb0ELb0ELb1ELb0ELi3ELi1ELi1ELi1ELb0EEENS1_24CollectiveEpilogueBwdGQAISD_fSG_Li384ELb0ELb0EEENS1_19SingleTileSchedulerILb0ELb0ELb0ELi96EEEEEEEEEvNT_6ParamsE --------------------------
	.section	.nv.shared._ZN7cutlass13device_kernelIN5flash11enable_sm90INS1_16FlashAttnBwdSm90INS1_25CollectiveMainloopBwdSm90ILi2ELi1ELi1EN4cute5tupleIJNS5_1CILi1EEES8_S8_EEENS6_IJNS7_ILi64EEENS7_ILi96EEENS7_ILi192EEEEEENS_6half_tEfNS_4arch4Sm90ELb0ELb0ELb0ELb0ELb0ELb0ELb1ELb0ELi3ELi1ELi1ELi1ELb0EEENS1_24CollectiveEpilogueBwdGQAISD_fSG_Li384ELb0ELb0EEENS1_19SingleTileSchedulerILb0ELb0ELb0ELi96EEEEEEEEEvNT_6ParamsE,"aw",@nobits
	.sectionflags	@""
	.align	16
	.zero		1024


//--------------------- .nv.shared._ZN7cutlass13device_kernelIN5flash11enable_sm90INS1_16FlashAttnBwdSm90INS1_25CollectiveMainloopBwdSm90ILi2ELi1ELi1EN4cute5tupleIJNS5_1CILi1EEES8_S8_EEENS6_IJNS7_ILi64EEENS7_ILi96EEENS7_ILi192EEEEEENS_6half_tEfNS_4arch4Sm90ELb0ELb0ELb0ELb0ELb1ELb0ELb1ELb0ELi3ELi1ELi1ELi1ELb0EEENS1_24CollectiveEpilogueBwdGQAISD_fSG_Li384ELb0ELb1EEENS1_19SingleTileSchedulerILb0ELb0ELb0ELi96EEEEEEEEEvNT_6ParamsE --------------------------
	.section	.nv.shared._ZN7cutlass13device_kernelIN5flash11enable_sm90INS1_16FlashAttnBwdSm90INS1_25CollectiveMainloopBwdSm90ILi2ELi1ELi1EN4cute5tupleIJNS5_1CILi1EEES8_S8_EEENS6_IJNS7_ILi64EEENS7_ILi96EEENS7_ILi192EEEEEENS_6half_tEfNS_4arch4Sm90ELb0ELb0ELb0ELb0ELb1ELb0ELb1ELb0ELi3ELi1ELi1ELi1ELb0EEENS1_24CollectiveEpilogueBwdGQAISD_fSG_Li384ELb0ELb1EEENS1_19SingleTileSchedulerILb0ELb0ELb0ELi96EEEEEEEEEvNT_6ParamsE,"aw",@nobits
	.sectionflags	@""
	.align	16
	.zero		1024


//--------------------- .nv.shared._ZN7cutlass13device_kernelIN5flash11enable_sm90INS1_16FlashAttnBwdSm90INS1_25CollectiveMainloopBwdSm90ILi2ELi1ELi1EN4cute5tupleIJNS5_1CILi1EEES8_S8_EEENS6_IJNS7_ILi64EEENS7_ILi96EEENS7_ILi192EEEEEENS_6half_tEfNS_4arch4Sm90ELb0ELb0ELb0ELb1ELb0ELb0ELb1ELb0ELi3ELi1ELi1ELi1ELb0EEENS1_21CollectiveEpilogueBwdISD_SE_SG_Li384ELb1ELb1ELi3EEENS1_19SingleTileSchedulerILb1ELb0ELb0ELi96EEEEEEEEEvNT_6ParamsE --------------------------
	.section	.nv.shared._ZN7cutlass13device_kernelIN5flash11enable_sm90INS1_16FlashAttnBwdSm90INS1_25CollectiveMainloopBwdSm90ILi2ELi1ELi1EN4cute5tupleIJNS5_1CILi1EEES8_S8_EEENS6_IJNS7_ILi64EEENS7_ILi96EEENS7_ILi192EEEEEENS_6half_tEfNS_4arch4Sm90ELb0ELb0ELb0ELb1ELb0ELb0ELb1ELb0ELi3ELi1ELi1ELi1ELb0EEENS1_21CollectiveEpilogueBwdISD_SE_SG_Li384ELb1ELb1ELi3EEENS1_19SingleTileSchedulerILb1ELb0ELb0ELi96EEEEEEEEEvNT_6ParamsE,"aw",@nobits
	.sectionflags	@""
	.align	16
	.zero		1024


//--------------------- .nv.shared._ZN7cutlass13device_kernelIN5flash11enable_sm90INS1_16FlashAttnBwdSm90INS1_25CollectiveMainloopBwdSm90ILi2ELi1ELi1EN4cute5tupleIJNS5_1CILi1EEES8_S8_EEENS6_IJNS7_ILi64EEENS7_ILi96EEENS7_ILi192EEEEEENS_6half_tEfNS_4arch4Sm90ELb0ELb0ELb0ELb1ELb1ELb0ELb1ELb0ELi3ELi1ELi1ELi1ELb0EEENS1_21CollectiveEpilogueBwdISD_SE_SG_Li384ELb1ELb1ELi3EEENS1_19SingleTileSchedulerILb1ELb0ELb0ELi96EEEEEEEEEvNT_6ParamsE --------------------------
	.section	.nv.shared._ZN7cutlass13device_kernelIN5flash11enable_sm90INS1_16FlashAttnBwdSm90INS1_25CollectiveMainloopBwdSm90ILi2ELi1ELi1EN4cute5tupleIJNS5_1CILi1EEES8_S8_EEENS6_IJNS7_ILi64EEENS7_ILi96EEENS7_ILi192EEEEEENS_6half_tEfNS_4arch4Sm90ELb0ELb0ELb0ELb1ELb1ELb0ELb1ELb0ELi3ELi1ELi1ELi1ELb0EEENS1_21CollectiveEpilogueBwdISD_SE_SG_Li384ELb1ELb1ELi3EEENS1_19SingleTileSchedulerILb1ELb0ELb0ELi96EEEEEEEEEvNT_6ParamsE,"aw",@nobits
	.sectionflags	@""
	.align	16
	.zero		1024


//--------------------- .nv.shared._ZN7cutlass13device_kernelIN5flash11enable_sm90INS1_16FlashAttnBwdSm90INS1_25CollectiveMainloopBwdSm90ILi2ELi1ELi1EN4cute5tupleIJNS5_1CILi1EEES8_S8_EEENS6_IJNS7_ILi64EEENS7_ILi96EEENS7_ILi192EEEEEENS_6half_tEfNS_4arch4Sm90ELb0ELb0ELb0ELb1ELb0ELb0ELb1ELb0ELi3ELi1ELi1ELi1ELb0EEENS1_24CollectiveEpilogueBwdGQAISD_fSG_Li384ELb1ELb0EEENS1_19SingleTileSchedulerILb1ELb0ELb0ELi96EEEEEEEEEvNT_6ParamsE --------------------------
	.section	.nv.shared._ZN7cutlass13device_kernelIN5flash11enable_sm90INS1_16FlashAttnBwdSm90INS1_25CollectiveMainloopBwdSm90ILi2ELi1ELi1EN4cute5tupleIJNS5_1CILi1EEES8_S8_EEENS6_IJNS7_ILi64EEENS7_ILi96EEENS7_ILi192EEEEEENS_6half_tEfNS_4arch4Sm90ELb0ELb0ELb0ELb1ELb0ELb0ELb1ELb0ELi3ELi1ELi1ELi1ELb0EEENS1_24CollectiveEpilogueBwdGQAISD_fSG_Li384ELb1ELb0EEENS1_19SingleTileSchedulerILb1ELb0ELb0ELi96EEEEEEEEEvNT_6ParamsE,"aw",@nobits
	.sectionflags	@""
	.align	16
	.zero		1024


//--------------------- .nv.shared._ZN7cutlass13device_kernelIN5flash11enable_sm90INS1_16FlashAttnBwdSm90INS1_25CollectiveMainloopBwdSm90ILi2ELi1ELi1EN4cute5tupleIJNS5_1CILi1EEES8_S8_EEENS6_IJNS7_ILi64EEENS7_ILi96EEENS7_ILi192EEEEEENS_6half_tEfNS_4arch4Sm90ELb0ELb0ELb0ELb1ELb1ELb0ELb1ELb0ELi3ELi1ELi1ELi1ELb0EEENS1_24CollectiveEpilogueBwdGQAISD_fSG_Li384ELb1ELb1EEENS1_19SingleTileSchedulerILb1ELb0ELb0ELi96EEEEEEEEEvNT_6ParamsE --------------------------
	.section	.nv.shared._ZN7cutlass13device_kernelIN5flash11enable_sm90INS1_16FlashAttnBwdSm90INS1_25CollectiveMainloopBwdSm90ILi2ELi1ELi1EN4cute5tupleIJNS5_1CILi1EEES8_S8_EEENS6_IJNS7_ILi64EEENS7_ILi96EEENS7_ILi192EEEEEENS_6half_tEfNS_4arch4Sm90ELb0ELb0ELb0ELb1ELb1ELb0ELb1ELb0ELi3ELi1ELi1ELi1ELb0EEENS1_24CollectiveEpilogueBwdGQAISD_fSG_Li384ELb1ELb1EEENS1_19SingleTileSchedulerILb1ELb0ELb0ELi96EEEEEEEEEvNT_6ParamsE,"aw",@nobits
	.sectionflags	@""
	.align	16
	.zero		1024


//--------------------- .nv.shared._ZN7cutlass13device_kernelIN5flash11enable_sm90INS1_16FlashAttnBwdSm90INS1_25CollectiveMainloopBwdSm90ILi2ELi1ELi1EN4cute5tupleIJNS5_1CILi1EEES8_S8_EEENS6_IJNS7_ILi64EEENS7_ILi96EEENS7_ILi192EEEEEENS_6half_tEfNS_4arch4Sm90ELb0ELb1ELb0ELb0ELb0ELb0ELb1ELb0ELi3ELi1ELi1ELi1ELb0EEENS1_21CollectiveEpilogueBwdISD_SE_SG_Li384ELb0ELb1ELi3EEENS1_19SingleTileSchedulerILb0ELb0ELb0ELi96EEEEEEEEEvNT_6ParamsE --------------------------
	.section	.nv.shared._ZN7cutlass13device_kernelIN5flash11enable_sm90INS1_16FlashAttnBwdSm90INS1_25CollectiveMainloopBwdSm90ILi2ELi1ELi1EN4cute5tupleIJNS5_1CILi1EEES8_S8_EEENS6_IJNS7_ILi64EEENS7_ILi96EEENS7_ILi192EEEEEENS_6half_tEfNS_4arch4Sm90ELb0ELb1ELb0ELb0ELb0ELb0ELb1ELb0ELi3ELi1ELi1ELi1ELb0EEENS1_21CollectiveEpilogueBwdISD_SE_SG_Li384ELb0ELb1ELi3EEENS1_19SingleTileSchedulerILb0ELb0ELb0ELi96EEEEEEEEEvNT_6ParamsE,"aw",@nobits
	.sectionflags	@""
	.align	16
	.zero		1024


//--------------------- .nv.shared._ZN7cutlass13device_kernelIN5flash11enable_sm90INS1_16FlashAttnBwdSm90INS1_25CollectiveMainloopBwdSm90ILi2ELi1ELi1EN4cute5tupleIJNS5_1CILi1EEES8_S8_EEENS6_IJNS7_ILi64EEENS7_ILi96EEENS7_ILi192EEEEEENS_6half_tEfNS_4arch4Sm90ELb0ELb1ELb0ELb0ELb1ELb0ELb1ELb0ELi3ELi1ELi1ELi1ELb0EEENS1_21CollectiveEpilogueBwdISD_SE_SG_Li384ELb0ELb1ELi3EEENS1_19SingleTileSchedulerILb0ELb0ELb0ELi96EEEEEEEEEvNT_6ParamsE --------------------------
	.section	.nv.shared._ZN7cutlass13device_kernelIN5flash11enable_sm90INS1_16FlashAttnBwdSm90INS1_25CollectiveMainloopBwdSm90ILi2ELi1ELi1EN4cute5tupleIJNS5_1CILi1EEES8_S8_EEENS6_IJNS7_ILi64EEENS7_ILi96EEENS7_ILi192EEEEEENS_6half_tEfNS_4arch4Sm90ELb0ELb1ELb0ELb0ELb1ELb0ELb1ELb0ELi3ELi1ELi1ELi1ELb0EEENS1_21CollectiveEpilogueBwdISD_SE_SG_Li384ELb0ELb1ELi3EEENS1_19SingleTileSchedulerILb0ELb0ELb0ELi96EEEEEEEEEvNT_6ParamsE,"aw",@nobits
	.sectionflags	@""
	.align	16
	.zero		1024


//--------------------- .nv.shared._ZN7cutlass13device_kernelIN5flash11enable_sm90INS1_16FlashAttnBwdSm90INS1_25CollectiveMainloopBwdSm90ILi2ELi1ELi1EN4cute5tupleIJNS5_1CILi1EEES8_S8_EEENS6_IJNS7_ILi64EEENS7_ILi96EEENS7_ILi192EEEEEENS_6half_tEfNS_4arch4Sm90ELb0ELb1ELb0ELb0ELb0ELb0ELb1ELb0ELi3ELi1ELi1ELi1ELb0EEENS1_24CollectiveEpilogueBwdGQAISD_fSG_Li384ELb0ELb0EEENS1_19SingleTileSchedulerILb0ELb0ELb0ELi96EEEEEEEEEvNT_6ParamsE --------------------------
	.section	.nv.shared._ZN7cutlass13device_kernelIN5flash11enable_sm90INS1_16FlashAttnBwdSm90INS1_25CollectiveMainloopBwdSm90ILi2ELi1ELi1EN4cute5tupleIJNS5_1CILi1EEES8_S8_EEENS6_IJNS7_ILi64EEENS7_ILi96EEENS7_ILi192EEEEEENS_6half_tEfNS_4arch4Sm90ELb0ELb1ELb0ELb0ELb0ELb0ELb1ELb0ELi3ELi1ELi1ELi1ELb0EEENS1_24CollectiveEpilogueBwdGQAISD_fSG_Li384ELb0ELb0EEENS1_19SingleTileSchedulerILb0ELb0ELb0ELi96EEEEEEEEEvNT_6ParamsE,"aw",@nobits
	.sectionflags	@""
	.align	16
	.zero		1024


//--------------------- .nv.shared._ZN7cutlass13device_kernelIN5flash11enable_sm90INS1_16FlashAttnBwdSm90INS1_25CollectiveMainloopBwdSm90ILi2ELi1ELi1EN4cute5tupleIJNS5_1CILi1EEES8_S8_EEENS6_IJNS7_ILi64EEENS7_ILi96EEENS7_ILi192EEEEEENS_6half_tEfNS_4arch4Sm90ELb0ELb1ELb0ELb0ELb1ELb0ELb1ELb0ELi3ELi1ELi1ELi1ELb0EEENS1_24CollectiveEpilogueBwdGQAISD_fSG_Li384ELb0ELb1EEENS1_19SingleTileSchedulerILb0ELb0ELb0ELi96EEEEEEEEEvNT_6ParamsE --------------------------
	.section	.nv.shared._ZN7cutlass13device_kernelIN5flash11enable_sm90INS1_16FlashAttnBwdSm90INS1_25CollectiveMainloopBwdSm90ILi2ELi1ELi1EN4cute5tupleIJNS5_1CILi1EEES8_S8_EEENS6_IJNS7_ILi64EEENS7_ILi96EEENS7_ILi192EEEEEENS_6half_tEfNS_4arch4Sm90ELb0ELb1ELb0ELb0ELb1ELb0ELb1ELb0ELi3ELi1ELi1ELi1ELb0EEENS1_24CollectiveEpilogueBwdGQAISD_fSG_Li384ELb0ELb1EEENS1_19SingleTileSchedulerILb0ELb0ELb0ELi96EEEEEEEEEvNT_6ParamsE,"aw",@nobits
	.sectionflags	@""
	.align	16
	.zero		1024


//--------------------- .nv.shared._ZN7cutlass13device_kernelIN5flash11enable_sm90INS1_16FlashAttnBwdSm90INS1_25CollectiveMainloopBwdSm90ILi2ELi1ELi1EN4cute5tupleIJNS5_1CILi1EEES8_S8_EEENS6_IJNS7_ILi64EEENS7_ILi96EEENS7_ILi192EEEEEENS_6half_tEfNS_4arch4Sm90ELb0ELb1ELb0ELb1ELb0ELb0ELb1ELb0ELi3ELi1ELi1ELi1ELb0EEENS1_21CollectiveEpilogueBwdISD_SE_SG_Li384ELb1ELb1ELi3EEENS1_19SingleTileSchedulerILb1ELb0ELb0ELi96EEEEEEEEEvNT_6ParamsE --------------------------
	.section	.nv.shared._ZN7cutlass13device_kernelIN5flash11enable_sm90INS1_16FlashAttnBwdSm90INS1_25CollectiveMainloopBwdSm90ILi2ELi1ELi1EN4cute5tupleIJNS5_1CILi1EEES8_S8_EEENS6_IJNS7_ILi64EEENS7_ILi96EEENS7_ILi192EEEEEENS_6half_tEfNS_4arch4Sm90ELb0ELb1ELb0ELb1ELb0ELb0ELb1ELb0ELi3ELi1ELi1ELi1ELb0EEENS1_21CollectiveEpilogueBwdISD_SE_SG_Li384ELb1ELb1ELi3EEENS1_19SingleTileSchedulerILb1ELb0ELb0ELi96EEEEEEEEEvNT_6ParamsE,"aw",@nobits
	.sectionflags	@""
	.align	16
	.zero		1024


//--------------------- .nv.shared._ZN7cutlass13device_kernelIN5flash11enable_sm90INS1_16FlashAttnBwdSm90INS1_25CollectiveMainloopBwdSm90ILi2ELi1ELi1EN4cute5tupleIJNS5_1CILi1EEES8_S8_EEENS6_IJNS7_ILi64EEENS7_ILi96EEENS7_ILi192EEEEEENS_6half_tEfNS_4arch4Sm90ELb0ELb1ELb0ELb1ELb1ELb0ELb1ELb0ELi3ELi1ELi1ELi1ELb0EEENS1_21CollectiveEpilogueBwdISD_SE_SG_Li384ELb1ELb1ELi3EEENS1_19SingleTileSchedulerILb1ELb0ELb0ELi96EEEEEEEEEvNT_6ParamsE --------------------------
	.section	.nv.shared._ZN7cutlass13device_kernelIN5flash11enable_sm90INS1_16FlashAttnBwdSm90INS1_25CollectiveMainloopBwdSm90ILi2ELi1ELi1EN4cute5tupleIJNS5_1CILi1EEES8_S8_EEENS6_IJNS7_ILi64EEENS7_ILi96EEENS7_ILi192EEEEEENS_6half_tEfNS_4arch4Sm90ELb0ELb1ELb0ELb1ELb1ELb0ELb1ELb0ELi3ELi1ELi1ELi1ELb0EEENS1_21CollectiveEpilogueBwdISD_SE_SG_Li384ELb1ELb1ELi3EEENS1_19SingleTileSchedulerILb1ELb0ELb0ELi96EEEEEEEEEvNT_6ParamsE,"aw",@nobits
	.sectionflags	@""
	.align	16
	.zero		1024


//--------------------- .nv.shared._ZN7cutlass13device_kernelIN5flash11enable_sm90INS1_16FlashAttnBwdSm90INS1_25CollectiveMainloopBwdSm90ILi2ELi1ELi1EN4cute5tupleIJNS5_1CILi1EEES8_S8_EEENS6_IJNS7_ILi64EEENS7_ILi96EEENS7_ILi192EEEEEENS_6half_tEfNS_4arch4Sm90ELb0ELb1ELb0ELb1ELb0ELb0ELb1ELb0ELi3ELi1ELi1ELi1ELb0EEENS1_24CollectiveEpilogueBwdGQAISD_fSG_Li384ELb1ELb0EEENS1_19SingleTileSchedulerILb1ELb0ELb0ELi96EEEEEEEEEvNT_6ParamsE --------------------------
	.section	.nv.shared._ZN7cutlass13device_kernelIN5flash11enable_sm90INS1_16FlashAttnBwdSm90INS1_25CollectiveMainloopBwdSm90ILi2ELi1ELi1EN4cute5tupleIJNS5_1CILi1EEES8_S8_EEENS6_IJNS7_ILi64EEENS7_ILi96EEENS7_ILi192EEEEEENS_6half_tEfNS_4arch4Sm90ELb0ELb1ELb0ELb1ELb0ELb0ELb1ELb0ELi3ELi1ELi1ELi1ELb0EEENS1_24CollectiveEpilogueBwdGQAISD_fSG_Li384ELb1ELb0EEENS1_19SingleTileSchedulerILb1ELb0ELb0ELi96EEEEEEEEEvNT_6ParamsE,"aw",@nobits
	.sectionflags	@""
	.align	16
	.zero		1024


//--------------------- .nv.shared._ZN7cutlass13device_kernelIN5flash11enable_sm90INS1_16FlashAttnBwdSm90INS1_25CollectiveMainloopBwdSm90ILi2ELi1ELi1EN4cute5tupleIJNS5_1CILi1EEES8_S8_EEENS6_IJNS7_ILi64EEENS7_ILi96EEENS7_ILi192EEEEEENS_6half_tEfNS_4arch4Sm90ELb0ELb1ELb0ELb1ELb1ELb0ELb1ELb0ELi3ELi1ELi1ELi1ELb0EEENS1_24CollectiveEpilogueBwdGQAISD_fSG_Li384ELb1ELb1EEENS1_19SingleTileSchedulerILb1ELb0ELb0ELi96EEEEEEEEEvNT_6ParamsE --------------------------
	.section	.nv.shared._ZN7cutlass13device_kernelIN5flash11enable_sm90INS1_16FlashAttnBwdSm90INS1_25CollectiveMainloopBwdSm90ILi2ELi1ELi1EN4cute5tupleIJNS5_1CILi1EEES8_S8_EEENS6_IJNS7_ILi64EEENS7_ILi96EEENS7_ILi192EEEEEENS_6half_tEfNS_4arch4Sm90ELb0ELb1ELb0ELb1ELb1ELb0ELb1ELb0ELi3ELi1ELi1ELi1ELb0EEENS1_24CollectiveEpilogueBwdGQAISD_fSG_Li384ELb1ELb1EEENS1_19SingleTileSchedulerILb1ELb0ELb0ELi96EEEEEEEEEvNT_6ParamsE,"aw",@nobits
	.sectionflags	@""
	.align	16
	.zero		1024


//--------------------- .nv.shared._ZN7cutlass13device_kernelIN5flash11enable_sm90INS1_16FlashAttnBwdSm90INS1_25CollectiveMainloopBwdSm90ILi2ELi1ELi1EN4cute5tupleIJNS5_1CILi1EEES8_S8_EEENS6_IJNS7_ILi64EEENS7_ILi96EEENS7_ILi192EEEEEENS_6half_tEfNS_4arch4Sm90ELb1ELb0ELb0ELb0ELb0ELb0ELb1ELb0ELi3ELi1ELi1ELi1ELb0EEENS1_21CollectiveEpilogueBwdISD_SE_SG_Li384ELb0ELb1ELi3EEENS1_25SingleTileBwdLPTSchedulerILb0ELi96ELb0EEEEEEEEEvNT_6ParamsE --------------------------
	.section	.nv.shared._ZN7cutlass13device_kernelIN5flash11enable_sm90INS1_16FlashAttnBwdSm90INS1_25CollectiveMainloopBwdSm90ILi2ELi1ELi1EN4cute5tupleIJNS5_1CILi1EEES8_S8_EEENS6_IJNS7_ILi64EEENS7_ILi96EEENS7_ILi192EEEEEENS_6half_tEfNS_4arch4Sm90ELb1ELb0ELb0ELb0ELb0ELb0ELb1ELb0ELi3ELi1ELi1ELi1ELb0EEENS1_21CollectiveEpilogueBwdISD_SE_SG_Li384ELb0ELb1ELi3EEENS1_25SingleTileBwdLPTSchedulerILb0ELi96ELb0EEEEEEEEEvNT_6ParamsE,"aw",@nobits
	.sectionflags	@""
	.align	16
	.zero		1024


//--------------------- .nv.shared._ZN7cutlass13device_kernelIN5flash11enable_sm90INS1_16FlashAttnBwdSm90INS1_25CollectiveMainloopBwdSm90ILi2ELi1ELi1EN4cute5tupleIJNS5_1CILi1EEES8_S8_EEENS6_IJNS7_ILi64EEENS7_ILi96EEENS7_ILi192EEEEEENS_6half_tEfNS_4arch4Sm90ELb1ELb0ELb0ELb0ELb1ELb0ELb1ELb0ELi3ELi1ELi1ELi1ELb0EEENS1_21CollectiveEpilogueBwdISD_SE_SG_Li384ELb0ELb1ELi3EEENS1_25SingleTileBwdLPTSchedulerILb0ELi96ELb1EEEEEEEEEvNT_6ParamsE --------------------------
	.section	.nv.shared._ZN7cutlass13device_kernelIN5flash11enable_sm90INS1_16FlashAttnBwdSm90INS1_25CollectiveMainloopBwdSm90ILi2ELi1ELi1EN4cute5tupleIJNS5_1CILi1EEES8_S8_EEENS6_IJNS7_ILi64EEENS7_ILi96EEENS7_ILi192EEEEEENS_6half_tEfNS_4arch4Sm90ELb1ELb0ELb0ELb0ELb1ELb0ELb1ELb0ELi3ELi1ELi1ELi1ELb0EEENS1_21CollectiveEpilogueBwdISD_SE_SG_Li384ELb0ELb1ELi3EEENS1_25SingleTileBwdLPTSchedulerILb0ELi96ELb1EEEEEEEEEvNT_6ParamsE,"aw",@nobits
	.sectionflags	@""
	.align	16
	.zero		1024


//--------------------- .nv.shared._ZN7cutlass13device_kernelIN5flash11enable_sm90INS1_16FlashAttnBwdSm90INS1_25CollectiveMainloopBwdSm90ILi2ELi1ELi1EN4cute5tupleIJNS5_1CILi1EEES8_S8_EEENS6_IJNS7_ILi64EEENS7_ILi96EEENS7_ILi192EEEEEENS_6half_tEfNS_4arch4Sm90ELb1ELb0ELb0ELb0ELb0ELb0ELb1ELb0ELi3ELi1ELi1ELi1ELb0EEENS1_24CollectiveEpilogueBwdGQAISD_fSG_Li384ELb0ELb0EEENS1_25SingleTileBwdLPTSchedulerILb0ELi96ELb0EEEEEEEEEvNT_6ParamsE --------------------------
	.section	.nv.shared._ZN7cutlass13device_kernelIN5flash11enable_sm90INS1_16FlashAttnBwdSm90INS1_25CollectiveMainloopBwdSm90ILi2ELi1ELi1EN4cute5tupleIJNS5_1CILi1EEES8_S8_EEENS6_IJNS7_ILi64EEENS7_ILi96EEENS7_ILi192EEEEEENS_6half_tEfNS_4arch4Sm90ELb1ELb0ELb0ELb0ELb0ELb0ELb1ELb0ELi3ELi1ELi1ELi1ELb0EEENS1_24CollectiveEpilogueBwdGQAISD_fSG_Li384ELb0ELb0EEENS1_25SingleTileBwdLPTSchedulerILb0ELi96ELb0EEEEEEEEEvNT_6ParamsE,"aw",@nobits
	.sectionflags	@""
	.align	16
	.zero		1024


//--------------------- .nv.shared._ZN7cutlass13device_kernelIN5flash11enable_sm90INS1_16FlashAttnBwdSm90INS1_25CollectiveMainloopBwdSm90ILi2ELi1ELi1EN4cute5tupleIJNS5_1CILi1EEES8_S8_EEENS6_IJNS7_ILi64EEENS7_ILi96EEENS7_ILi192EEEEEENS_6half_tEfNS_4arch4Sm90ELb1ELb0ELb0ELb0ELb1ELb0ELb1ELb0ELi3ELi1ELi1ELi1ELb0EEENS1_24CollectiveEpilogueBwdGQAISD_fSG_Li384ELb0ELb1EEENS1_25SingleTileBwdLPTSchedulerILb0ELi96ELb1EEEEEEEEEvNT_6ParamsE --------------------------
	.section	.nv.shared._ZN7cutlass13device_kernelIN5flash11enable_sm90INS1_16FlashAttnBwdSm90INS1_25CollectiveMainloopBwdSm90ILi2ELi1ELi1EN4cute5tupleIJNS5_1CILi1EEES8_S8_EEENS6_IJNS7_ILi64EEENS7_ILi96EEENS7_ILi192EEEEEENS_6half_tEfNS_4arch4Sm90ELb1ELb0ELb0ELb0ELb1ELb0ELb1ELb0ELi3ELi1ELi1ELi1ELb0EEENS1_24CollectiveEpilogueBwdGQAISD_fSG_Li384ELb0ELb1EEENS1_25SingleTileBwdLPTSchedulerILb0ELi96ELb1EEEEEEEEEvNT_6ParamsE,"aw",@nobits
	.sectionflags	@""
	.align	16
	.zero		1024


//--------------------- .nv.shared._ZN7cutlass13device_kernelIN5flash22FlashAttnBwdPreprocessIN4cute5tupleIJNS3_1CILi64EEENS5_ILi192EEEEEENS_6half_tEfNS_4arch4Sm90ELb1ELb0EEEEEvNT_6ParamsE --------------------------
	.section	.nv.shared._ZN7cutlass13device_kernelIN5flash22FlashAttnBwdPreprocessIN4cute5tupleIJNS3_1CILi64EEENS5_ILi192EEEEEENS_6half_tEfNS_4arch4Sm90ELb1ELb0EEEEEvNT_6ParamsE,"aw",@nobits
	.sectionflags	@""
	.align	16
	.zero		1024


//--------------------- .nv.shared._ZN7cutlass13device_kernelIN5flash11enable_sm90INS1_16FlashAttnBwdSm90INS1_25CollectiveMainloopBwdSm90ILi2ELi1ELi1EN4cute5tupleIJNS5_1CILi1EEES8_S8_EEENS6_IJNS7_ILi64EEENS7_ILi96EEENS7_ILi192EEEEEENS_6half_tEfNS_4arch4Sm90ELb1ELb0ELb0ELb1ELb0ELb0ELb1ELb0ELi3ELi1ELi1ELi1ELb0EEENS1_21CollectiveEpilogueBwdISD_SE_SG_Li384ELb1ELb1ELi3EEENS1_25SingleTileBwdLPTSchedulerILb1ELi96ELb0EEEEEEEEEvNT_6ParamsE --------------------------
	.section	.nv.shared._ZN7cutlass13device_kernelIN5flash11enable_sm90INS1_16FlashAttnBwdSm90INS1_25CollectiveMainloopBwdSm90ILi2ELi1ELi1EN4cute5tupleIJNS5_1CILi1EEES8_S8_EEENS6_IJNS7_ILi64EEENS7_ILi96EEENS7_ILi192EEEEEENS_6half_tEfNS_4arch4Sm90ELb1ELb0ELb0ELb1ELb0ELb0ELb1ELb0ELi3ELi1ELi1ELi1ELb0EEENS1_21CollectiveEpilogueBwdISD_SE_SG_Li384ELb1ELb1ELi3EEENS1_25SingleTileBwdLPTSchedulerILb1ELi96ELb0EEEEEEEEEvNT_6ParamsE,"aw",@nobits
	.sectionflags	@""
	.align	16
	.zero		1024


//--------------------- .nv.shared._ZN7cutlass13device_kernelIN5flash11enable_sm90INS1_16FlashAttnBwdSm90INS1_25CollectiveMainloopBwdSm90ILi2ELi1ELi1EN4cute5tupleIJNS5_1CILi1EEES8_S8_EEENS6_IJNS7_ILi64EEENS7_ILi96EEENS7_ILi192EEEEEENS_6half_tEfNS_4arch4Sm90ELb1ELb0ELb0ELb1ELb1ELb0ELb1ELb0ELi3ELi1ELi1ELi1ELb0EEENS1_21CollectiveEpilogueBwdISD_SE_SG_Li384ELb1ELb1ELi3EEENS1_25SingleTileBwdLPTSchedulerILb1ELi96ELb1EEEEEEEEEvNT_6ParamsE --------------------------
	.section	.nv.shared._ZN7cutlass13device_kernelIN5flash11enable_sm90INS1_16FlashAttnBwdSm90INS1_25CollectiveMainloopBwdSm90ILi2ELi1ELi1EN4cute5tupleIJNS5_1CILi1EEES8_S8_EEENS6_IJNS7_ILi64EEENS7_ILi96EEENS7_ILi192EEEEEENS_6half_tEfNS_4arch4Sm90ELb1ELb0ELb0ELb1ELb1ELb0ELb1ELb0ELi3ELi1ELi1ELi1ELb0EEENS1_21CollectiveEpilogueBwdISD_SE_SG_Li384ELb1ELb1ELi3EEENS1_25SingleTileBwdLPTSchedulerILb1ELi96ELb1EEEEEEEEEvNT_6ParamsE,"aw",@nobits
	.sectionflags	@""
	.align	16
	.zero		1024


//--------------------- .nv.shared._ZN7cutlass13device_kernelIN5flash11enable_sm90INS1_16FlashAttnBwdSm90INS1_25CollectiveMainloopBwdSm90ILi2ELi1ELi1EN4cute5tupleIJNS5_1CILi1EEES8_S8_EEENS6_IJNS7_ILi64EEENS7_ILi96EEENS7_ILi192EEEEEENS_6half_tEfNS_4arch4Sm90ELb1ELb0ELb0ELb1ELb0ELb0ELb1ELb0ELi3ELi1ELi1ELi1ELb0EEENS1_24CollectiveEpilogueBwdGQAISD_fSG_Li384ELb1ELb0EEENS1_25SingleTileBwdLPTSchedulerILb1ELi96ELb0EEEEEEEEEvNT_6ParamsE --------------------------
	.section	.nv.shared._ZN7cutlass13device_kernelIN5flash11enable_sm90INS1_16FlashAttnBwdSm90INS1_25CollectiveMainloopBwdSm90ILi2ELi1ELi1EN4cute5tupleIJNS5_1CILi1EEES8_S8_EEENS6_IJNS7_ILi64EEENS7_ILi96EEENS7_ILi192EEEEEENS_6half_tEfNS_4arch4Sm90ELb1ELb0ELb0ELb1ELb0ELb0ELb1ELb0ELi3ELi1ELi1ELi1ELb0EEENS1_24CollectiveEpilogueBwdGQAISD_fSG_Li384ELb1ELb0EEENS1_25SingleTileBwdLPTSchedulerILb1ELi96ELb0EEEEEEEEEvNT_6ParamsE,"aw",@nobits
	.sectionflags	@""
	.align	16
	.zero		1024


//--------------------- .nv.shared._ZN7cutlass13device_kernelIN5flash32FlashAttnBwdPostprocessConvertdQIN4cute5tupleIJNS3_1CILi96EEENS5_ILi192EEEEEENS_6half_tEfNS_4arch4Sm90ELi384ENS3_8TiledMMAINS3_8MMA_AtomIJNS3_4SM904GMMA25MMA_64x96x16_F32F16F16_SSILNSF_5MajorE1ELSH_1ELNSF_7ScaleInE1ELSI_1EEEEEENS3_6LayoutINS4_IJNS5_ILi3EEENS5_ILi1EEESN_EEENS4_IJSN_NS5_ILi0EEESP_EEEEENS4_IJNS3_10UnderscoreESS_SS_EEEEELb1EEEEEvNT_6ParamsE --------------------------
	.section	.nv.shared._ZN7cutlass13device_kernelIN5flash32FlashAttnBwdPostprocessConvertdQIN4cute5tupleIJNS3_1CILi96EEENS5_ILi192EEEEEENS_6half_tEfNS_4arch4Sm90ELi384ENS3_8TiledMMAINS3_8MMA_AtomIJNS3_4SM904GMMA25MMA_64x96x16_F32F16F16_SSILNSF_5MajorE1ELSH_1ELNSF_7ScaleInE1ELSI_1EEEEEENS3_6LayoutINS4_IJNS5_ILi3EEENS5_ILi1EEESN_EEENS4_IJSN_NS5_ILi0EEESP_EEEEENS4_IJNS3_10UnderscoreESS_SS_EEEEELb1EEEEEvNT_6ParamsE,"aw",@nobits
	.sectionflags	@""
	.align	16
	.zero		1024


//--------------------- .nv.shared._ZN7cutlass13device_kernelIN5flash32FlashAttnBwdPostprocessConvertdQIN4cute5tupleIJNS3_1CILi64EEENS5_ILi192EEEEEENS_6half_tEfNS_4arch4Sm90ELi384ENS3_8TiledMMAINS3_8MMA_AtomIJNS3_4SM904GMMA25MMA_64x64x16_F32F16F16_SSILNSF_5MajorE0ELSH_1ELNSF_7ScaleInE1ELSI_1EEEEEENS3_6LayoutINS4_IJNS5_ILi1EEENS5_ILi3EEESM_EEENS4_IJNS5_ILi0EEESM_SP_EEEEENS4_IJNS3_10UnderscoreESS_SS_EEEEELb0EEEEEvNT_6ParamsE --------------------------
	.section	.nv.shared._ZN7cutlass13device_kernelIN5flash32FlashAttnBwdPostprocessConvertdQIN4cute5tupleIJNS3_1CILi64EEENS5_ILi192EEEEEENS_6half_tEfNS_4arch4Sm90ELi384ENS3_8TiledMMAINS3_8MMA_AtomIJNS3_4SM904GMMA25MMA_64x64x16_F32F16F16_SSILNSF_5MajorE0ELSH_1ELNSF_7ScaleInE1ELSI_1EEEEEENS3_6LayoutINS4_IJNS5_ILi1EEENS5_ILi3EEESM_EEENS4_IJNS5_ILi0EEESM_SP_EEEEENS4_IJNS3_10UnderscoreESS_SS_EEEEELb0EEEEEvNT_6ParamsE,"aw",@nobits
	.sectionflags	@""
	.align	16
	.zero		1024


//--------------------- .nv.shared._ZN7cutlass13device_kernelIN5flash11enable_sm90INS1_16FlashAttnBwdSm90INS1_25CollectiveMainloopBwdSm90ILi2ELi1ELi1EN4cute5tupleIJNS5_1CILi1EEES8_S8_EEENS6_IJNS7_ILi64EEENS7_ILi96EEENS7_ILi192EEEEEENS_6half_tEfNS_4arch4Sm90ELb1ELb0ELb0ELb1ELb1ELb0ELb1ELb0ELi3ELi1ELi1ELi1ELb0EEENS1_24CollectiveEpilogueBwdGQAISD_fSG_Li384ELb1ELb1EEENS1_25SingleTileBwdLPTSchedulerILb1ELi96ELb1EEEEEEEEEvNT_6ParamsE --------------------------
	.section	.nv.shared._ZN7cutlass13device_kernelIN5flash11enable_sm90INS1_16FlashAttnBwdSm90INS1_25CollectiveMainloopBwdSm90ILi2ELi1ELi1EN4cute5tupleIJNS5_1CILi1EEES8_S8_EEENS6_IJNS7_ILi64EEENS7_ILi96EEENS7_ILi192EEEEEENS_6half_tEfNS_4arch4Sm90ELb1ELb0ELb0ELb1ELb1ELb0ELb1ELb0ELi3ELi1ELi1ELi1ELb0EEENS1_24CollectiveEpilogueBwdGQAISD_fSG_Li384ELb1ELb1EEENS1_25SingleTileBwdLPTSchedulerILb1ELi96ELb1EEEEEEEEEvNT_6ParamsE,"aw",@nobits
	.sectionflags	@""
	.align	16
	.zero		1024


//--------------------- .nv.shared._ZN7cutlass13device_kernelIN5flash22FlashAttnBwdPreprocessIN4cute5tupleIJNS3_1CILi64EEENS5_ILi192EEEEEENS_6half_tEfNS_4arch4Sm90ELb1ELb1EEEEEvNT_6ParamsE --------------------------
	.section	.nv.shared._ZN7cutlass13device_kernelIN5flash22FlashAttnBwdPreprocessIN4cute5tupleIJNS3_1CILi64EEENS5_ILi192EEEEEENS_6half_tEfNS_4arch4Sm90ELb1ELb1EEEEEvNT_6ParamsE,"aw",@nobits
	.sectionflags	@""
	.align	16
	.zero		1024


//--------------------- .nv.constant0._ZN7cutlass13device_kernelIN5flash11enable_sm90INS1_16FlashAttnBwdSm90INS1_25CollectiveMainloopBwdSm90ILi2ELi1ELi1EN4cute5tupleIJNS5_1CILi1EEES8_S8_EEENS6_IJNS7_ILi64EEENS7_ILi96EEENS7_ILi192EEEEEENS_6half_tEfNS_4arch4Sm90ELb0ELb0ELb0ELb0ELb0ELb0ELb1ELb0ELi3ELi1ELi1ELi1ELb0EEENS1_21CollectiveEpilogueBwdISD_SE_SG_Li384ELb0ELb1ELi3EEENS1_19SingleTileSchedulerILb0ELb0ELb0ELi96EEEEEEEEEvNT_6ParamsE --------------------------
	.section	.nv.constant0._ZN7cutlass13device_kernelIN5flash11enable_sm90INS1_16FlashAttnBwdSm90INS1_25CollectiveMainloopBwdSm90ILi2ELi1ELi1EN4cute5tupleIJNS5_1CILi1EEES8_S8_EEENS6_IJNS7_ILi64EEENS7_ILi96EEENS7_ILi192EEEEEENS_6half_tEfNS_4arch4Sm90ELb0ELb0ELb0ELb0ELb0ELb0ELb1ELb0ELi3ELi1ELi1ELi1ELb0EEENS1_21CollectiveEpilogueBwdISD_SE_SG_Li384ELb0ELb1ELi3EEENS1_19SingleTileSchedulerILb0ELb0ELb0ELi96EEEEEEEEEvNT_6ParamsE,"a",@progbits
	.sectionflags	@""
	.align	4
.nv.constant0._ZN7cutlass13device_kernelIN5flash11enable_sm90INS1_16FlashAttnBwdSm90INS1_25CollectiveMainloopBwdSm90ILi2ELi1ELi1EN4cute5tupleIJNS5_1CILi1EEES8_S8_EEENS6_IJNS7_ILi64EEENS7_ILi96EEENS7_ILi192EEEEEENS_6half_tEfNS_4arch4Sm90ELb0ELb0ELb0ELb0ELb0ELb0ELb1ELb0ELi3ELi1ELi1ELi1ELb0EEENS1_21CollectiveEpilogueBwdISD_SE_SG_Li384ELb0ELb1ELi3EEENS1_19SingleTileSchedulerILb0ELb0ELb0ELi96EEEEEEEEEvNT_6ParamsE:
	.zero		2944


//--------------------- .nv.constant0._ZN7cutlass13device_kernelIN5flash11enable_sm90INS1_16FlashAttnBwdSm90INS1_25CollectiveMainloopBwdSm90ILi2ELi1ELi1EN4cute5tupleIJNS5_1CILi1EEES8_S8_EEENS6_IJNS7_ILi64EEENS7_ILi96EEENS7_ILi192EEEEEENS_6half_tEfNS_4arch4Sm90ELb0ELb0ELb0ELb0ELb1ELb0ELb1ELb0ELi3ELi1ELi1ELi1ELb0EEENS1_21CollectiveEpilogueBwdISD_SE_SG_Li384ELb0ELb1ELi3EEENS1_19SingleTileSchedulerILb0ELb0ELb0ELi96EEEEEEEEEvNT_6ParamsE --------------------------
	.section	.nv.constant0._ZN7cutlass13device_kernelIN5flash11enable_sm90INS1_16FlashAttnBwdSm90INS1_25CollectiveMainloopBwdSm90ILi2ELi1ELi1EN4cute5tupleIJNS5_1CILi1EEES8_S8_EEENS6_IJNS7_ILi64EEENS7_ILi96EEENS7_ILi192EEEEEENS_6half_tEfNS_4arch4Sm90ELb0ELb0ELb0ELb0ELb1ELb0ELb1ELb0ELi3ELi1ELi1ELi1ELb0EEENS1_21CollectiveEpilogueBwdISD_SE_SG_Li384ELb0ELb1ELi3EEENS1_19SingleTileSchedulerILb0ELb0ELb0ELi96EEEEEEEEEvNT_6ParamsE,"a",@progbits
	.sectionflags	@""
	.align	4
.nv.constant0._ZN7cutlass13device_kernelIN5flash11enable_sm90INS1_16FlashAttnBwdSm90INS1_25CollectiveMainloopBwdSm90ILi2ELi1ELi1EN4cute5tupleIJNS5_1CILi1EEES8_S8_EEENS6_IJNS7_ILi64EEENS7_ILi96EEENS7_ILi192EEEEEENS_6half_tEfNS_4arch4Sm90ELb0ELb0ELb0ELb0ELb1ELb0ELb1ELb0ELi3ELi1ELi1ELi1ELb0EEENS1_21CollectiveEpilogueBwdISD_SE_SG_Li384ELb0ELb1ELi3EEENS1_19SingleTileSchedulerILb0ELb0ELb0ELi96EEEEEEEEEvNT_6ParamsE:
	.zero		2944


//--------------------- .nv.constant0._ZN7cutlass13device_kernelIN5flash11enable_sm90INS1_16FlashAttnBwdSm90INS1_25CollectiveMainloopBwdSm90ILi2ELi1ELi1EN4cute5tupleIJNS5_1CILi1EEES8_S8_EEENS6_IJNS7_ILi64EEENS7_ILi96EEENS7_ILi192EEEEEENS_6half_tEfNS_4arch4Sm90ELb0ELb0ELb0ELb0ELb0ELb0ELb1ELb0ELi3ELi1ELi1ELi1ELb0EEENS1_24CollectiveEpilogueBwdGQAISD_fSG_Li384ELb0ELb0EEENS1_19SingleTileSchedulerILb0ELb0ELb0ELi96EEEEEEEEEvNT_6ParamsE --------------------------
	.section	.nv.constant0._ZN7cutlass13device_kernelIN5flash11enable_sm90INS1_16FlashAttnBwdSm90INS1_25CollectiveMainloopBwdSm90ILi2ELi1ELi1EN4cute5tupleIJNS5_1CILi1EEES8_S8_EEENS6_IJNS7_ILi64EEENS7_ILi96EEENS7_ILi192EEEEEENS_6half_tEfNS_4arch4Sm90ELb0ELb0ELb0ELb0ELb0ELb0ELb1ELb0ELi3ELi1ELi1ELi1ELb0EEENS1_24CollectiveEpilogueBwdGQAISD_fSG_Li384ELb0ELb0EEENS1_19SingleTileSchedulerILb0ELb0ELb0ELi96EEEEEEEEEvNT_6ParamsE,"a",@progbits
	.sectionflags	@""
	.align	4
.nv.constant0._ZN7cutlass13device_kernelIN5flash11enable_sm90INS1_16FlashAttnBwdSm90INS1_25CollectiveMainloopBwdSm90ILi2ELi1ELi1EN4cute5tupleIJNS5_1CILi1EEES8_S8_EEENS6_IJNS7_ILi64EEENS7_ILi96EEENS7_ILi192EEEEEENS_6half_tEfNS_4arch4Sm90ELb0ELb0ELb0ELb0ELb0ELb0ELb1ELb0ELi3ELi1ELi1ELi1ELb0EEENS1_24CollectiveEpilogueBwdGQAISD_fSG_Li384ELb0ELb0EEENS1_19SingleTileSchedulerILb0ELb0ELb0ELi96EEEEEEEEEvNT_6ParamsE:
	.zero		2304


//--------------------- .nv.constant0._ZN7cutlass13device_kernelIN5flash11enable_sm90INS1_16FlashAttnBwdSm90INS1_25CollectiveMainloopBwdSm90ILi2ELi1ELi1EN4cute5tupleIJNS5_1CILi1EEES8_S8_EEENS6_IJNS7_ILi64EEENS7_ILi96EEENS7_ILi192EEEEEENS_6half_tEfNS_4arch4Sm90ELb0ELb0ELb0ELb0ELb1ELb0ELb1ELb0ELi3ELi1ELi1ELi1ELb0EEENS1_24CollectiveEpilogueBwdGQAISD_fSG_Li384ELb0ELb1EEENS1_19SingleTileSchedulerILb0ELb0ELb0ELi96EEEEEEEEEvNT_6ParamsE --------------------------
	.section	.nv.constant0._ZN7cutlass13device_kernelIN5flash11enable_sm90INS1_16FlashAttnBwdSm90INS1_25CollectiveMainloopBwdSm90ILi2ELi1ELi1EN4cute5tupleIJNS5_1CILi1EEES8_S8_EEENS6_IJNS7_ILi64EEENS7_ILi96EEENS7_ILi192EEEEEENS_6half_tEfNS_4arch4Sm90ELb0ELb0ELb0ELb0ELb1ELb0ELb1ELb0ELi3ELi1ELi1ELi1ELb0EEENS1_24CollectiveEpilogueBwdGQAISD_fSG_Li384ELb0ELb1EEENS1_19SingleTileSchedulerILb0ELb0ELb0ELi96EEEEEEEEEvNT_6ParamsE,"a",@progbits
	.sectionflags	@""
	.align	4
.nv.constant0._ZN7cutlass13device_kernelIN5flash11enable_sm90INS1_16FlashAttnBwdSm90INS1_25CollectiveMainloopBwdSm90ILi2ELi1ELi1EN4cute5tupleIJNS5_1CILi1EEES8_S8_EEENS6_IJNS7_ILi64EEENS7_ILi96EEENS7_ILi192EEEEEENS_6half_tEfNS_4arch4Sm90ELb0ELb0ELb0ELb0ELb1ELb0ELb1ELb0ELi3ELi1ELi1ELi1ELb0EEENS1_24CollectiveEpilogueBwdGQAISD_fSG_Li384ELb0ELb1EEENS1_19SingleTileSchedulerILb0ELb0ELb0ELi96EEEEEEEEEvNT_6ParamsE:
	.zero		2304


//--------------------- .nv.constant0._ZN7cutlass13device_kernelIN5flash11enable_sm90INS1_16FlashAttnBwdSm90INS1_25CollectiveMainloopBwdSm90ILi2ELi1ELi1EN4cute5tupleIJNS5_1CILi1EEES8_S8_EEENS6_IJNS7_ILi64EEENS7_ILi96EEENS7_ILi192EEEEEENS_6half_tEfNS_4arch4Sm90ELb0ELb0ELb0ELb1ELb0ELb0ELb1ELb0ELi3ELi1ELi1ELi1ELb0EEENS1_21CollectiveEpilogueBwdISD_SE_SG_Li384ELb1ELb1ELi3EEENS1_19SingleTileSchedulerILb1ELb0ELb0ELi96EEEEEEEEEvNT_6ParamsE --------------------------
	.section	.nv.constant0._ZN7cutlass13device_kernelIN5flash11enable_sm90INS1_16FlashAttnBwdSm90INS1_25CollectiveMainloopBwdSm90ILi2ELi1ELi1EN4cute5tupleIJNS5_1CILi1EEES8_S8_EEENS6_IJNS7_ILi64EEENS7_ILi96EEENS7_ILi192EEEEEENS_6half_tEfNS_4arch4Sm90ELb0ELb0ELb0ELb1ELb0ELb0ELb1ELb0ELi3ELi1ELi1ELi1ELb0EEENS1_21CollectiveEpilogueBwdISD_SE_SG_Li384ELb1ELb1ELi3EEENS1_19SingleTileSchedulerILb1ELb0ELb0ELi96EEEEEEEEEvNT_6ParamsE,"a",@progbits
	.sectionflags	@""
	.align	4
.nv.constant0._ZN7cutlass13device_kernelIN5flash11enable_sm90INS1_16FlashAttnBwdSm90INS1_25CollectiveMainloopBwdSm90ILi2ELi1ELi1EN4cute5tupleIJNS5_1CILi1EEES8_S8_EEENS6_IJNS7_ILi64EEENS7_ILi96EEENS7_ILi192EEEEEENS_6half_tEfNS_4arch4Sm90ELb0ELb0ELb0ELb1ELb0ELb0ELb1ELb0ELi3ELi1ELi1ELi1ELb0EEENS1_21CollectiveEpilogueBwdISD_SE_SG_Li384ELb1ELb1ELi3EEENS1_19SingleTileSchedulerILb1ELb0ELb0ELi96EEEEEEEEEvNT_6ParamsE:
	.zero		2304


//--------------------- .nv.constant0._ZN7cutlass13device_kernelIN5flash11enable_sm90INS1_16FlashAttnBwdSm90INS1_25CollectiveMainloopBwdSm90ILi2ELi1ELi1EN4cute5tupleIJNS5_1CILi1EEES8_S8_EEENS6_IJNS7_ILi64EEENS7_ILi96EEENS7_ILi192EEEEEENS_6half_tEfNS_4arch4Sm90ELb0ELb0ELb0ELb1ELb1ELb0ELb1ELb0ELi3ELi1ELi1ELi1ELb0EEENS1_21CollectiveEpilogueBwdISD_SE_SG_Li384ELb1ELb1ELi3EEENS1_19SingleTileSchedulerILb1ELb0ELb0ELi96EEEEEEEEEvNT_6ParamsE --------------------------
	.section	.nv.constant0._ZN7cutlass13device_kernelIN5flash11enable_sm90INS1_16FlashAttnBwdSm90INS1_25CollectiveMainloopBwdSm90ILi2ELi1ELi1EN4cute5tupleIJNS5_1CILi1EEES8_S8_EEENS6_IJNS7_ILi64EEENS7_ILi96EEENS7_ILi192EEEEEENS_6half_tEfNS_4arch4Sm90ELb0ELb0ELb0ELb1ELb1ELb0ELb1ELb0ELi3ELi1ELi1ELi1ELb0EEENS1_21CollectiveEpilogueBwdISD_SE_SG_Li384ELb1ELb1ELi3EEENS1_19SingleTileSchedulerILb1ELb0ELb0ELi96EEEEEEEEEvNT_6ParamsE,"a",@progbits
	.sectionflags	@""
	.align	4
.nv.constant0._ZN7cutlass13device_kernelIN5flash11enable_sm90INS1_16FlashAttnBwdSm90INS1_25CollectiveMainloopBwdSm90ILi2ELi1ELi1EN4cute5tupleIJNS5_1CILi1EEES8_S8_EEENS6_IJNS7_ILi64EEENS7_ILi96EEENS7_ILi192EEEEEENS_6half_tEfNS_4arch4Sm90ELb0ELb0ELb0ELb1ELb1ELb0ELb1ELb0ELi3ELi1ELi1ELi1ELb0EEENS1_21CollectiveEpilogueBwdISD_SE_SG_Li384ELb1ELb1ELi3EEENS1_19SingleTileSchedulerILb1ELb0ELb0ELi96EEEEEEEEEvNT_6ParamsE:
	.zero		2304


//--------------------- .nv.constant0._ZN7cutlass13device_kernelIN5flash11enable_sm90INS1_16FlashAttnBwdSm90INS1_25CollectiveMainloopBwdSm90ILi2ELi1ELi1EN4cute5tupleIJNS5_1CILi1EEES8_S8_EEENS6_IJNS7_ILi64EEENS7_ILi96EEENS7_ILi192EEEEEENS_6half_tEfNS_4arch4Sm90ELb0ELb0ELb0ELb1ELb0ELb0ELb1ELb0ELi3ELi1ELi1ELi1ELb0EEENS1_24CollectiveEpilogueBwdGQAISD_fSG_Li384ELb1ELb0EEENS1_19SingleTileSchedulerILb1ELb0ELb0ELi96EEEEEEEEEvNT_6ParamsE --------------------------
	.section	.nv.constant0._ZN7cutlass13device_kernelIN5flash11enable_sm90INS1_16FlashAttnBwdSm90INS1_25CollectiveMainloopBwdSm90ILi2ELi1ELi1EN4cute5tupleIJNS5_1CILi1EEES8_S8_EEENS6_IJNS7_ILi64EEENS7_ILi96EEENS7_ILi192EEEEEENS_6half_tEfNS_4arch4Sm90ELb0ELb0ELb0ELb1ELb0ELb0ELb1ELb0ELi3ELi1ELi1ELi1ELb0EEENS1_24CollectiveEpilogueBwdGQAISD_fSG_Li384ELb1ELb0EEENS1_19SingleTileSchedulerILb1ELb0ELb0ELi96EEEEEEEEEvNT_6ParamsE,"a",@progbits
	.sectionflags	@""
	.align	4
.nv.constant0._ZN7cutlass13device_kernelIN5flash11enable_sm90INS1_16FlashAttnBwdSm90INS1_25CollectiveMainloopBwdSm90ILi2ELi1ELi1EN4cute5tupleIJNS5_1CILi1EEES8_S8_EEENS6_IJNS7_ILi64EEENS7_ILi96EEENS7_ILi192EEEEEENS_6half_tEfNS_4arch4Sm90ELb0ELb0ELb0ELb1ELb0ELb0ELb1ELb0ELi3ELi1ELi1ELi1ELb0EEENS1_24CollectiveEpilogueBwdGQAISD_fSG_Li384ELb1ELb0EEENS1_19SingleTileSchedulerILb1ELb0ELb0ELi96EEEEEEEEEvNT_6ParamsE:
	.zero		2304


//--------------------- .nv.constant0._ZN7cutlass13device_kernelIN5flash11enable_sm90INS1_16FlashAttnBwdSm90INS1_25CollectiveMainloopBwdSm90ILi2ELi1ELi1EN4cute5tupleIJNS5_1CILi1EEES8_S8_EEENS6_IJNS7_ILi64EEENS7_ILi96EEENS7_ILi192EEEEEENS_6half_tEfNS_4arch4Sm90ELb0ELb0ELb0ELb1ELb1ELb0ELb1ELb0ELi3ELi1ELi1ELi1ELb0EEENS1_24CollectiveEpilogueBwdGQAISD_fSG_Li384ELb1ELb1EEENS1_19SingleTileSchedulerILb1ELb0ELb0ELi96EEEEEEEEEvNT_6ParamsE --------------------------
	.section	.nv.constant0._ZN7cutlass13device_kernelIN5flash11enable_sm90INS1_16FlashAttnBwdSm90INS1_25CollectiveMainloopBwdSm90ILi2ELi1ELi1EN4cute5tupleIJNS5_1CILi1EEES8_S8_EEENS6_IJNS7_ILi64EEENS7_ILi96EEENS7_ILi192EEEEEENS_6half_tEfNS_4arch4Sm90ELb0ELb0ELb0ELb1ELb1ELb0ELb1ELb0ELi3ELi1ELi1ELi1ELb0EEENS1_24CollectiveEpilogueBwdGQAISD_fSG_Li384ELb1ELb1EEENS1_19SingleTileSchedulerILb1ELb0ELb0ELi96EEEEEEEEEvNT_6ParamsE,"a",@progbits
	.sectionflags	@""
	.align	4
.nv.constant0._ZN7cutlass13device_kernelIN5flash11enable_sm90INS1_16FlashAttnBwdSm90INS1_25CollectiveMainloopBwdSm90ILi2ELi1ELi1EN4cute5tupleIJNS5_1CILi1EEES8_S8_EEENS6_IJNS7_ILi64EEENS7_ILi96EEENS7_ILi192EEEEEENS_6half_tEfNS_4arch4Sm90ELb0ELb0ELb0ELb1ELb1ELb0ELb1ELb0ELi3ELi1ELi1ELi1ELb0EEENS1_24CollectiveEpilogueBwdGQAISD_fSG_Li384ELb1ELb1EEENS1_19SingleTileSchedulerILb1ELb0ELb0ELi96EEEEEEEEEvNT_6ParamsE:
	.zero		2304


//--------------------- .nv.constant0._ZN7cutlass13device_kernelIN5flash11enable_sm90INS1_16FlashAttnBwdSm90INS1_25CollectiveMainloopBwdSm90ILi2ELi1ELi1EN4cute5tupleIJNS5_1CILi1EEES8_S8_EEENS6_IJNS7_ILi64EEENS7_ILi96EEENS7_ILi192EEEEEENS_6half_tEfNS_4arch4Sm90ELb0ELb1ELb0ELb0ELb0ELb0ELb1ELb0ELi3ELi1ELi1ELi1ELb0EEENS1_21CollectiveEpilogueBwdISD_SE_SG_Li384ELb0ELb1ELi3EEENS1_19SingleTileSchedulerILb0ELb0ELb0ELi96EEEEEEEEEvNT_6ParamsE --------------------------
	.section	.nv.constant0._ZN7cutlass13device_kernelIN5flash11enable_sm90INS1_16FlashAttnBwdSm90INS1_25CollectiveMainloopBwdSm90ILi2ELi1ELi1EN4cute5tupleIJNS5_1CILi1EEES8_S8_EEENS6_IJNS7_ILi64EEENS7_ILi96EEENS7_ILi192EEEEEENS_6half_tEfNS_4arch4Sm90ELb0ELb1ELb0ELb0ELb0ELb0ELb1ELb0ELi3ELi1ELi1ELi1ELb0EEENS1_21CollectiveEpilogueBwdISD_SE_SG_Li384ELb0ELb1ELi3EEENS1_19SingleTileSchedulerILb0ELb0ELb0ELi96EEEEEEEEEvNT_6ParamsE,"a",@progbits
	.sectionflags	@""
	.align	4
.nv.constant0._ZN7cutlass13device_kernelIN5flash11enable_sm90INS1_16FlashAttnBwdSm90INS1_25CollectiveMainloopBwdSm90ILi2ELi1ELi1EN4cute5tupleIJNS5_1CILi1EEES8_S8_EEENS6_IJNS7_ILi64EEENS7_ILi96EEENS7_ILi192EEEEEENS_6half_tEfNS_4arch4Sm90ELb0ELb1ELb0ELb0ELb0ELb0ELb1ELb0ELi3ELi1ELi1ELi1ELb0EEENS1_21CollectiveEpilogueBwdISD_SE_SG_Li384ELb0ELb1ELi3EEENS1_19SingleTileSchedulerILb0ELb0ELb0ELi96EEEEEEEEEvNT_6ParamsE:
	.zero		2944


//--------------------- .nv.constant0._ZN7cutlass13device_kernelIN5flash11enable_sm90INS1_16FlashAttnBwdSm90INS1_25CollectiveMainloopBwdSm90ILi2ELi1ELi1EN4cute5tupleIJNS5_1CILi1EEES8_S8_EEENS6_IJNS7_ILi64EEENS7_ILi96EEENS7_ILi192EEEEEENS_6half_tEfNS_4arch4Sm90ELb0ELb1ELb0ELb0ELb1ELb0ELb1ELb0ELi3ELi1ELi1ELi1ELb0EEENS1_21CollectiveEpilogueBwdISD_SE_SG_Li384ELb0ELb1ELi3EEENS1_19SingleTileSchedulerILb0ELb0ELb0ELi96EEEEEEEEEvNT_6ParamsE --------------------------
	.section	.nv.constant0._ZN7cutlass13device_kernelIN5flash11enable_sm90INS1_16FlashAttnBwdSm90INS1_25CollectiveMainloopBwdSm90ILi2ELi1ELi1EN4cute5tupleIJNS5_1CILi1EEES8_S8_EEENS6_IJNS7_ILi64EEENS7_ILi96EEENS7_ILi192EEEEEENS_6half_tEfNS_4arch4Sm90ELb0ELb1ELb0ELb0ELb1ELb0ELb1ELb0ELi3ELi1ELi1ELi1ELb0EEENS1_21CollectiveEpilogueBwdISD_SE_SG_Li384ELb0ELb1ELi3EEENS1_19SingleTileSchedulerILb0ELb0ELb0ELi96EEEEEEEEEvNT_6ParamsE,"a",@progbits
	.sectionflags	@""
	.align	4
.nv.constant0._ZN7cutlass13device_kernelIN5flash11enable_sm90INS1_16FlashAttnBwdSm90INS1_25CollectiveMainloopBwdSm90ILi2ELi1ELi1EN4cute5tupleIJNS5_1CILi1EEES8_S8_EEENS6_IJNS7_ILi64EEENS7_ILi96EEENS7_ILi192EEEEEENS_6half_tEfNS_4arch4Sm90ELb0ELb1ELb0ELb0ELb1ELb0ELb1ELb0ELi3ELi1ELi1ELi1ELb0EEENS1_21CollectiveEpilogueBwdISD_SE_SG_Li384ELb0ELb1ELi3EEENS1_19SingleTileSchedulerILb0ELb0ELb0ELi96EEEEEEEEEvNT_6ParamsE:
	.zero		2944


//--------------------- .nv.constant0._ZN7cutlass13device_kernelIN5flash11enable_sm90INS1_16FlashAttnBwdSm90INS1_25CollectiveMainloopBwdSm90ILi2ELi1ELi1EN4cute5tupleIJNS5_1CILi1EEES8_S8_EEENS6_IJNS7_ILi64EEENS7_ILi96EEENS7_ILi192EEEEEENS_6half_tEfNS_4arch4Sm90ELb0ELb1ELb0ELb0ELb0ELb0ELb1ELb0ELi3ELi1ELi1ELi1ELb0EEENS1_24CollectiveEpilogueBwdGQAISD_fSG_Li384ELb0ELb0EEENS1_19SingleTileSchedulerILb0ELb0ELb0ELi96EEEEEEEEEvNT_6ParamsE --------------------------
	.section	.nv.constant0._ZN7cutlass13device_kernelIN5flash11enable_sm90INS1_16FlashAttnBwdSm90INS1_25CollectiveMainloopBwdSm90ILi2ELi1ELi1EN4cute5tupleIJNS5_1CILi1EEES8_S8_EEENS6_IJNS7_ILi64EEENS7_ILi96EEENS7_ILi192EEEEEENS_6half_tEfNS_4arch4Sm90ELb0ELb1ELb0ELb0ELb0ELb0ELb1ELb0ELi3ELi1ELi1ELi1ELb0EEENS1_24CollectiveEpilogueBwdGQAISD_fSG_Li384ELb0ELb0EEENS1_19SingleTileSchedulerILb0ELb0ELb0ELi96EEEEEEEEEvNT_6ParamsE,"a",@progbits
	.sectionflags	@""
	.align	4
.nv.constant0._ZN7cutlass13device_kernelIN5flash11enable_sm90INS1_16FlashAttnBwdSm90INS1_25CollectiveMainloopBwdSm90ILi2ELi1ELi1EN4cute5tupleIJNS5_1CILi1EEES8_S8_EEENS6_IJNS7_ILi64EEENS7_ILi96EEENS7_ILi192EEEEEENS_6half_tEfNS_4arch4Sm90ELb0ELb1ELb0ELb0ELb0ELb0ELb1ELb0ELi3ELi1ELi1ELi1ELb0EEENS1_24CollectiveEpilogueBwdGQAISD_fSG_Li384ELb0ELb0EEENS1_19SingleTileSchedulerILb0ELb0ELb0ELi96EEEEEEEEEvNT_6ParamsE:
	.zero		2304


//--------------------- .nv.constant0._ZN7cutlass13device_kernelIN5flash11enable_sm90INS1_16FlashAttnBwdSm90INS1_25CollectiveMainloopBwdSm90ILi2ELi1ELi1EN4cute5tupleIJNS5_1CILi1EEES8_S8_EEENS6_IJNS7_ILi64EEENS7_ILi96EEENS7_ILi192EEEEEENS_6half_tEfNS_4arch4Sm90ELb0ELb1ELb0ELb0ELb1ELb0ELb1ELb0ELi3ELi1ELi1ELi1ELb0EEENS1_24CollectiveEpilogueBwdGQAISD_fSG_Li384ELb0ELb1EEENS1_19SingleTileSchedulerILb0ELb0ELb0ELi96EEEEEEEEEvNT_6ParamsE --------------------------
	.section	.nv.constant0._ZN7cutlass13device_kernelIN5flash11enable_sm90INS1_16FlashAttnBwdSm90INS1_25CollectiveMainloopBwdSm90ILi2ELi1ELi1EN4cute5tupleIJNS5_1CILi1EEES8_S8_EEENS6_IJNS7_ILi64EEENS7_ILi96EEENS7_ILi192EEEEEENS_6half_tEfNS_4arch4Sm90ELb0ELb1ELb0ELb0ELb1ELb0ELb1ELb0ELi3ELi1ELi1ELi1ELb0EEENS1_24CollectiveEpilogueBwdGQAISD_fSG_Li384ELb0ELb1EEENS1_19SingleTileSchedulerILb0ELb0ELb0ELi96EEEEEEEEEvNT_6ParamsE,"a",@progbits
	.sectionflags	@""
	.align	4
.nv.constant0._ZN7cutlass13device_kernelIN5flash11enable_sm90INS1_16FlashAttnBwdSm90INS1_25CollectiveMainloopBwdSm90ILi2ELi1ELi1EN4cute5tupleIJNS5_1CILi1EEES8_S8_EEENS6_IJNS7_ILi64EEENS7_ILi96EEENS7_ILi192EEEEEENS_6half_tEfNS_4arch4Sm90ELb0ELb1ELb0ELb0ELb1ELb0ELb1ELb0ELi3ELi1ELi1ELi1ELb0EEENS1_24CollectiveEpilogueBwdGQAISD_fSG_Li384ELb0ELb1EEENS1_19SingleTileSchedulerILb0ELb0ELb0ELi96EEEEEEEEEvNT_6ParamsE:
	.zero		2304


//--------------------- .nv.constant0._ZN7cutlass13device_kernelIN5flash11enable_sm90INS1_16FlashAttnBwdSm90INS1_25CollectiveMainloopBwdSm90ILi2ELi1ELi1EN4cute5tupleIJNS5_1CILi1EEES8_S8_EEENS6_IJNS7_ILi64EEENS7_ILi96EEENS7_ILi192EEEEEENS_6half_tEfNS_4arch4Sm90ELb0ELb1ELb0ELb1ELb0ELb0ELb1ELb0ELi3ELi1ELi1ELi1ELb0EEENS1_21CollectiveEpilogueBwdISD_SE_SG_Li384ELb1ELb1ELi3EEENS1_19SingleTileSchedulerILb1ELb0ELb0ELi96EEEEEEEEEvNT_6ParamsE --------------------------
	.section	.nv.constant0._ZN7cutlass13device_kernelIN5flash11enable_sm90INS1_16FlashAttnBwdSm90INS1_25CollectiveMainloopBwdSm90ILi2ELi1ELi1EN4cute5tupleIJNS5_1CILi1EEES8_S8_EEENS6_IJNS7_ILi64EEENS7_ILi96EEENS7_ILi192EEEEEENS_6half_tEfNS_4arch4Sm90ELb0ELb1ELb0ELb1ELb0ELb0ELb1ELb0ELi3ELi1ELi1ELi1ELb0EEENS1_21CollectiveEpilogueBwdISD_SE_SG_Li384ELb1ELb1ELi3EEENS1_19SingleTileSchedulerILb1ELb0ELb0ELi96EEEEEEEEEvNT_6ParamsE,"a",@progbits
	.sectionflags	@""
	.align	4
.nv.constant0._ZN7cutlass13device_kernelIN5flash11enable_sm90INS1_16FlashAttnBwdSm90INS1_25CollectiveMainloopBwdSm90ILi2ELi1ELi1EN4cute5tupleIJNS5_1CILi1EEES8_S8_EEENS6_IJNS7_ILi64EEENS7_ILi96EEENS7_ILi192EEEEEENS_6half_tEfNS_4arch4Sm90ELb0ELb1ELb0ELb1ELb0ELb0ELb1ELb0ELi3ELi1ELi1ELi1ELb0EEENS1_21CollectiveEpilogueBwdISD_SE_SG_Li384ELb1ELb1ELi3EEENS1_19SingleTileSchedulerILb1ELb0ELb0ELi96EEEEEEEEEvNT_6ParamsE:
	.zero		2304


//--------------------- .nv.constant0._ZN7cutlass13device_kernelIN5flash11enable_sm90INS1_16FlashAttnBwdSm90INS1_25CollectiveMainloopBwdSm90ILi2ELi1ELi1EN4cute5tupleIJNS5_1CILi1EEES8_S8_EEENS6_IJNS7_ILi64EEENS7_ILi96EEENS7_ILi192EEEEEENS_6half_tEfNS_4arch4Sm90ELb0ELb1ELb0ELb1ELb1ELb0ELb1ELb0ELi3ELi1ELi1ELi1ELb0EEENS1_21CollectiveEpilogueBwdISD_SE_SG_Li384ELb1ELb1ELi3EEENS1_19SingleTileSchedulerILb1ELb0ELb0ELi96EEEEEEEEEvNT_6ParamsE --------------------------
	.section	.nv.constant0._ZN7cutlass13device_kernelIN5flash11enable_sm90INS1_16FlashAttnBwdSm90INS1_25CollectiveMainloopBwdSm90ILi2ELi1ELi1EN4cute5tupleIJNS5_1CILi1EEES8_S8_EEENS6_IJNS7_ILi64EEENS7_ILi96EEENS7_ILi192EEEEEENS_6half_tEfNS_4arch4Sm90ELb0ELb1ELb0ELb1ELb1ELb0ELb1ELb0ELi3ELi1ELi1ELi1ELb0EEENS1_21CollectiveEpilogueBwdISD_SE_SG_Li384ELb1ELb1ELi3EEENS1_19SingleTileSchedulerILb1ELb0ELb0ELi96EEEEEEEEEvNT_6ParamsE,"a",@progbits
	.sectionflags	@""
	.align	4
.nv.constant0._ZN7cutlass13device_kernelIN5flash11enable_sm90INS1_16FlashAttnBwdSm90INS1_25CollectiveMainloopBwdSm90ILi2ELi1ELi1EN4cute5tupleIJNS5_1CILi1EEES8_S8_EEENS6_IJNS7_ILi64EEENS7_ILi96EEENS7_ILi192EEEEEENS_6half_tEfNS_4arch4Sm90ELb0ELb1ELb0ELb1ELb1ELb0ELb1ELb0ELi3ELi1ELi1ELi1ELb0EEENS1_21CollectiveEpilogueBwdISD_SE_SG_Li384ELb1ELb1ELi3EEENS1_19SingleTileSchedulerILb1ELb0ELb0ELi96EEEEEEEEEvNT_6ParamsE:
	.zero		2304


//--------------------- .nv.constant0._ZN7cutlass13device_kernelIN5flash11enable_sm90INS1_16FlashAttnBwdSm90INS1_25CollectiveMainloopBwdSm90ILi2ELi1ELi1EN4cute5tupleIJNS5_1CILi1EEES8_S8_EEENS6_IJNS7_ILi64EEENS7_ILi96EEENS7_ILi192EEEEEENS_6half_tEfNS_4arch4Sm90ELb0ELb1ELb0ELb1ELb0ELb0ELb1ELb0ELi3ELi1ELi1ELi1ELb0EEENS1_24CollectiveEpilogueBwdGQAISD_fSG_Li384ELb1ELb0EEENS1_19SingleTileSchedulerILb1ELb0ELb0ELi96EEEEEEEEEvNT_6ParamsE --------------------------
	.section	.nv.constant0._ZN7cutlass13device_kernelIN5flash11enable_sm90INS1_16FlashAttnBwdSm90INS1_25CollectiveMainloopBwdSm90ILi2ELi1ELi1EN4cute5tupleIJNS5_1CILi1EEES8_S8_EEENS6_IJNS7_ILi64EEENS7_ILi96EEENS7_ILi192EEEEEENS_6half_tEfNS_4arch4Sm90ELb0ELb1ELb0ELb1ELb0ELb0ELb1ELb0ELi3ELi1ELi1ELi1ELb0EEENS1_24CollectiveEpilogueBwdGQAISD_fSG_Li384ELb1ELb0EEENS1_19SingleTileSchedulerILb1ELb0ELb0ELi96EEEEEEEEEvNT_6ParamsE,"a",@progbits
	.sectionflags	@""
	.align	4
.nv.constant0._ZN7cutlass13device_kernelIN5flash11enable_sm90INS1_16FlashAttnBwdSm90INS1_25CollectiveMainloopBwdSm90ILi2ELi1ELi1EN4cute5tupleIJNS5_1CILi1EEES8_S8_EEENS6_IJNS7_ILi64EEENS7_ILi96EEENS7_ILi192EEEEEENS_6half_tEfNS_4arch4Sm90ELb0ELb1ELb0ELb1ELb0ELb0ELb1ELb0ELi3ELi1ELi1ELi1ELb0EEENS1_24CollectiveEpilogueBwdGQAISD_fSG_Li384ELb1ELb0EEENS1_19SingleTileSchedulerILb1ELb0ELb0ELi96EEEEEEEEEvNT_6ParamsE:
	.zero		2304


//--------------------- .nv.constant0._ZN7cutlass13device_kernelIN5flash11enable_sm90INS1_16FlashAttnBwdSm90INS1_25CollectiveMainloopBwdSm90ILi2ELi1ELi1EN4cute5tupleIJNS5_1CILi1EEES8_S8_EEENS6_IJNS7_ILi64EEENS7_ILi96EEENS7_ILi192EEEEEENS_6half_tEfNS_4arch4Sm90ELb0ELb1ELb0ELb1ELb1ELb0ELb1ELb0ELi3ELi1ELi1ELi1ELb0EEENS1_24CollectiveEpilogueBwdGQAISD_fSG_Li384ELb1ELb1EEENS1_19SingleTileSchedulerILb1ELb0ELb0ELi96EEEEEEEEEvNT_6ParamsE --------------------------
	.section	.nv.constant0._ZN7cutlass13device_kernelIN5flash11enable_sm90INS1_16FlashAttnBwdSm90INS1_25CollectiveMainloopBwdSm90ILi2ELi1ELi1EN4cute5tupleIJNS5_1CILi1EEES8_S8_EEENS6_IJNS7_ILi64EEENS7_ILi96EEENS7_ILi192EEEEEENS_6half_tEfNS_4arch4Sm90ELb0ELb1ELb0ELb1ELb1ELb0ELb1ELb0ELi3ELi1ELi1ELi1ELb0EEENS1_24CollectiveEpilogueBwdGQAISD_fSG_Li384ELb1ELb1EEENS1_19SingleTileSchedulerILb1ELb0ELb0ELi96EEEEEEEEEvNT_6ParamsE,"a",@progbits
	.sectionflags	@""
	.align	4
.nv.constant0._ZN7cutlass13device_kernelIN5flash11enable_sm90INS1_16FlashAttnBwdSm90INS1_25CollectiveMainloopBwdSm90ILi2ELi1ELi1EN4cute5tupleIJNS5_1CILi1EEES8_S8_EEENS6_IJNS7_ILi64EEENS7_ILi96EEENS7_ILi192EEEEEENS_6half_tEfNS_4arch4Sm90ELb0ELb1ELb0ELb1ELb1ELb0ELb1ELb0ELi3ELi1ELi1ELi1ELb0EEENS1_24CollectiveEpilogueBwdGQAISD_fSG_Li384ELb1ELb1EEENS1_19SingleTileSchedulerILb1ELb0ELb0ELi96EEEEEEEEEvNT_6ParamsE:
	.zero		2304


//--------------------- .nv.constant0._ZN7cutlass13device_kernelIN5flash11enable_sm90INS1_16FlashAttnBwdSm90INS1_25CollectiveMainloopBwdSm90ILi2ELi1ELi1EN4cute5tupleIJNS5_1CILi1EEES8_S8_EEENS6_IJNS7_ILi64EEENS7_ILi96EEENS7_ILi192EEEEEENS_6half_tEfNS_4arch4Sm90ELb1ELb0ELb0ELb0ELb0ELb0ELb1ELb0ELi3ELi1ELi1ELi1ELb0EEENS1_21CollectiveEpilogueBwdISD_SE_SG_Li384ELb0ELb1ELi3EEENS1_25SingleTileBwdLPTSchedulerILb0ELi96ELb0EEEEEEEEEvNT_6ParamsE --------------------------
	.section	.nv.constant0._ZN7cutlass13device_kernelIN5flash11enable_sm90INS1_16FlashAttnBwdSm90INS1_25CollectiveMainloopBwdSm90ILi2ELi1ELi1EN4cute5tupleIJNS5_1CILi1EEES8_S8_EEENS6_IJNS7_ILi64EEENS7_ILi96EEENS7_ILi192EEEEEENS_6half_tEfNS_4arch4Sm90ELb1ELb0ELb0ELb0ELb0ELb0ELb1ELb0ELi3ELi1ELi1ELi1ELb0EEENS1_21CollectiveEpilogueBwdISD_SE_SG_Li384ELb0ELb1ELi3EEENS1_25SingleTileBwdLPTSchedulerILb0ELi96ELb0EEEEEEEEEvNT_6ParamsE,"a",@progbits
	.sectionflags	@""
	.align	4
.nv.constant0._ZN7cutlass13device_kernelIN5flash11enable_sm90INS1_16FlashAttnBwdSm90INS1_25CollectiveMainloopBwdSm90ILi2ELi1ELi1EN4cute5tupleIJNS5_1CILi1EEES8_S8_EEENS6_IJNS7_ILi64EEENS7_ILi96EEENS7_ILi192EEEEEENS_6half_tEfNS_4arch4Sm90ELb1ELb0ELb0ELb0ELb0ELb0ELb1ELb0ELi3ELi1ELi1ELi1ELb0EEENS1_21CollectiveEpilogueBwdISD_SE_SG_Li384ELb0ELb1ELi3EEENS1_25SingleTileBwdLPTSchedulerILb0ELi96ELb0EEEEEEEEEvNT_6ParamsE:
	.zero		2944


//--------------------- .nv.constant0._ZN7cutlass13device_kernelIN5flash11enable_sm90INS1_16FlashAttnBwdSm90INS1_25CollectiveMainloopBwdSm90ILi2ELi1ELi1EN4cute5tupleIJNS5_1CILi1EEES8_S8_EEENS6_IJNS7_ILi64EEENS7_ILi96EEENS7_ILi192EEEEEENS_6half_tEfNS_4arch4Sm90ELb1ELb0ELb0ELb0ELb1ELb0ELb1ELb0ELi3ELi1ELi1ELi1ELb0EEENS1_21CollectiveEpilogueBwdISD_SE_SG_Li384ELb0ELb1ELi3EEENS1_25SingleTileBwdLPTSchedulerILb0ELi96ELb1EEEEEEEEEvNT_6ParamsE --------------------------
	.section	.nv.constant0._ZN7cutlass13device_kernelIN5flash11enable_sm90INS1_16FlashAttnBwdSm90INS1_25CollectiveMainloopBwdSm90ILi2ELi1ELi1EN4cute5tupleIJNS5_1CILi1EEES8_S8_EEENS6_IJNS7_ILi64EEENS7_ILi96EEENS7_ILi192EEEEEENS_6half_tEfNS_4arch4Sm90ELb1ELb0ELb0ELb0ELb1ELb0ELb1ELb0ELi3ELi1ELi1ELi1ELb0EEENS1_21CollectiveEpilogueBwdISD_SE_SG_Li384ELb0ELb1ELi3EEENS1_25SingleTileBwdLPTSchedulerILb0ELi96ELb1EEEEEEEEEvNT_6ParamsE,"a",@progbits
	.sectionflags	@""
	.align	4
.nv.constant0._ZN7cutlass13device_kernelIN5flash11enable_sm90INS1_16FlashAttnBwdSm90INS1_25CollectiveMainloopBwdSm90ILi2ELi1ELi1EN4cute5tupleIJNS5_1CILi1EEES8_S8_EEENS6_IJNS7_ILi64EEENS7_ILi96EEENS7_ILi192EEEEEENS_6half_tEfNS_4arch4Sm90ELb1ELb0ELb0ELb0ELb1ELb0ELb1ELb0ELi3ELi1ELi1ELi1ELb0EEENS1_21CollectiveEpilogueBwdISD_SE_SG_Li384ELb0ELb1ELi3EEENS1_25SingleTileBwdLPTSchedulerILb0ELi96ELb1EEEEEEEEEvNT_6ParamsE:
	.zero		2944


//--------------------- .nv.constant0._ZN7cutlass13device_kernelIN5flash11enable_sm90INS1_16FlashAttnBwdSm90INS1_25CollectiveMainloopBwdSm90ILi2ELi1ELi1EN4cute5tupleIJNS5_1CILi1EEES8_S8_EEENS6_IJNS7_ILi64EEENS7_ILi96EEENS7_ILi192EEEEEENS_6half_tEfNS_4arch4Sm90ELb1ELb0ELb0ELb0ELb0ELb0ELb1ELb0ELi3ELi1ELi1ELi1ELb0EEENS1_24CollectiveEpilogueBwdGQAISD_fSG_Li384ELb0ELb0EEENS1_25SingleTileBwdLPTSchedulerILb0ELi96ELb0EEEEEEEEEvNT_6ParamsE --------------------------
	.section	.nv.constant0._ZN7cutlass13device_kernelIN5flash11enable_sm90INS1_16FlashAttnBwdSm90INS1_25CollectiveMainloopBwdSm90ILi2ELi1ELi1EN4cute5tupleIJNS5_1CILi1EEES8_S8_EEENS6_IJNS7_ILi64EEENS7_ILi96EEENS7_ILi192EEEEEENS_6half_tEfNS_4arch4Sm90ELb1ELb0ELb0ELb0ELb0ELb0ELb1ELb0ELi3ELi1ELi1ELi1ELb0EEENS1_24CollectiveEpilogueBwdGQAISD_fSG_Li384ELb0ELb0EEENS1_25SingleTileBwdLPTSchedulerILb0ELi96ELb0EEEEEEEEEvNT_6ParamsE,"a",@progbits
	.sectionflags	@""
	.align	4
.nv.constant0._ZN7cutlass13device_kernelIN5flash11enable_sm90INS1_16FlashAttnBwdSm90INS1_25CollectiveMainloopBwdSm90ILi2ELi1ELi1EN4cute5tupleIJNS5_1CILi1EEES8_S8_EEENS6_IJNS7_ILi64EEENS7_ILi96EEENS7_ILi192EEEEEENS_6half_tEfNS_4arch4Sm90ELb1ELb0ELb0ELb0ELb0ELb0ELb1ELb0ELi3ELi1ELi1ELi1ELb0EEENS1_24CollectiveEpilogueBwdGQAISD_fSG_Li384ELb0ELb0EEENS1_25SingleTileBwdLPTSchedulerILb0ELi96ELb0EEEEEEEEEvNT_6ParamsE:
	.zero		2432


//--------------------- .nv.constant0._ZN7cutlass13device_kernelIN5flash11enable_sm90INS1_16FlashAttnBwdSm90INS1_25CollectiveMainloopBwdSm90ILi2ELi1ELi1EN4cute5tupleIJNS5_1CILi1EEES8_S8_EEENS6_IJNS7_ILi64EEENS7_ILi96EEENS7_ILi192EEEEEENS_6half_tEfNS_4arch4Sm90ELb1ELb0ELb0ELb0ELb1ELb0ELb1ELb0ELi3ELi1ELi1ELi1ELb0EEENS1_24CollectiveEpilogueBwdGQAISD_fSG_Li384ELb0ELb1EEENS1_25SingleTileBwdLPTSchedulerILb0ELi96ELb1EEEEEEEEEvNT_6ParamsE --------------------------
	.section	.nv.constant0._ZN7cutlass13device_kernelIN5flash11enable_sm90INS1_16FlashAttnBwdSm90INS1_25CollectiveMainloopBwdSm90ILi2ELi1ELi1EN4cute5tupleIJNS5_1CILi1EEES8_S8_EEENS6_IJNS7_ILi64EEENS7_ILi96EEENS7_ILi192EEEEEENS_6half_tEfNS_4arch4Sm90ELb1ELb0ELb0ELb0ELb1ELb0ELb1ELb0ELi3ELi1ELi1ELi1ELb0EEENS1_24CollectiveEpilogueBwdGQAISD_fSG_Li384ELb0ELb1EEENS1_25SingleTileBwdLPTSchedulerILb0ELi96ELb1EEEEEEEEEvNT_6ParamsE,"a",@progbits
	.sectionflags	@""
	.align	4
.nv.constant0._ZN7cutlass13device_kernelIN5flash11enable_sm90INS1_16FlashAttnBwdSm90INS1_25CollectiveMainloopBwdSm90ILi2ELi1ELi1EN4cute5tupleIJNS5_1CILi1EEES8_S8_EEENS6_IJNS7_ILi64EEENS7_ILi96EEENS7_ILi192EEEEEENS_6half_tEfNS_4arch4Sm90ELb1ELb0ELb0ELb0ELb1ELb0ELb1ELb0ELi3ELi1ELi1ELi1ELb0EEENS1_24CollectiveEpilogueBwdGQAISD_fSG_Li384ELb0ELb1EEENS1_25SingleTileBwdLPTSchedulerILb0ELi96ELb1EEEEEEEEEvNT_6ParamsE:
	.zero		2432


//--------------------- .nv.constant0._ZN7cutlass13device_kernelIN5flash22FlashAttnBwdPreprocessIN4cute5tupleIJNS3_1CILi64EEENS5_ILi192EEEEEENS_6half_tEfNS_4arch4Sm90ELb1ELb0EEEEEvNT_6ParamsE --------------------------
	.section	.nv.constant0._ZN7cutlass13device_kernelIN5flash22FlashAttnBwdPreprocessIN4cute5tupleIJNS3_1CILi64EEENS5_ILi192EEEEEENS_6half_tEfNS_4arch4Sm90ELb1ELb0EEEEEvNT_6ParamsE,"a",@progbits
	.sectionflags	@""
	.align	4
.nv.constant0._ZN7cutlass13device_kernelIN5flash22FlashAttnBwdPreprocessIN4cute5tupleIJNS3_1CILi64EEENS5_ILi192EEEEEENS_6half_tEfNS_4arch4Sm90ELb1ELb0EEEEEvNT_6ParamsE:
	.zero		768


//--------------------- .nv.constant0._ZN7cutlass13device_kernelIN5flash11enable_sm90INS1_16FlashAttnBwdSm90INS1_25CollectiveMainloopBwdSm90ILi2ELi1ELi1EN4cute5tupleIJNS5_1CILi1EEES8_S8_EEENS6_IJNS7_ILi64EEENS7_ILi96EEENS7_ILi192EEEEEENS_6half_tEfNS_4arch4Sm90ELb1ELb0ELb0ELb1ELb0ELb0ELb1ELb0ELi3ELi1ELi1ELi1ELb0EEENS1_21CollectiveEpilogueBwdISD_SE_SG_Li384ELb1ELb1ELi3EEENS1_25SingleTileBwdLPTSchedulerILb1ELi96ELb0EEEEEEEEEvNT_6ParamsE --------------------------
	.section	.nv.constant0._ZN7cutlass13device_kernelIN5flash11enable_sm90INS1_16FlashAttnBwdSm90INS1_25CollectiveMainloopBwdSm90ILi2ELi1ELi1EN4cute5tupleIJNS5_1CILi1EEES8_S8_EEENS6_IJNS7_ILi64EEENS7_ILi96EEENS7_ILi192EEEEEENS_6half_tEfNS_4arch4Sm90ELb1ELb0ELb0ELb1ELb0ELb0ELb1ELb0ELi3ELi1ELi1ELi1ELb0EEENS1_21CollectiveEpilogueBwdISD_SE_SG_Li384ELb1ELb1ELi3EEENS1_25SingleTileBwdLPTSchedulerILb1ELi96ELb0EEEEEEEEEvNT_6ParamsE,"a",@progbits
	.sectionflags	@""
	.align	4
.nv.constant0._ZN7cutlass13device_kernelIN5flash11enable_sm90INS1_16FlashAttnBwdSm90INS1_25CollectiveMainloopBwdSm90ILi2ELi1ELi1EN4cute5tupleIJNS5_1CILi1EEES8_S8_EEENS6_IJNS7_ILi64EEENS7_ILi96EEENS7_ILi192EEEEEENS_6half_tEfNS_4arch4Sm90ELb1ELb0ELb0ELb1ELb0ELb0ELb1ELb0ELi3ELi1ELi1ELi1ELb0EEENS1_21CollectiveEpilogueBwdISD_SE_SG_Li384ELb1ELb1ELi3EEENS1_25SingleTileBwdLPTSchedulerILb1ELi96ELb0EEEEEEEEEvNT_6ParamsE:
	.zero		2304


//--------------------- .nv.constant0._ZN7cutlass13device_kernelIN5flash11enable_sm90INS1_16FlashAttnBwdSm90INS1_25CollectiveMainloopBwdSm90ILi2ELi1ELi1EN4cute5tupleIJNS5_1CILi1EEES8_S8_EEENS6_IJNS7_ILi64EEENS7_ILi96EEENS7_ILi192EEEEEENS_6half_tEfNS_4arch4Sm90ELb1ELb0ELb0ELb1ELb1ELb0ELb1ELb0ELi3ELi1ELi1ELi1ELb0EEENS1_21CollectiveEpilogueBwdISD_SE_SG_Li384ELb1ELb1ELi3EEENS1_25SingleTileBwdLPTSchedulerILb1ELi96ELb1EEEEEEEEEvNT_6ParamsE --------------------------
	.section	.nv.constant0._ZN7cutlass13device_kernelIN5flash11enable_sm90INS1_16FlashAttnBwdSm90INS1_25CollectiveMainloopBwdSm90ILi2ELi1ELi1EN4cute5tupleIJNS5_1CILi1EEES8_S8_EEENS6_IJNS7_ILi64EEENS7_ILi96EEENS7_ILi192EEEEEENS_6half_tEfNS_4arch4Sm90ELb1ELb0ELb0ELb1ELb1ELb0ELb1ELb0ELi3ELi1ELi1ELi1ELb0EEENS1_21CollectiveEpilogueBwdISD_SE_SG_Li384ELb1ELb1ELi3EEENS1_25SingleTileBwdLPTSchedulerILb1ELi96ELb1EEEEEEEEEvNT_6ParamsE,"a",@progbits
	.sectionflags	@""
	.align	4
.nv.constant0._ZN7cutlass13device_kernelIN5flash11enable_sm90INS1_16FlashAttnBwdSm90INS1_25CollectiveMainloopBwdSm90ILi2ELi1ELi1EN4cute5tupleIJNS5_1CILi1EEES8_S8_EEENS6_IJNS7_ILi64EEENS7_ILi96EEENS7_ILi192EEEEEENS_6half_tEfNS_4arch4Sm90ELb1ELb0ELb0ELb1ELb1ELb0ELb1ELb0ELi3ELi1ELi1ELi1ELb0EEENS1_21CollectiveEpilogueBwdISD_SE_SG_Li384ELb1ELb1ELi3EEENS1_25SingleTileBwdLPTSchedulerILb1ELi96ELb1EEEEEEEEEvNT_6ParamsE:
	.zero		2304


//--------------------- .nv.constant0._ZN7cutlass13device_kernelIN5flash11enable_sm90INS1_16FlashAttnBwdSm90INS1_25CollectiveMainloopBwdSm90ILi2ELi1ELi1EN4cute5tupleIJNS5_1CILi1EEES8_S8_EEENS6_IJNS7_ILi64EEENS7_ILi96EEENS7_ILi192EEEEEENS_6half_tEfNS_4arch4Sm90ELb1ELb0ELb0ELb1ELb0ELb0ELb1ELb0ELi3ELi1ELi1ELi1ELb0EEENS1_24CollectiveEpilogueBwdGQAISD_fSG_Li384ELb1ELb0EEENS1_25SingleTileBwdLPTSchedulerILb1ELi96ELb0EEEEEEEEEvNT_6ParamsE --------------------------
	.section	.nv.constant0._ZN7cutlass13device_kernelIN5flash11enable_sm90INS1_16FlashAttnBwdSm90INS1_25CollectiveMainloopBwdSm90ILi2ELi1ELi1EN4cute5tupleIJNS5_1CILi1EEES8_S8_EEENS6_IJNS7_ILi64EEENS7_ILi96EEENS7_ILi192EEEEEENS_6half_tEfNS_4arch4Sm90ELb1ELb0ELb0ELb1ELb0ELb0ELb1ELb0ELi3ELi1ELi1ELi1ELb0EEENS1_24CollectiveEpilogueBwdGQAISD_fSG_Li384ELb1ELb0EEENS1_25SingleTileBwdLPTSchedulerILb1ELi96ELb0EEEEEEEEEvNT_6ParamsE,"a",@progbits
	.sectionflags	@""
	.align	4
.nv.constant0._ZN7cutlass13device_kernelIN5flash11enable_sm90INS1_16FlashAttnBwdSm90INS1_25CollectiveMainloopBwdSm90ILi2ELi1ELi1EN4cute5tupleIJNS5_1CILi1EEES8_S8_EEENS6_IJNS7_ILi64EEENS7_ILi96EEENS7_ILi192EEEEEENS_6half_tEfNS_4arch4Sm90ELb1ELb0ELb0ELb1ELb0ELb0ELb1ELb0ELi3ELi1ELi1ELi1ELb0EEENS1_24CollectiveEpilogueBwdGQAISD_fSG_Li384ELb1ELb0EEENS1_25SingleTileBwdLPTSchedulerILb1ELi96ELb0EEEEEEEEEvNT_6ParamsE:
	.zero		2432


//--------------------- .nv.constant0._ZN7cutlass13device_kernelIN5flash32FlashAttnBwdPostprocessConvertdQIN4cute5tupleIJNS3_1CILi96EEENS5_ILi192EEEEEENS_6half_tEfNS_4arch4Sm90ELi384ENS3_8TiledMMAINS3_8MMA_AtomIJNS3_4SM904GMMA25MMA_64x96x16_F32F16F16_SSILNSF_5MajorE1ELSH_1ELNSF_7ScaleInE1ELSI_1EEEEEENS3_6LayoutINS4_IJNS5_ILi3EEENS5_ILi1EEESN_EEENS4_IJSN_NS5_ILi0EEESP_EEEEENS4_IJNS3_10UnderscoreESS_SS_EEEEELb1EEEEEvNT_6ParamsE --------------------------
	.section	.nv.constant0._ZN7cutlass13device_kernelIN5flash32FlashAttnBwdPostprocessConvertdQIN4cute5tupleIJNS3_1CILi96EEENS5_ILi192EEEEEENS_6half_tEfNS_4arch4Sm90ELi384ENS3_8TiledMMAINS3_8MMA_AtomIJNS3_4SM904GMMA25MMA_64x96x16_F32F16F16_SSILNSF_5MajorE1ELSH_1ELNSF_7ScaleInE1ELSI_1EEEEEENS3_6LayoutINS4_IJNS5_ILi3EEENS5_ILi1EEESN_EEENS4_IJSN_NS5_ILi0EEESP_EEEEENS4_IJNS3_10UnderscoreESS_SS_EEEEELb1EEEEEvNT_6ParamsE,"a",@progbits
	.sectionflags	@""
	.align	4
.nv.constant0._ZN7cutlass13device_kernelIN5flash32FlashAttnBwdPostprocessConvertdQIN4cute5tupleIJNS3_1CILi96EEENS5_ILi192EEEEEENS_6half_tEfNS_4arch4Sm90ELi384ENS3_8TiledMMAINS3_8MMA_AtomIJNS3_4SM904GMMA25MMA_64x96x16_F32F16F16_SSILNSF_5MajorE1ELSH_1ELNSF_7ScaleInE1ELSI_1EEEEEENS3_6LayoutINS4_IJNS5_ILi3EEENS5_ILi1EEESN_EEENS4_IJSN_NS5_ILi0EEESP_EEEEENS4_IJNS3_10UnderscoreESS_SS_EEEEELb1EEEEEvNT_6ParamsE:
	.zero		640


//--------------------- .nv.constant0._ZN7cutlass13device_kernelIN5flash32FlashAttnBwdPostprocessConvertdQIN4cute5tupleIJNS3_1CILi64EEENS5_ILi192EEEEEENS_6half_tEfNS_4arch4Sm90ELi384ENS3_8TiledMMAINS3_8MMA_AtomIJNS3_4SM904GMMA25MMA_64x64x16_F32F16F16_SSILNSF_5MajorE0ELSH_1ELNSF_7ScaleInE1ELSI_1EEEEEENS3_6LayoutINS4_IJNS5_ILi1EEENS5_ILi3EEESM_EEENS4_IJNS5_ILi0EEESM_SP_EEEEENS4_IJNS3_10UnderscoreESS_SS_EEEEELb0EEEEEvNT_6ParamsE --------------------------
	.section	.nv.constant0._ZN7cutlass13device_kernelIN5flash32FlashAttnBwdPostprocessConvertdQIN4cute5tupleIJNS3_1CILi64EEENS5_ILi192EEEEEENS_6half_tEfNS_4arch4Sm90ELi384ENS3_8TiledMMAINS3_8MMA_AtomIJNS3_4SM904GMMA25MMA_64x64x16_F32F16F16_SSILNSF_5MajorE0ELSH_1ELNSF_7ScaleInE1ELSI_1EEEEEENS3_6LayoutINS4_IJNS5_ILi1EEENS5_ILi3EEESM_EEENS4_IJNS5_ILi0EEESM_SP_EEEEENS4_IJNS3_10UnderscoreESS_SS_EEEEELb0EEEEEvNT_6ParamsE,"a",@progbits
	.sectionflags	@""
	.align	4
.nv.constant0._ZN7cutlass13device_kernelIN5flash32FlashAttnBwdPostprocessConvertdQIN4cute5tupleIJNS3_1CILi64EEENS5_ILi192EEEEEENS_6half_tEfNS_4arch4Sm90ELi384ENS3_8TiledMMAINS3_8MMA_AtomIJNS3_4SM904GMMA25MMA_64x64x16_F32F16F16_SSILNSF_5MajorE0ELSH_1ELNSF_7ScaleInE1ELSI_1EEEEEENS3_6LayoutINS4_IJNS5_ILi1EEENS5_ILi3EEESM_EEENS4_IJNS5_ILi0EEESM_SP_EEEEENS4_IJNS3_10UnderscoreESS_SS_EEEEELb0EEEEEvNT_6ParamsE:
	.zero		640


//--------------------- .nv.constant0._ZN7cutlass13device_kernelIN5flash11enable_sm90INS1_16FlashAttnBwdSm90INS1_25CollectiveMainloopBwdSm90ILi2ELi1ELi1EN4cute5tupleIJNS5_1CILi1EEES8_S8_EEENS6_IJNS7_ILi64EEENS7_ILi96EEENS7_ILi192EEEEEENS_6half_tEfNS_4arch4Sm90ELb1ELb0ELb0ELb1ELb1ELb0ELb1ELb0ELi3ELi1ELi1ELi1ELb0EEENS1_24CollectiveEpilogueBwdGQAISD_fSG_Li384ELb1ELb1EEENS1_25SingleTileBwdLPTSchedulerILb1ELi96ELb1EEEEEEEEEvNT_6ParamsE --------------------------
	.section	.nv.constant0._ZN7cutlass13device_kernelIN5flash11enable_sm90INS1_16FlashAttnBwdSm90INS1_25CollectiveMainloopBwdSm90ILi2ELi1ELi1EN4cute5tupleIJNS5_1CILi1EEES8_S8_EEENS6_IJNS7_ILi64EEENS7_ILi96EEENS7_ILi192EEEEEENS_6half_tEfNS_4arch4Sm90ELb1ELb0ELb0ELb1ELb1ELb0ELb1ELb0ELi3ELi1ELi1ELi1ELb0EEENS1_24CollectiveEpilogueBwdGQAISD_fSG_Li384ELb1ELb1EEENS1_25SingleTileBwdLPTSchedulerILb1ELi96ELb1EEEEEEEEEvNT_6ParamsE,"a",@progbits
	.sectionflags	@""
	.align	4
.nv.constant0._ZN7cutlass13device_kernelIN5flash11enable_sm90INS1_16FlashAttnBwdSm90INS1_25CollectiveMainloopBwdSm90ILi2ELi1ELi1EN4cute5tupleIJNS5_1CILi1EEES8_S8_EEENS6_IJNS7_ILi64EEENS7_ILi96EEENS7_ILi192EEEEEENS_6half_tEfNS_4arch4Sm90ELb1ELb0ELb0ELb1ELb1ELb0ELb1ELb0ELi3ELi1ELi1ELi1ELb0EEENS1_24CollectiveEpilogueBwdGQAISD_fSG_Li384ELb1ELb1EEENS1_25SingleTileBwdLPTSchedulerILb1ELi96ELb1EEEEEEEEEvNT_6ParamsE:
	.zero		2432


//--------------------- .nv.constant0._ZN7cutlass13device_kernelIN5flash22FlashAttnBwdPreprocessIN4cute5tupleIJNS3_1CILi64EEENS5_ILi192EEEEEENS_6half_tEfNS_4arch4Sm90ELb1ELb1EEEEEvNT_6ParamsE --------------------------
	.section	.nv.constant0._ZN7cutlass13device_kernelIN5flash22FlashAttnBwdPreprocessIN4cute5tupleIJNS3_1CILi64EEENS5_ILi192EEEEEENS_6half_tEfNS_4arch4Sm90ELb1ELb1EEEEEvNT_6ParamsE,"a",@progbits
	.sectionflags	@""
	.align	4
.nv.constant0._ZN7cutlass13device_kernelIN5flash22FlashAttnBwdPreprocessIN4cute5tupleIJNS3_1CILi64EEENS5_ILi192EEEEEENS_6half_tEfNS_4arch4Sm90ELb1ELb1EEEEEvNT_6ParamsE:
	.zero		768


//--------------------- SYMBOLS --------------------------

	.type		.nv.reservedSmem.offset0,@object
	.size		.nv.reservedSmem.offset0,0x4
	.type		__assertfail,@function
